//
// Generated by NVIDIA NVVM Compiler
//
// Compiler Build ID: CL-36424714
// Cuda compilation tools, release 13.0, V13.0.88
// Based on NVVM 20.0.0
//

.version 9.0
.target sm_100
.address_size 64

	// .globl	_Z32pipeline_mi_calculation_l0_rungePfPiS0_S_mmiimmm
.global .align 4 .b8 precalc_xorwow_matrix[102400];
.global .align 4 .b8 precalc_xorwow_offset_matrix[102400];
.global .align 4 .b8 mrg32k3aM1[2304];
.global .align 4 .b8 mrg32k3aM2[2304];
.global .align 4 .b8 mrg32k3aM1SubSeq[2016];
.global .align 4 .b8 mrg32k3aM2SubSeq[2016];
.global .align 4 .b8 mrg32k3aM1Seq[2304];
.global .align 4 .b8 mrg32k3aM2Seq[2304];
.const .align 8 .b8 __cr_lgamma_table[72];
// _ZZ32pipeline_mi_calculation_l0_rungePfPiS0_S_mmiimmmE10tail_index has been demoted
// _ZZ36pipeline_mi_calculation_l0_row_rungePfPiS0_S_mimmimiS0_E10tail_index has been demoted
.global .align 1 .b8 _ZN34_INTERNAL_826a6156_4_k_cu_ceff0cda4cuda3std3__45__cpo5beginE[1];
.global .align 1 .b8 _ZN34_INTERNAL_826a6156_4_k_cu_ceff0cda4cuda3std3__45__cpo3endE[1];
.global .align 1 .b8 _ZN34_INTERNAL_826a6156_4_k_cu_ceff0cda4cuda3std3__45__cpo6cbeginE[1];
.global .align 1 .b8 _ZN34_INTERNAL_826a6156_4_k_cu_ceff0cda4cuda3std3__45__cpo4cendE[1];
.global .align 1 .b8 _ZN34_INTERNAL_826a6156_4_k_cu_ceff0cda4cuda3std3__45__cpo6rbeginE[1];
.global .align 1 .b8 _ZN34_INTERNAL_826a6156_4_k_cu_ceff0cda4cuda3std3__45__cpo4rendE[1];
.global .align 1 .b8 _ZN34_INTERNAL_826a6156_4_k_cu_ceff0cda4cuda3std3__45__cpo7crbeginE[1];
.global .align 1 .b8 _ZN34_INTERNAL_826a6156_4_k_cu_ceff0cda4cuda3std3__45__cpo5crendE[1];
.global .align 1 .b8 _ZN34_INTERNAL_826a6156_4_k_cu_ceff0cda4cuda3std3__436_GLOBAL__N__826a6156_4_k_cu_ceff0cda6ignoreE[1];
.global .align 1 .b8 _ZN34_INTERNAL_826a6156_4_k_cu_ceff0cda4cuda3std3__419piecewise_constructE[1];
.global .align 1 .b8 _ZN34_INTERNAL_826a6156_4_k_cu_ceff0cda4cuda3std3__48in_placeE[1];
.global .align 1 .b8 _ZN34_INTERNAL_826a6156_4_k_cu_ceff0cda4cuda3std3__420unreachable_sentinelE[1];
.global .align 1 .b8 _ZN34_INTERNAL_826a6156_4_k_cu_ceff0cda4cuda3std3__47nulloptE[1];
.global .align 1 .b8 _ZN34_INTERNAL_826a6156_4_k_cu_ceff0cda4cuda3std3__48unexpectE[1];
.global .align 1 .b8 _ZN34_INTERNAL_826a6156_4_k_cu_ceff0cda4cuda3std6ranges3__45__cpo4swapE[1];
.global .align 1 .b8 _ZN34_INTERNAL_826a6156_4_k_cu_ceff0cda4cuda3std6ranges3__45__cpo9iter_moveE[1];
.global .align 1 .b8 _ZN34_INTERNAL_826a6156_4_k_cu_ceff0cda4cuda3std6ranges3__45__cpo5beginE[1];
.global .align 1 .b8 _ZN34_INTERNAL_826a6156_4_k_cu_ceff0cda4cuda3std6ranges3__45__cpo3endE[1];
.global .align 1 .b8 _ZN34_INTERNAL_826a6156_4_k_cu_ceff0cda4cuda3std6ranges3__45__cpo6cbeginE[1];
.global .align 1 .b8 _ZN34_INTERNAL_826a6156_4_k_cu_ceff0cda4cuda3std6ranges3__45__cpo4cendE[1];
.global .align 1 .b8 _ZN34_INTERNAL_826a6156_4_k_cu_ceff0cda4cuda3std6ranges3__45__cpo7advanceE[1];
.global .align 1 .b8 _ZN34_INTERNAL_826a6156_4_k_cu_ceff0cda4cuda3std6ranges3__45__cpo9iter_swapE[1];
.global .align 1 .b8 _ZN34_INTERNAL_826a6156_4_k_cu_ceff0cda4cuda3std6ranges3__45__cpo4nextE[1];
.global .align 1 .b8 _ZN34_INTERNAL_826a6156_4_k_cu_ceff0cda4cuda3std6ranges3__45__cpo4prevE[1];
.global .align 1 .b8 _ZN34_INTERNAL_826a6156_4_k_cu_ceff0cda4cuda3std6ranges3__45__cpo4dataE[1];
.global .align 1 .b8 _ZN34_INTERNAL_826a6156_4_k_cu_ceff0cda4cuda3std6ranges3__45__cpo5cdataE[1];
.global .align 1 .b8 _ZN34_INTERNAL_826a6156_4_k_cu_ceff0cda4cuda3std6ranges3__45__cpo4sizeE[1];
.global .align 1 .b8 _ZN34_INTERNAL_826a6156_4_k_cu_ceff0cda4cuda3std6ranges3__45__cpo5ssizeE[1];
.global .align 1 .b8 _ZN34_INTERNAL_826a6156_4_k_cu_ceff0cda4cuda3std6ranges3__45__cpo8distanceE[1];
.global .align 1 .b8 _ZN34_INTERNAL_826a6156_4_k_cu_ceff0cda6thrust24THRUST_300001_SM_1000_NS8cuda_cub3parE[1];
.global .align 1 .b8 _ZN34_INTERNAL_826a6156_4_k_cu_ceff0cda6thrust24THRUST_300001_SM_1000_NS8cuda_cub10par_nosyncE[1];
.global .align 1 .b8 _ZN34_INTERNAL_826a6156_4_k_cu_ceff0cda6thrust24THRUST_300001_SM_1000_NS6system6detail10sequential3seqE[1];
.global .align 1 .b8 _ZN34_INTERNAL_826a6156_4_k_cu_ceff0cda6thrust24THRUST_300001_SM_1000_NS12placeholders2_1E[1];
.global .align 1 .b8 _ZN34_INTERNAL_826a6156_4_k_cu_ceff0cda6thrust24THRUST_300001_SM_1000_NS12placeholders2_2E[1];
.global .align 1 .b8 _ZN34_INTERNAL_826a6156_4_k_cu_ceff0cda6thrust24THRUST_300001_SM_1000_NS12placeholders2_3E[1];
.global .align 1 .b8 _ZN34_INTERNAL_826a6156_4_k_cu_ceff0cda6thrust24THRUST_300001_SM_1000_NS12placeholders2_4E[1];
.global .align 1 .b8 _ZN34_INTERNAL_826a6156_4_k_cu_ceff0cda6thrust24THRUST_300001_SM_1000_NS12placeholders2_5E[1];
.global .align 1 .b8 _ZN34_INTERNAL_826a6156_4_k_cu_ceff0cda6thrust24THRUST_300001_SM_1000_NS12placeholders2_6E[1];
.global .align 1 .b8 _ZN34_INTERNAL_826a6156_4_k_cu_ceff0cda6thrust24THRUST_300001_SM_1000_NS12placeholders2_7E[1];
.global .align 1 .b8 _ZN34_INTERNAL_826a6156_4_k_cu_ceff0cda6thrust24THRUST_300001_SM_1000_NS12placeholders2_8E[1];
.global .align 1 .b8 _ZN34_INTERNAL_826a6156_4_k_cu_ceff0cda6thrust24THRUST_300001_SM_1000_NS12placeholders2_9E[1];
.global .align 1 .b8 _ZN34_INTERNAL_826a6156_4_k_cu_ceff0cda6thrust24THRUST_300001_SM_1000_NS12placeholders3_10E[1];
.global .align 1 .b8 _ZN34_INTERNAL_826a6156_4_k_cu_ceff0cda6thrust24THRUST_300001_SM_1000_NS3seqE[1];
.extern .shared .align 16 .b8 shared_mem[];

.visible .entry _Z32pipeline_mi_calculation_l0_rungePfPiS0_S_mmiimmm(
	.param .u64 .ptr .align 1 _Z32pipeline_mi_calculation_l0_rungePfPiS0_S_mmiimmm_param_0,
	.param .u64 .ptr .align 1 _Z32pipeline_mi_calculation_l0_rungePfPiS0_S_mmiimmm_param_1,
	.param .u64 .ptr .align 1 _Z32pipeline_mi_calculation_l0_rungePfPiS0_S_mmiimmm_param_2,
	.param .u64 .ptr .align 1 _Z32pipeline_mi_calculation_l0_rungePfPiS0_S_mmiimmm_param_3,
	.param .u64 _Z32pipeline_mi_calculation_l0_rungePfPiS0_S_mmiimmm_param_4,
	.param .u64 _Z32pipeline_mi_calculation_l0_rungePfPiS0_S_mmiimmm_param_5,
	.param .u32 _Z32pipeline_mi_calculation_l0_rungePfPiS0_S_mmiimmm_param_6,
	.param .u32 _Z32pipeline_mi_calculation_l0_rungePfPiS0_S_mmiimmm_param_7,
	.param .u64 _Z32pipeline_mi_calculation_l0_rungePfPiS0_S_mmiimmm_param_8,
	.param .u64 _Z32pipeline_mi_calculation_l0_rungePfPiS0_S_mmiimmm_param_9,
	.param .u64 _Z32pipeline_mi_calculation_l0_rungePfPiS0_S_mmiimmm_param_10
)
{
	.local .align 4 .b8 	__local_depot0[804];
	.reg .b64 	%SP;
	.reg .b64 	%SPL;
	.reg .pred 	%p<78>;
	.reg .b32 	%r<272>;
	.reg .b32 	%f<170>;
	.reg .b64 	%rd<204>;
	.reg .b64 	%fd<29>;
	// demoted variable
	.shared .align 4 .u32 _ZZ32pipeline_mi_calculation_l0_rungePfPiS0_S_mmiimmmE10tail_index;
	mov.u64 	%SPL, __local_depot0;
	ld.param.u64 	%rd75, [_Z32pipeline_mi_calculation_l0_rungePfPiS0_S_mmiimmm_param_0];
	ld.param.u64 	%rd76, [_Z32pipeline_mi_calculation_l0_rungePfPiS0_S_mmiimmm_param_1];
	ld.param.u64 	%rd70, [_Z32pipeline_mi_calculation_l0_rungePfPiS0_S_mmiimmm_param_2];
	ld.param.u64 	%rd72, [_Z32pipeline_mi_calculation_l0_rungePfPiS0_S_mmiimmm_param_4];
	ld.param.u32 	%r95, [_Z32pipeline_mi_calculation_l0_rungePfPiS0_S_mmiimmm_param_6];
	ld.param.u32 	%r96, [_Z32pipeline_mi_calculation_l0_rungePfPiS0_S_mmiimmm_param_7];
	ld.param.u64 	%rd73, [_Z32pipeline_mi_calculation_l0_rungePfPiS0_S_mmiimmm_param_8];
	ld.param.u64 	%rd74, [_Z32pipeline_mi_calculation_l0_rungePfPiS0_S_mmiimmm_param_10];
	cvta.to.global.u64 	%rd1, %rd75;
	cvta.to.global.u64 	%rd2, %rd76;
	add.u64 	%rd3, %SPL, 0;
	mov.u32 	%r1, %tid.x;
	mov.u32 	%r97, %ctaid.y;
	mov.u32 	%r2, %ctaid.x;
	shl.b32 	%r98, %r97, 5;
	add.s32 	%r99, %r98, %r1;
	cvt.u64.u32 	%rd4, %r99;
	add.s64 	%rd5, %rd72, -1;
	setp.ne.s32 	%p1, %r1, 0;
	@%p1 bra 	$L__BB0_2;
	cvta.to.global.u64 	%rd78, %rd70;
	mul.wide.u32 	%rd79, %r2, 4;
	add.s64 	%rd80, %rd78, %rd79;
	ld.global.u32 	%r100, [%rd80];
	st.shared.u32 	[_ZZ32pipeline_mi_calculation_l0_rungePfPiS0_S_mmiimmmE10tail_index], %r100;
$L__BB0_2:
	min.u64 	%rd81, %rd4, %rd5;
	bar.sync 	0;
	setp.lt.u64 	%p2, %rd81, %rd72;
	cvt.u32.u64 	%r101, %rd72;
	add.s32 	%r102, %r101, -1;
	cvt.u32.u64 	%r103, %rd81;
	selp.b32 	%r104, %r103, %r102, %p2;
	ld.shared.u32 	%r4, [_ZZ32pipeline_mi_calculation_l0_rungePfPiS0_S_mmiimmmE10tail_index];
	setp.ge.s32 	%p3, %r104, %r4;
	@%p3 bra 	$L__BB0_7;
	cvt.s64.s32 	%rd6, %r104;
	or.b64  	%rd95, %rd6, %rd73;
	and.b64  	%rd96, %rd95, -4294967296;
	setp.ne.s64 	%p7, %rd96, 0;
	@%p7 bra 	$L__BB0_5;
	cvt.u32.u64 	%r128, %rd73;
	cvt.u32.u64 	%r129, %rd6;
	div.u32 	%r130, %r129, %r128;
	mul.lo.s32 	%r131, %r130, %r128;
	sub.s32 	%r132, %r129, %r131;
	cvt.u64.u32 	%rd188, %r130;
	cvt.u64.u32 	%rd189, %r132;
	bra.uni 	$L__BB0_6;
$L__BB0_5:
	div.u64 	%rd188, %rd6, %rd73;
	mul.lo.s64 	%rd97, %rd188, %rd73;
	sub.s64 	%rd189, %rd6, %rd97;
$L__BB0_6:
	mul.lo.s32 	%r133, %r96, %r2;
	cvt.s64.s32 	%rd98, %r133;
	add.s64 	%rd99, %rd188, %rd98;
	shl.b64 	%rd100, %rd99, 2;
	add.s64 	%rd101, %rd2, %rd100;
	ld.global.u32 	%r134, [%rd101];
	cvt.u32.u64 	%r135, %rd189;
	add.s32 	%r234, %r134, %r135;
	bra.uni 	$L__BB0_16;
$L__BB0_7:
	sub.s32 	%r105, %r104, %r4;
	cvt.s64.s32 	%rd82, %r105;
	setp.le.u64 	%p4, %rd74, %rd82;
	@%p4 bra 	$L__BB0_12;
	cvt.s64.s32 	%rd13, %r104;
	or.b64  	%rd91, %rd13, %rd73;
	and.b64  	%rd92, %rd91, -4294967296;
	setp.ne.s64 	%p6, %rd92, 0;
	@%p6 bra 	$L__BB0_10;
	cvt.u32.u64 	%r118, %rd73;
	cvt.u32.u64 	%r119, %rd13;
	rem.u32 	%r120, %r119, %r118;
	cvt.u64.u32 	%rd190, %r120;
	bra.uni 	$L__BB0_11;
$L__BB0_10:
	rem.u64 	%rd190, %rd13, %rd73;
$L__BB0_11:
	cvt.u64.u32 	%rd93, %r104;
	cvt.u64.u32 	%rd94, %r96;
	cvt.u32.u64 	%r121, %rd73;
	cvt.u32.u64 	%r122, %rd93;
	cvt.u32.u64 	%r123, %rd94;
	mad.lo.s32 	%r124, %r121, %r123, %r122;
	cvt.u32.u64 	%r125, %rd13;
	sub.s32 	%r126, %r124, %r125;
	cvt.u32.u64 	%r127, %rd190;
	add.s32 	%r234, %r126, %r127;
	bra.uni 	$L__BB0_16;
$L__BB0_12:
	cvt.s64.s32 	%rd17, %r104;
	sub.s64 	%rd18, %rd17, %rd74;
	or.b64  	%rd83, %rd18, %rd73;
	and.b64  	%rd84, %rd83, -4294967296;
	setp.ne.s64 	%p5, %rd84, 0;
	@%p5 bra 	$L__BB0_14;
	cvt.u32.u64 	%r106, %rd73;
	cvt.u32.u64 	%r107, %rd18;
	div.u32 	%r108, %r107, %r106;
	mul.lo.s32 	%r109, %r108, %r106;
	sub.s32 	%r110, %r107, %r109;
	cvt.u64.u32 	%rd191, %r108;
	cvt.u64.u32 	%rd192, %r110;
	bra.uni 	$L__BB0_15;
$L__BB0_14:
	div.u64 	%rd191, %rd18, %rd73;
	mul.lo.s64 	%rd85, %rd191, %rd73;
	sub.s64 	%rd192, %rd18, %rd85;
$L__BB0_15:
	mul.lo.s32 	%r111, %r96, %r2;
	cvt.s64.s32 	%rd86, %r111;
	add.s64 	%rd87, %rd191, %rd86;
	shl.b64 	%rd88, %rd87, 2;
	add.s64 	%rd89, %rd2, %rd88;
	ld.global.u32 	%r112, [%rd89];
	cvt.u64.u32 	%rd90, %r104;
	cvt.u32.u64 	%r113, %rd17;
	cvt.u32.u64 	%r114, %rd90;
	sub.s32 	%r115, %r114, %r113;
	cvt.u32.u64 	%r116, %rd192;
	add.s32 	%r117, %r115, %r116;
	add.s32 	%r234, %r112, %r117;
$L__BB0_16:
	mul.wide.s32 	%rd102, %r234, 4;
	add.s64 	%rd103, %rd1, %rd102;
	ld.global.f32 	%f19, [%rd103];
	shl.b32 	%r136, %r1, 2;
	mov.u32 	%r137, shared_mem;
	add.s32 	%r9, %r137, %r136;
	st.shared.f32 	[%r9], %f19;
	cvt.s64.s32 	%rd104, %r104;
	add.s64 	%rd105, %rd72, %rd104;
	shl.b64 	%rd106, %rd105, 2;
	add.s64 	%rd107, %rd1, %rd106;
	ld.global.f32 	%f20, [%rd107];
	st.shared.f32 	[%r9+128], %f20;
	setp.lt.s32 	%p8, %r95, 1;
	@%p8 bra 	$L__BB0_29;
	and.b32  	%r10, %r95, 15;
	setp.lt.u32 	%p9, %r95, 16;
	mov.b32 	%r237, 0;
	@%p9 bra 	$L__BB0_20;
	and.b32  	%r237, %r95, 2147483632;
	mov.b32 	%r235, 0;
$L__BB0_19:
	.pragma "nounroll";
	mul.wide.u32 	%rd108, %r235, 4;
	add.s64 	%rd109, %rd3, %rd108;
	mov.b32 	%r140, 2139095039;
	st.local.u32 	[%rd109], %r140;
	st.local.u32 	[%rd109+4], %r140;
	st.local.u32 	[%rd109+8], %r140;
	st.local.u32 	[%rd109+12], %r140;
	st.local.u32 	[%rd109+16], %r140;
	st.local.u32 	[%rd109+20], %r140;
	st.local.u32 	[%rd109+24], %r140;
	st.local.u32 	[%rd109+28], %r140;
	st.local.u32 	[%rd109+32], %r140;
	st.local.u32 	[%rd109+36], %r140;
	st.local.u32 	[%rd109+40], %r140;
	st.local.u32 	[%rd109+44], %r140;
	st.local.u32 	[%rd109+48], %r140;
	st.local.u32 	[%rd109+52], %r140;
	st.local.u32 	[%rd109+56], %r140;
	st.local.u32 	[%rd109+60], %r140;
	add.s32 	%r235, %r235, 16;
	setp.ne.s32 	%p10, %r235, %r237;
	@%p10 bra 	$L__BB0_19;
$L__BB0_20:
	setp.eq.s32 	%p11, %r10, 0;
	@%p11 bra 	$L__BB0_29;
	and.b32  	%r15, %r95, 7;
	setp.lt.u32 	%p12, %r10, 8;
	@%p12 bra 	$L__BB0_23;
	mul.wide.u32 	%rd110, %r237, 4;
	add.s64 	%rd111, %rd3, %rd110;
	mov.b32 	%r141, 2139095039;
	st.local.u32 	[%rd111], %r141;
	st.local.u32 	[%rd111+4], %r141;
	st.local.u32 	[%rd111+8], %r141;
	st.local.u32 	[%rd111+12], %r141;
	st.local.u32 	[%rd111+16], %r141;
	st.local.u32 	[%rd111+20], %r141;
	st.local.u32 	[%rd111+24], %r141;
	st.local.u32 	[%rd111+28], %r141;
	add.s32 	%r237, %r237, 8;
$L__BB0_23:
	setp.eq.s32 	%p13, %r15, 0;
	@%p13 bra 	$L__BB0_29;
	and.b32  	%r18, %r95, 3;
	setp.lt.u32 	%p14, %r15, 4;
	@%p14 bra 	$L__BB0_26;
	mul.wide.u32 	%rd112, %r237, 4;
	add.s64 	%rd113, %rd3, %rd112;
	mov.b32 	%r142, 2139095039;
	st.local.u32 	[%rd113], %r142;
	st.local.u32 	[%rd113+4], %r142;
	st.local.u32 	[%rd113+8], %r142;
	st.local.u32 	[%rd113+12], %r142;
	add.s32 	%r237, %r237, 4;
$L__BB0_26:
	setp.eq.s32 	%p15, %r18, 0;
	@%p15 bra 	$L__BB0_29;
	mov.b32 	%r240, 0;
$L__BB0_28:
	.pragma "nounroll";
	mul.wide.u32 	%rd114, %r237, 4;
	add.s64 	%rd115, %rd3, %rd114;
	mov.b32 	%r144, 2139095039;
	st.local.u32 	[%rd115], %r144;
	add.s32 	%r237, %r237, 1;
	add.s32 	%r240, %r240, 1;
	setp.ne.s32 	%p16, %r240, %r18;
	@%p16 bra 	$L__BB0_28;
$L__BB0_29:
	bar.sync 	0;
	setp.eq.s64 	%p17, %rd72, 0;
	@%p17 bra 	$L__BB0_61;
	mul.lo.s32 	%r146, %r96, %r2;
	cvt.s64.s32 	%rd25, %r146;
	add.s32 	%r25, %r95, -2;
	min.s32 	%r26, %r95, 0;
	mul.wide.s32 	%rd116, %r25, 4;
	add.s64 	%rd26, %rd3, %rd116;
	mov.b32 	%r241, 0;
$L__BB0_31:
	add.s32 	%r147, %r241, %r1;
	cvt.u64.u32 	%rd117, %r147;
	min.u64 	%rd27, %rd117, %rd5;
	cvt.u32.u64 	%r28, %rd27;
	ld.shared.u32 	%r29, [_ZZ32pipeline_mi_calculation_l0_rungePfPiS0_S_mmiimmmE10tail_index];
	setp.ge.s32 	%p18, %r28, %r29;
	@%p18 bra 	$L__BB0_36;
	cvt.s64.s32 	%rd28, %rd27;
	or.b64  	%rd129, %rd28, %rd73;
	and.b64  	%rd130, %rd129, -4294967296;
	setp.ne.s64 	%p22, %rd130, 0;
	@%p22 bra 	$L__BB0_34;
	cvt.u32.u64 	%r162, %rd73;
	cvt.u32.u64 	%r163, %rd28;
	div.u32 	%r164, %r163, %r162;
	mul.lo.s32 	%r165, %r164, %r162;
	sub.s32 	%r166, %r163, %r165;
	cvt.u64.u32 	%rd193, %r164;
	cvt.u64.u32 	%rd194, %r166;
	bra.uni 	$L__BB0_35;
$L__BB0_34:
	div.u64 	%rd193, %rd28, %rd73;
	mul.lo.s64 	%rd131, %rd193, %rd73;
	sub.s64 	%rd194, %rd28, %rd131;
$L__BB0_35:
	add.s64 	%rd132, %rd193, %rd25;
	shl.b64 	%rd133, %rd132, 2;
	add.s64 	%rd134, %rd2, %rd133;
	ld.global.u32 	%r167, [%rd134];
	add.s32 	%r168, %r167, %r28;
	cvt.u32.u64 	%r169, %rd27;
	cvt.u32.u64 	%r170, %rd194;
	sub.s32 	%r171, %r170, %r169;
	add.s32 	%r242, %r168, %r171;
	bra.uni 	$L__BB0_45;
$L__BB0_36:
	sub.s32 	%r148, %r28, %r29;
	cvt.s64.s32 	%rd118, %r148;
	setp.le.u64 	%p19, %rd74, %rd118;
	@%p19 bra 	$L__BB0_41;
	cvt.s64.s32 	%rd35, %rd27;
	or.b64  	%rd126, %rd35, %rd73;
	and.b64  	%rd127, %rd126, -4294967296;
	setp.ne.s64 	%p21, %rd127, 0;
	@%p21 bra 	$L__BB0_39;
	cvt.u32.u64 	%r156, %rd73;
	cvt.u32.u64 	%r157, %rd35;
	rem.u32 	%r158, %r157, %r156;
	cvt.u64.u32 	%rd195, %r158;
	bra.uni 	$L__BB0_40;
$L__BB0_39:
	rem.u64 	%rd195, %rd35, %rd73;
$L__BB0_40:
	cvt.u64.u32 	%rd128, %r96;
	cvt.u32.u64 	%r159, %rd195;
	cvt.u32.u64 	%r160, %rd73;
	cvt.u32.u64 	%r161, %rd128;
	mad.lo.s32 	%r242, %r160, %r161, %r159;
	bra.uni 	$L__BB0_45;
$L__BB0_41:
	cvt.s64.s32 	%rd119, %rd27;
	sub.s64 	%rd39, %rd119, %rd74;
	or.b64  	%rd120, %rd39, %rd73;
	and.b64  	%rd121, %rd120, -4294967296;
	setp.ne.s64 	%p20, %rd121, 0;
	@%p20 bra 	$L__BB0_43;
	cvt.u32.u64 	%r149, %rd73;
	cvt.u32.u64 	%r150, %rd39;
	div.u32 	%r151, %r150, %r149;
	mul.lo.s32 	%r152, %r151, %r149;
	sub.s32 	%r153, %r150, %r152;
	cvt.u64.u32 	%rd196, %r151;
	cvt.u64.u32 	%rd197, %r153;
	bra.uni 	$L__BB0_44;
$L__BB0_43:
	div.u64 	%rd196, %rd39, %rd73;
	mul.lo.s64 	%rd122, %rd196, %rd73;
	sub.s64 	%rd197, %rd39, %rd122;
$L__BB0_44:
	add.s64 	%rd123, %rd196, %rd25;
	shl.b64 	%rd124, %rd123, 2;
	add.s64 	%rd125, %rd2, %rd124;
	ld.global.u32 	%r154, [%rd125];
	cvt.u32.u64 	%r155, %rd197;
	add.s32 	%r242, %r154, %r155;
$L__BB0_45:
	mul.wide.s32 	%rd135, %r242, 4;
	add.s64 	%rd136, %rd1, %rd135;
	ld.global.f32 	%f21, [%rd136];
	st.shared.f32 	[%r9+256], %f21;
	cvt.s64.s32 	%rd137, %rd27;
	add.s64 	%rd138, %rd137, %rd72;
	shl.b64 	%rd139, %rd138, 2;
	add.s64 	%rd140, %rd1, %rd139;
	ld.global.f32 	%f22, [%rd140];
	st.shared.f32 	[%r9+384], %f22;
	bar.sync 	0;
	mov.b32 	%r243, 0;
$L__BB0_46:
	add.s32 	%r173, %r243, %r241;
	cvt.u64.u32 	%rd141, %r173;
	setp.lt.u64 	%p23, %rd5, %rd141;
	@%p23 bra 	$L__BB0_59;
	ld.shared.f32 	%f23, [%r9];
	shl.b32 	%r174, %r243, 2;
	mov.u32 	%r175, shared_mem;
	add.s32 	%r176, %r175, %r174;
	ld.shared.f32 	%f24, [%r176+256];
	sub.f32 	%f25, %f23, %f24;
	abs.f32 	%f26, %f25;
	ld.shared.f32 	%f27, [%r9+128];
	ld.shared.f32 	%f28, [%r176+384];
	sub.f32 	%f29, %f27, %f28;
	abs.f32 	%f30, %f29;
	max.f32 	%f1, %f26, %f30;
	mov.u32 	%r244, %r95;
$L__BB0_48:
	mov.u32 	%r35, %r244;
	setp.lt.s32 	%p24, %r35, 1;
	mov.u32 	%r245, %r26;
	@%p24 bra 	$L__BB0_50;
	add.s32 	%r244, %r35, -1;
	mul.wide.u32 	%rd142, %r244, 4;
	add.s64 	%rd143, %rd3, %rd142;
	ld.local.f32 	%f31, [%rd143];
	setp.lt.f32 	%p25, %f1, %f31;
	mov.u32 	%r245, %r35;
	@%p25 bra 	$L__BB0_48;
$L__BB0_50:
	setp.lt.s32 	%p26, %r25, %r245;
	@%p26 bra 	$L__BB0_57;
	not.b32 	%r177, %r245;
	add.s32 	%r178, %r95, %r177;
	and.b32  	%r38, %r178, 3;
	setp.eq.s32 	%p27, %r38, 0;
	mov.u32 	%r246, %r25;
	@%p27 bra 	$L__BB0_55;
	add.s32 	%r246, %r95, -3;
	ld.local.f32 	%f32, [%rd26];
	st.local.f32 	[%rd26+4], %f32;
	setp.eq.s32 	%p28, %r38, 1;
	@%p28 bra 	$L__BB0_55;
	add.s32 	%r246, %r95, -4;
	ld.local.f32 	%f33, [%rd26+-4];
	st.local.f32 	[%rd26], %f33;
	setp.eq.s32 	%p29, %r38, 2;
	@%p29 bra 	$L__BB0_55;
	add.s32 	%r246, %r95, -5;
	ld.local.f32 	%f34, [%rd26+-8];
	st.local.f32 	[%rd26+-4], %f34;
$L__BB0_55:
	sub.s32 	%r179, %r25, %r245;
	setp.lt.u32 	%p30, %r179, 3;
	@%p30 bra 	$L__BB0_57;
$L__BB0_56:
	mul.wide.s32 	%rd144, %r246, 4;
	add.s64 	%rd145, %rd3, %rd144;
	ld.local.f32 	%f35, [%rd145];
	st.local.f32 	[%rd145+4], %f35;
	ld.local.f32 	%f36, [%rd145+-4];
	st.local.f32 	[%rd145], %f36;
	ld.local.f32 	%f37, [%rd145+-8];
	st.local.f32 	[%rd145+-4], %f37;
	add.s32 	%r180, %r246, -3;
	ld.local.f32 	%f38, [%rd145+-12];
	st.local.f32 	[%rd145+-8], %f38;
	add.s32 	%r246, %r246, -4;
	setp.gt.s32 	%p31, %r180, %r245;
	@%p31 bra 	$L__BB0_56;
$L__BB0_57:
	setp.ge.s32 	%p32, %r245, %r95;
	@%p32 bra 	$L__BB0_59;
	mul.wide.s32 	%rd146, %r245, 4;
	add.s64 	%rd147, %rd3, %rd146;
	st.local.f32 	[%rd147], %f1;
$L__BB0_59:
	add.s32 	%r243, %r243, 1;
	setp.ne.s32 	%p33, %r243, 32;
	@%p33 bra 	$L__BB0_46;
	add.s32 	%r241, %r241, 32;
	cvt.u64.u32 	%rd148, %r241;
	setp.gt.u64 	%p34, %rd72, %rd148;
	@%p34 bra 	$L__BB0_31;
$L__BB0_61:
	setp.eq.s64 	%p35, %rd72, 0;
	mul.wide.s32 	%rd149, %r95, 4;
	add.s64 	%rd150, %rd3, %rd149;
	ld.local.f32 	%f2, [%rd150+-4];
	mov.f32 	%f166, 0f00000000;
	mov.f32 	%f169, %f166;
	@%p35 bra 	$L__BB0_97;
	mul.lo.s32 	%r182, %r96, %r2;
	cvt.s64.s32 	%rd46, %r182;
	cvt.u64.u32 	%rd151, %r96;
	mul.lo.s64 	%rd47, %rd73, %rd151;
	mov.b32 	%r248, 0;
	mov.u32 	%r257, %r248;
	mov.u32 	%r256, %r248;
$L__BB0_63:
	add.s32 	%r183, %r248, %r1;
	cvt.u64.u32 	%rd152, %r183;
	min.u64 	%rd48, %rd152, %rd5;
	cvt.u32.u64 	%r50, %rd48;
	ld.shared.u32 	%r51, [_ZZ32pipeline_mi_calculation_l0_rungePfPiS0_S_mmiimmmE10tail_index];
	setp.ge.s32 	%p36, %r50, %r51;
	@%p36 bra 	$L__BB0_68;
	cvt.s64.s32 	%rd49, %rd48;
	or.b64  	%rd163, %rd49, %rd73;
	and.b64  	%rd164, %rd163, -4294967296;
	setp.ne.s64 	%p40, %rd164, 0;
	@%p40 bra 	$L__BB0_66;
	cvt.u32.u64 	%r197, %rd73;
	cvt.u32.u64 	%r198, %rd49;
	div.u32 	%r199, %r198, %r197;
	mul.lo.s32 	%r200, %r199, %r197;
	sub.s32 	%r201, %r198, %r200;
	cvt.u64.u32 	%rd198, %r199;
	cvt.u64.u32 	%rd199, %r201;
	bra.uni 	$L__BB0_67;
$L__BB0_66:
	div.u64 	%rd198, %rd49, %rd73;
	mul.lo.s64 	%rd165, %rd198, %rd73;
	sub.s64 	%rd199, %rd49, %rd165;
$L__BB0_67:
	add.s64 	%rd166, %rd198, %rd46;
	shl.b64 	%rd167, %rd166, 2;
	add.s64 	%rd168, %rd2, %rd167;
	ld.global.u32 	%r202, [%rd168];
	add.s32 	%r203, %r202, %r50;
	cvt.u32.u64 	%r204, %rd48;
	cvt.u32.u64 	%r205, %rd199;
	sub.s32 	%r206, %r205, %r204;
	add.s32 	%r251, %r203, %r206;
	bra.uni 	$L__BB0_77;
$L__BB0_68:
	sub.s32 	%r184, %r50, %r51;
	cvt.s64.s32 	%rd153, %r184;
	setp.le.u64 	%p37, %rd74, %rd153;
	@%p37 bra 	$L__BB0_73;
	cvt.s64.s32 	%rd56, %rd48;
	or.b64  	%rd161, %rd56, %rd73;
	and.b64  	%rd162, %rd161, -4294967296;
	setp.ne.s64 	%p39, %rd162, 0;
	@%p39 bra 	$L__BB0_71;
	cvt.u32.u64 	%r192, %rd73;
	cvt.u32.u64 	%r193, %rd56;
	rem.u32 	%r194, %r193, %r192;
	cvt.u64.u32 	%rd200, %r194;
	bra.uni 	$L__BB0_72;
$L__BB0_71:
	rem.u64 	%rd200, %rd56, %rd73;
$L__BB0_72:
	cvt.u32.u64 	%r195, %rd47;
	cvt.u32.u64 	%r196, %rd200;
	add.s32 	%r251, %r196, %r195;
	bra.uni 	$L__BB0_77;
$L__BB0_73:
	cvt.s64.s32 	%rd154, %rd48;
	sub.s64 	%rd60, %rd154, %rd74;
	or.b64  	%rd155, %rd60, %rd73;
	and.b64  	%rd156, %rd155, -4294967296;
	setp.ne.s64 	%p38, %rd156, 0;
	@%p38 bra 	$L__BB0_75;
	cvt.u32.u64 	%r185, %rd73;
	cvt.u32.u64 	%r186, %rd60;
	div.u32 	%r187, %r186, %r185;
	mul.lo.s32 	%r188, %r187, %r185;
	sub.s32 	%r189, %r186, %r188;
	cvt.u64.u32 	%rd201, %r187;
	cvt.u64.u32 	%rd202, %r189;
	bra.uni 	$L__BB0_76;
$L__BB0_75:
	div.u64 	%rd201, %rd60, %rd73;
	mul.lo.s64 	%rd157, %rd201, %rd73;
	sub.s64 	%rd202, %rd60, %rd157;
$L__BB0_76:
	add.s64 	%rd158, %rd201, %rd46;
	shl.b64 	%rd159, %rd158, 2;
	add.s64 	%rd160, %rd2, %rd159;
	ld.global.u32 	%r190, [%rd160];
	cvt.u32.u64 	%r191, %rd202;
	add.s32 	%r251, %r190, %r191;
$L__BB0_77:
	mul.wide.s32 	%rd169, %r251, 4;
	add.s64 	%rd170, %rd1, %rd169;
	ld.global.f32 	%f40, [%rd170];
	st.shared.f32 	[%r9+256], %f40;
	cvt.s64.s32 	%rd171, %rd48;
	add.s64 	%rd172, %rd171, %rd72;
	shl.b64 	%rd173, %rd172, 2;
	add.s64 	%rd174, %rd1, %rd173;
	ld.global.f32 	%f41, [%rd174];
	st.shared.f32 	[%r9+384], %f41;
	bar.sync 	0;
	cvt.u64.u32 	%rd175, %r248;
	mov.u32 	%r209, shared_mem;
	add.s32 	%r252, %r209, 412;
	add.s64 	%rd203, %rd175, 3;
	mov.b32 	%r253, 256;
$L__BB0_78:
	add.s64 	%rd176, %rd203, -3;
	setp.lt.u64 	%p41, %rd5, %rd176;
	@%p41 bra 	$L__BB0_80;
	ld.shared.f32 	%f42, [%r9];
	ld.shared.f32 	%f43, [%r252+-156];
	sub.f32 	%f44, %f42, %f43;
	abs.f32 	%f45, %f44;
	setp.le.f32 	%p42, %f45, %f2;
	selp.u32 	%r210, 1, 0, %p42;
	add.s32 	%r256, %r256, %r210;
	ld.shared.f32 	%f46, [%r9+128];
	ld.shared.f32 	%f47, [%r252+-28];
	sub.f32 	%f48, %f46, %f47;
	abs.f32 	%f49, %f48;
	setp.le.f32 	%p43, %f49, %f2;
	selp.u32 	%r211, 1, 0, %p43;
	add.s32 	%r257, %r257, %r211;
$L__BB0_80:
	add.s64 	%rd177, %rd203, -2;
	setp.lt.u64 	%p44, %rd5, %rd177;
	@%p44 bra 	$L__BB0_82;
	ld.shared.f32 	%f50, [%r9];
	ld.shared.f32 	%f51, [%r252+-152];
	sub.f32 	%f52, %f50, %f51;
	abs.f32 	%f53, %f52;
	setp.le.f32 	%p45, %f53, %f2;
	selp.u32 	%r212, 1, 0, %p45;
	add.s32 	%r256, %r256, %r212;
	ld.shared.f32 	%f54, [%r9+128];
	ld.shared.f32 	%f55, [%r252+-24];
	sub.f32 	%f56, %f54, %f55;
	abs.f32 	%f57, %f56;
	setp.le.f32 	%p46, %f57, %f2;
	selp.u32 	%r213, 1, 0, %p46;
	add.s32 	%r257, %r257, %r213;
$L__BB0_82:
	add.s64 	%rd178, %rd203, -1;
	setp.lt.u64 	%p47, %rd5, %rd178;
	@%p47 bra 	$L__BB0_84;
	ld.shared.f32 	%f58, [%r9];
	ld.shared.f32 	%f59, [%r252+-148];
	sub.f32 	%f60, %f58, %f59;
	abs.f32 	%f61, %f60;
	setp.le.f32 	%p48, %f61, %f2;
	selp.u32 	%r214, 1, 0, %p48;
	add.s32 	%r256, %r256, %r214;
	ld.shared.f32 	%f62, [%r9+128];
	ld.shared.f32 	%f63, [%r252+-20];
	sub.f32 	%f64, %f62, %f63;
	abs.f32 	%f65, %f64;
	setp.le.f32 	%p49, %f65, %f2;
	selp.u32 	%r215, 1, 0, %p49;
	add.s32 	%r257, %r257, %r215;
$L__BB0_84:
	setp.lt.u64 	%p50, %rd5, %rd203;
	@%p50 bra 	$L__BB0_86;
	ld.shared.f32 	%f66, [%r9];
	ld.shared.f32 	%f67, [%r252+-144];
	sub.f32 	%f68, %f66, %f67;
	abs.f32 	%f69, %f68;
	setp.le.f32 	%p51, %f69, %f2;
	selp.u32 	%r216, 1, 0, %p51;
	add.s32 	%r256, %r256, %r216;
	ld.shared.f32 	%f70, [%r9+128];
	ld.shared.f32 	%f71, [%r252+-16];
	sub.f32 	%f72, %f70, %f71;
	abs.f32 	%f73, %f72;
	setp.le.f32 	%p52, %f73, %f2;
	selp.u32 	%r217, 1, 0, %p52;
	add.s32 	%r257, %r257, %r217;
$L__BB0_86:
	add.s64 	%rd179, %rd203, 1;
	setp.lt.u64 	%p53, %rd5, %rd179;
	@%p53 bra 	$L__BB0_88;
	ld.shared.f32 	%f74, [%r9];
	ld.shared.f32 	%f75, [%r252+-140];
	sub.f32 	%f76, %f74, %f75;
	abs.f32 	%f77, %f76;
	setp.le.f32 	%p54, %f77, %f2;
	selp.u32 	%r218, 1, 0, %p54;
	add.s32 	%r256, %r256, %r218;
	ld.shared.f32 	%f78, [%r9+128];
	ld.shared.f32 	%f79, [%r252+-12];
	sub.f32 	%f80, %f78, %f79;
	abs.f32 	%f81, %f80;
	setp.le.f32 	%p55, %f81, %f2;
	selp.u32 	%r219, 1, 0, %p55;
	add.s32 	%r257, %r257, %r219;
$L__BB0_88:
	add.s64 	%rd180, %rd203, 2;
	setp.lt.u64 	%p56, %rd5, %rd180;
	@%p56 bra 	$L__BB0_90;
	ld.shared.f32 	%f82, [%r9];
	ld.shared.f32 	%f83, [%r252+-136];
	sub.f32 	%f84, %f82, %f83;
	abs.f32 	%f85, %f84;
	setp.le.f32 	%p57, %f85, %f2;
	selp.u32 	%r220, 1, 0, %p57;
	add.s32 	%r256, %r256, %r220;
	ld.shared.f32 	%f86, [%r9+128];
	ld.shared.f32 	%f87, [%r252+-8];
	sub.f32 	%f88, %f86, %f87;
	abs.f32 	%f89, %f88;
	setp.le.f32 	%p58, %f89, %f2;
	selp.u32 	%r221, 1, 0, %p58;
	add.s32 	%r257, %r257, %r221;
$L__BB0_90:
	add.s64 	%rd181, %rd203, 3;
	setp.lt.u64 	%p59, %rd5, %rd181;
	@%p59 bra 	$L__BB0_92;
	ld.shared.f32 	%f90, [%r9];
	ld.shared.f32 	%f91, [%r252+-132];
	sub.f32 	%f92, %f90, %f91;
	abs.f32 	%f93, %f92;
	setp.le.f32 	%p60, %f93, %f2;
	selp.u32 	%r222, 1, 0, %p60;
	add.s32 	%r256, %r256, %r222;
	ld.shared.f32 	%f94, [%r9+128];
	ld.shared.f32 	%f95, [%r252+-4];
	sub.f32 	%f96, %f94, %f95;
	abs.f32 	%f97, %f96;
	setp.le.f32 	%p61, %f97, %f2;
	selp.u32 	%r223, 1, 0, %p61;
	add.s32 	%r257, %r257, %r223;
$L__BB0_92:
	add.s64 	%rd182, %rd203, 4;
	setp.lt.u64 	%p62, %rd5, %rd182;
	@%p62 bra 	$L__BB0_94;
	ld.shared.f32 	%f98, [%r9];
	ld.shared.f32 	%f99, [%r252+-128];
	sub.f32 	%f100, %f98, %f99;
	abs.f32 	%f101, %f100;
	setp.le.f32 	%p63, %f101, %f2;
	selp.u32 	%r224, 1, 0, %p63;
	add.s32 	%r256, %r256, %r224;
	ld.shared.f32 	%f102, [%r9+128];
	ld.shared.f32 	%f103, [%r252];
	sub.f32 	%f104, %f102, %f103;
	abs.f32 	%f105, %f104;
	setp.le.f32 	%p64, %f105, %f2;
	selp.u32 	%r225, 1, 0, %p64;
	add.s32 	%r257, %r257, %r225;
$L__BB0_94:
	add.s64 	%rd203, %rd203, 8;
	add.s32 	%r253, %r253, 32;
	add.s32 	%r252, %r252, 32;
	setp.ne.s32 	%p65, %r253, 384;
	@%p65 bra 	$L__BB0_78;
	add.s32 	%r248, %r248, 32;
	cvt.u64.u32 	%rd183, %r248;
	setp.gt.u64 	%p66, %rd72, %rd183;
	@%p66 bra 	$L__BB0_63;
	cvt.rn.f32.s32 	%f166, %r256;
	cvt.rn.f32.s32 	%f169, %r257;
$L__BB0_97:
	setp.geu.f32 	%p67, %f166, 0f40E00000;
	mov.f64 	%fd27, 0d0000000000000000;
	@%p67 bra 	$L__BB0_101;
	mov.f32 	%f164, 0f00000000;
$L__BB0_99:
	rcp.rn.f32 	%f107, %f166;
	sub.f32 	%f164, %f164, %f107;
	add.f32 	%f166, %f166, 0f3F800000;
	setp.lt.f32 	%p68, %f166, 0f40E00000;
	@%p68 bra 	$L__BB0_99;
	cvt.f64.f32 	%fd27, %f164;
$L__BB0_101:
	add.f32 	%f108, %f166, 0fBF000000;
	rcp.rn.f32 	%f109, %f108;
	mul.f32 	%f110, %f109, %f109;
	mul.f32 	%f111, %f110, %f110;
	setp.lt.f32 	%p69, %f108, 0f00800000;
	mul.f32 	%f112, %f108, 0f4B000000;
	selp.f32 	%f113, %f112, %f108, %p69;
	selp.f32 	%f114, 0fC1B80000, 0f00000000, %p69;
	mov.b32 	%r226, %f113;
	add.s32 	%r227, %r226, -1059760811;
	and.b32  	%r228, %r227, -8388608;
	sub.s32 	%r229, %r226, %r228;
	mov.b32 	%f115, %r229;
	cvt.rn.f32.s32 	%f116, %r228;
	fma.rn.f32 	%f117, %f116, 0f34000000, %f114;
	add.f32 	%f118, %f115, 0fBF800000;
	fma.rn.f32 	%f119, %f118, 0fBE055027, 0f3E1039F6;
	fma.rn.f32 	%f120, %f119, %f118, 0fBDF8CDCC;
	fma.rn.f32 	%f121, %f120, %f118, 0f3E0F2955;
	fma.rn.f32 	%f122, %f121, %f118, 0fBE2AD8B9;
	fma.rn.f32 	%f123, %f122, %f118, 0f3E4CED0B;
	fma.rn.f32 	%f124, %f123, %f118, 0fBE7FFF22;
	fma.rn.f32 	%f125, %f124, %f118, 0f3EAAAA78;
	fma.rn.f32 	%f126, %f125, %f118, 0fBF000000;
	mul.f32 	%f127, %f118, %f126;
	fma.rn.f32 	%f128, %f127, %f118, %f118;
	fma.rn.f32 	%f129, %f117, 0f3F317218, %f128;
	setp.gt.u32 	%p70, %r226, 2139095039;
	fma.rn.f32 	%f130, %f113, 0f7F800000, 0f7F800000;
	selp.f32 	%f131, %f130, %f129, %p70;
	setp.eq.f32 	%p71, %f113, 0f00000000;
	selp.f32 	%f132, 0fFF800000, %f131, %p71;
	cvt.f64.f32 	%fd7, %f132;
	cvt.f64.f32 	%fd8, %f110;
	fma.rn.f64 	%fd9, %fd8, 0d3FA5555555555555, %fd7;
	cvt.f64.f32 	%fd10, %f111;
	fma.rn.f64 	%fd11, %fd10, 0dBF7DDDDDDDDDDDDE, %fd9;
	mul.f64 	%fd12, %fd10, 0d3F6F7DF7DF7DF7DF;
	fma.rn.f64 	%fd13, %fd12, %fd8, %fd11;
	mul.f64 	%fd14, %fd10, 0dBF70EEEEEEEEEEEF;
	fma.rn.f64 	%fd15, %fd14, %fd10, %fd13;
	add.f64 	%fd16, %fd27, %fd15;
	cvt.rn.f32.f64 	%f12, %fd16;
	setp.geu.f32 	%p72, %f169, 0f40E00000;
	mov.f64 	%fd28, 0d0000000000000000;
	@%p72 bra 	$L__BB0_105;
	mov.f32 	%f167, 0f00000000;
$L__BB0_103:
	rcp.rn.f32 	%f134, %f169;
	sub.f32 	%f167, %f167, %f134;
	add.f32 	%f169, %f169, 0f3F800000;
	setp.lt.f32 	%p73, %f169, 0f40E00000;
	@%p73 bra 	$L__BB0_103;
	cvt.f64.f32 	%fd28, %f167;
$L__BB0_105:
	add.f32 	%f135, %f169, 0fBF000000;
	rcp.rn.f32 	%f136, %f135;
	mul.f32 	%f137, %f136, %f136;
	mul.f32 	%f138, %f137, %f137;
	setp.lt.f32 	%p74, %f135, 0f00800000;
	mul.f32 	%f139, %f135, 0f4B000000;
	selp.f32 	%f140, %f139, %f135, %p74;
	selp.f32 	%f141, 0fC1B80000, 0f00000000, %p74;
	mov.b32 	%r230, %f140;
	add.s32 	%r231, %r230, -1059760811;
	and.b32  	%r232, %r231, -8388608;
	sub.s32 	%r233, %r230, %r232;
	mov.b32 	%f142, %r233;
	cvt.rn.f32.s32 	%f143, %r232;
	fma.rn.f32 	%f144, %f143, 0f34000000, %f141;
	add.f32 	%f145, %f142, 0fBF800000;
	fma.rn.f32 	%f146, %f145, 0fBE055027, 0f3E1039F6;
	fma.rn.f32 	%f147, %f146, %f145, 0fBDF8CDCC;
	fma.rn.f32 	%f148, %f147, %f145, 0f3E0F2955;
	fma.rn.f32 	%f149, %f148, %f145, 0fBE2AD8B9;
	fma.rn.f32 	%f150, %f149, %f145, 0f3E4CED0B;
	fma.rn.f32 	%f151, %f150, %f145, 0fBE7FFF22;
	fma.rn.f32 	%f152, %f151, %f145, 0f3EAAAA78;
	fma.rn.f32 	%f153, %f152, %f145, 0fBF000000;
	mul.f32 	%f154, %f145, %f153;
	fma.rn.f32 	%f155, %f154, %f145, %f145;
	fma.rn.f32 	%f156, %f144, 0f3F317218, %f155;
	setp.gt.u32 	%p75, %r230, 2139095039;
	fma.rn.f32 	%f157, %f140, 0f7F800000, 0f7F800000;
	selp.f32 	%f158, %f157, %f156, %p75;
	setp.eq.f32 	%p76, %f140, 0f00000000;
	selp.f32 	%f159, 0fFF800000, %f158, %p76;
	cvt.f64.f32 	%fd17, %f159;
	cvt.f64.f32 	%fd18, %f137;
	fma.rn.f64 	%fd19, %fd18, 0d3FA5555555555555, %fd17;
	cvt.f64.f32 	%fd20, %f138;
	fma.rn.f64 	%fd21, %fd20, 0dBF7DDDDDDDDDDDDE, %fd19;
	mul.f64 	%fd22, %fd20, 0d3F6F7DF7DF7DF7DF;
	fma.rn.f64 	%fd23, %fd22, %fd18, %fd21;
	mul.f64 	%fd24, %fd20, 0dBF70EEEEEEEEEEEF;
	fma.rn.f64 	%fd25, %fd24, %fd20, %fd23;
	add.f64 	%fd26, %fd28, %fd25;
	cvt.rn.f32.f64 	%f160, %fd26;
	add.f32 	%f18, %f12, %f160;
	setp.le.u64 	%p77, %rd72, %rd4;
	@%p77 bra 	$L__BB0_107;
	ld.param.u64 	%rd187, [_Z32pipeline_mi_calculation_l0_rungePfPiS0_S_mmiimmm_param_3];
	cvta.to.global.u64 	%rd184, %rd187;
	mul.wide.u32 	%rd185, %r2, 4;
	add.s64 	%rd186, %rd184, %rd185;
	atom.global.add.f32 	%f161, [%rd186], %f18;
$L__BB0_107:
	ret;

}
	// .globl	_Z36pipeline_mi_calculation_l0_row_rungePfPiS0_S_mimmimiS0_
.visible .entry _Z36pipeline_mi_calculation_l0_row_rungePfPiS0_S_mimmimiS0_(
	.param .u64 .ptr .align 1 _Z36pipeline_mi_calculation_l0_row_rungePfPiS0_S_mimmimiS0__param_0,
	.param .u64 .ptr .align 1 _Z36pipeline_mi_calculation_l0_row_rungePfPiS0_S_mimmimiS0__param_1,
	.param .u64 .ptr .align 1 _Z36pipeline_mi_calculation_l0_row_rungePfPiS0_S_mimmimiS0__param_2,
	.param .u64 .ptr .align 1 _Z36pipeline_mi_calculation_l0_row_rungePfPiS0_S_mimmimiS0__param_3,
	.param .u64 _Z36pipeline_mi_calculation_l0_row_rungePfPiS0_S_mimmimiS0__param_4,
	.param .u32 _Z36pipeline_mi_calculation_l0_row_rungePfPiS0_S_mimmimiS0__param_5,
	.param .u64 _Z36pipeline_mi_calculation_l0_row_rungePfPiS0_S_mimmimiS0__param_6,
	.param .u64 _Z36pipeline_mi_calculation_l0_row_rungePfPiS0_S_mimmimiS0__param_7,
	.param .u32 _Z36pipeline_mi_calculation_l0_row_rungePfPiS0_S_mimmimiS0__param_8,
	.param .u64 _Z36pipeline_mi_calculation_l0_row_rungePfPiS0_S_mimmimiS0__param_9,
	.param .u32 _Z36pipeline_mi_calculation_l0_row_rungePfPiS0_S_mimmimiS0__param_10,
	.param .u64 .ptr .align 1 _Z36pipeline_mi_calculation_l0_row_rungePfPiS0_S_mimmimiS0__param_11
)
{
	.local .align 4 .b8 	__local_depot1[804];
	.reg .b64 	%SP;
	.reg .b64 	%SPL;
	.reg .pred 	%p<78>;
	.reg .b32 	%r<268>;
	.reg .b32 	%f<170>;
	.reg .b64 	%rd<227>;
	.reg .b64 	%fd<29>;
	// demoted variable
	.shared .align 4 .u32 _ZZ36pipeline_mi_calculation_l0_row_rungePfPiS0_S_mimmimiS0_E10tail_index;
	mov.u64 	%SPL, __local_depot1;
	ld.param.u64 	%rd83, [_Z36pipeline_mi_calculation_l0_row_rungePfPiS0_S_mimmimiS0__param_0];
	ld.param.u64 	%rd84, [_Z36pipeline_mi_calculation_l0_row_rungePfPiS0_S_mimmimiS0__param_1];
	ld.param.u64 	%rd77, [_Z36pipeline_mi_calculation_l0_row_rungePfPiS0_S_mimmimiS0__param_2];
	ld.param.u64 	%rd79, [_Z36pipeline_mi_calculation_l0_row_rungePfPiS0_S_mimmimiS0__param_4];
	ld.param.u32 	%r93, [_Z36pipeline_mi_calculation_l0_row_rungePfPiS0_S_mimmimiS0__param_5];
	ld.param.u64 	%rd80, [_Z36pipeline_mi_calculation_l0_row_rungePfPiS0_S_mimmimiS0__param_6];
	ld.param.u64 	%rd81, [_Z36pipeline_mi_calculation_l0_row_rungePfPiS0_S_mimmimiS0__param_7];
	ld.param.u64 	%rd82, [_Z36pipeline_mi_calculation_l0_row_rungePfPiS0_S_mimmimiS0__param_9];
	ld.param.u32 	%r94, [_Z36pipeline_mi_calculation_l0_row_rungePfPiS0_S_mimmimiS0__param_10];
	ld.param.u64 	%rd85, [_Z36pipeline_mi_calculation_l0_row_rungePfPiS0_S_mimmimiS0__param_11];
	cvta.to.global.u64 	%rd1, %rd83;
	cvta.to.global.u64 	%rd2, %rd84;
	cvta.to.global.u64 	%rd86, %rd85;
	add.u64 	%rd3, %SPL, 0;
	mov.u32 	%r95, %tid.x;
	cvt.u64.u32 	%rd4, %r95;
	mov.u32 	%r1, %ctaid.x;
	mul.wide.u32 	%rd88, %r1, 4;
	add.s64 	%rd89, %rd86, %rd88;
	ld.global.u32 	%r2, [%rd89];
	mov.u32 	%r96, %ctaid.z;
	mov.u32 	%r3, %ctaid.y;
	mov.u32 	%r4, %nctaid.y;
	shl.b32 	%r97, %r96, 5;
	add.s32 	%r98, %r97, %r95;
	cvt.u64.u32 	%rd5, %r98;
	add.s64 	%rd6, %rd79, -1;
	setp.ne.s32 	%p1, %r95, 0;
	@%p1 bra 	$L__BB1_2;
	cvta.to.global.u64 	%rd90, %rd77;
	mad.lo.s32 	%r99, %r1, %r4, %r3;
	mul.wide.u32 	%rd91, %r99, 4;
	add.s64 	%rd92, %rd90, %rd91;
	ld.global.u32 	%r100, [%rd92];
	st.shared.u32 	[_ZZ36pipeline_mi_calculation_l0_row_rungePfPiS0_S_mimmimiS0_E10tail_index], %r100;
$L__BB1_2:
	min.u64 	%rd93, %rd5, %rd6;
	bar.sync 	0;
	setp.lt.u64 	%p2, %rd93, %rd79;
	cvt.u32.u64 	%r101, %rd79;
	add.s32 	%r102, %r101, -1;
	cvt.u32.u64 	%r103, %rd93;
	selp.b32 	%r104, %r103, %r102, %p2;
	ld.shared.u32 	%r6, [_ZZ36pipeline_mi_calculation_l0_row_rungePfPiS0_S_mimmimiS0_E10tail_index];
	setp.ge.s32 	%p3, %r104, %r6;
	@%p3 bra 	$L__BB1_7;
	cvt.s64.s32 	%rd7, %r104;
	or.b64  	%rd106, %rd7, %rd81;
	and.b64  	%rd107, %rd106, -4294967296;
	setp.ne.s64 	%p7, %rd107, 0;
	@%p7 bra 	$L__BB1_5;
	cvt.u32.u64 	%r128, %rd81;
	cvt.u32.u64 	%r129, %rd7;
	div.u32 	%r130, %r129, %r128;
	mul.lo.s32 	%r131, %r130, %r128;
	sub.s32 	%r132, %r129, %r131;
	cvt.u64.u32 	%rd209, %r130;
	cvt.u64.u32 	%rd210, %r132;
	bra.uni 	$L__BB1_6;
$L__BB1_5:
	div.u64 	%rd209, %rd7, %rd81;
	mul.lo.s64 	%rd108, %rd209, %rd81;
	sub.s64 	%rd210, %rd7, %rd108;
$L__BB1_6:
	mad.lo.s32 	%r133, %r1, %r4, %r3;
	cvt.u64.u32 	%rd109, %r133;
	mad.lo.s64 	%rd110, %rd80, %rd109, %rd209;
	shl.b64 	%rd111, %rd110, 2;
	add.s64 	%rd112, %rd2, %rd111;
	ld.global.u32 	%r134, [%rd112];
	cvt.u32.u64 	%r135, %rd210;
	add.s32 	%r232, %r134, %r135;
	bra.uni 	$L__BB1_16;
$L__BB1_7:
	sub.s32 	%r105, %r104, %r6;
	cvt.s64.s32 	%rd94, %r105;
	setp.le.u64 	%p4, %rd82, %rd94;
	@%p4 bra 	$L__BB1_12;
	cvt.s64.s32 	%rd14, %r104;
	or.b64  	%rd103, %rd14, %rd81;
	and.b64  	%rd104, %rd103, -4294967296;
	setp.ne.s64 	%p6, %rd104, 0;
	@%p6 bra 	$L__BB1_10;
	cvt.u32.u64 	%r118, %rd81;
	cvt.u32.u64 	%r119, %rd14;
	rem.u32 	%r120, %r119, %r118;
	cvt.u64.u32 	%rd211, %r120;
	bra.uni 	$L__BB1_11;
$L__BB1_10:
	rem.u64 	%rd211, %rd14, %rd81;
$L__BB1_11:
	cvt.u64.u32 	%rd105, %r104;
	cvt.u32.u64 	%r121, %rd80;
	cvt.u32.u64 	%r122, %rd81;
	cvt.u32.u64 	%r123, %rd105;
	mad.lo.s32 	%r124, %r122, %r121, %r123;
	cvt.u32.u64 	%r125, %rd14;
	sub.s32 	%r126, %r124, %r125;
	cvt.u32.u64 	%r127, %rd211;
	add.s32 	%r232, %r126, %r127;
	bra.uni 	$L__BB1_16;
$L__BB1_12:
	cvt.s64.s32 	%rd18, %r104;
	sub.s64 	%rd19, %rd18, %rd82;
	or.b64  	%rd95, %rd19, %rd81;
	and.b64  	%rd96, %rd95, -4294967296;
	setp.ne.s64 	%p5, %rd96, 0;
	@%p5 bra 	$L__BB1_14;
	cvt.u32.u64 	%r106, %rd81;
	cvt.u32.u64 	%r107, %rd19;
	div.u32 	%r108, %r107, %r106;
	mul.lo.s32 	%r109, %r108, %r106;
	sub.s32 	%r110, %r107, %r109;
	cvt.u64.u32 	%rd212, %r108;
	cvt.u64.u32 	%rd213, %r110;
	bra.uni 	$L__BB1_15;
$L__BB1_14:
	div.u64 	%rd212, %rd19, %rd81;
	mul.lo.s64 	%rd97, %rd212, %rd81;
	sub.s64 	%rd213, %rd19, %rd97;
$L__BB1_15:
	mad.lo.s32 	%r111, %r1, %r4, %r3;
	cvt.u64.u32 	%rd98, %r111;
	mad.lo.s64 	%rd99, %rd80, %rd98, %rd212;
	shl.b64 	%rd100, %rd99, 2;
	add.s64 	%rd101, %rd2, %rd100;
	ld.global.u32 	%r112, [%rd101];
	cvt.u64.u32 	%rd102, %r104;
	cvt.u32.u64 	%r113, %rd18;
	cvt.u32.u64 	%r114, %rd102;
	sub.s32 	%r115, %r114, %r113;
	cvt.u32.u64 	%r116, %rd213;
	add.s32 	%r117, %r115, %r116;
	add.s32 	%r232, %r112, %r117;
$L__BB1_16:
	cvt.u32.u64 	%r136, %rd4;
	cvt.s64.s32 	%rd113, %r94;
	mul.lo.s64 	%rd26, %rd79, %rd113;
	cvt.s64.s32 	%rd114, %r232;
	add.s64 	%rd115, %rd26, %rd114;
	shl.b64 	%rd116, %rd115, 2;
	add.s64 	%rd117, %rd1, %rd116;
	ld.global.f32 	%f19, [%rd117];
	shl.b32 	%r137, %r136, 2;
	mov.u32 	%r138, shared_mem;
	add.s32 	%r11, %r138, %r137;
	st.shared.f32 	[%r11], %f19;
	cvt.s64.s32 	%rd118, %r2;
	mul.lo.s64 	%rd27, %rd79, %rd118;
	cvt.s64.s32 	%rd119, %r104;
	add.s64 	%rd120, %rd27, %rd119;
	shl.b64 	%rd121, %rd120, 2;
	add.s64 	%rd122, %rd1, %rd121;
	ld.global.f32 	%f20, [%rd122];
	st.shared.f32 	[%r11+128], %f20;
	setp.lt.s32 	%p8, %r93, 1;
	@%p8 bra 	$L__BB1_29;
	and.b32  	%r12, %r93, 15;
	setp.lt.u32 	%p9, %r93, 16;
	mov.b32 	%r235, 0;
	@%p9 bra 	$L__BB1_20;
	and.b32  	%r235, %r93, 2147483632;
	mov.b32 	%r233, 0;
$L__BB1_19:
	.pragma "nounroll";
	mul.wide.u32 	%rd123, %r233, 4;
	add.s64 	%rd124, %rd3, %rd123;
	mov.b32 	%r141, 2139095039;
	st.local.u32 	[%rd124], %r141;
	st.local.u32 	[%rd124+4], %r141;
	st.local.u32 	[%rd124+8], %r141;
	st.local.u32 	[%rd124+12], %r141;
	st.local.u32 	[%rd124+16], %r141;
	st.local.u32 	[%rd124+20], %r141;
	st.local.u32 	[%rd124+24], %r141;
	st.local.u32 	[%rd124+28], %r141;
	st.local.u32 	[%rd124+32], %r141;
	st.local.u32 	[%rd124+36], %r141;
	st.local.u32 	[%rd124+40], %r141;
	st.local.u32 	[%rd124+44], %r141;
	st.local.u32 	[%rd124+48], %r141;
	st.local.u32 	[%rd124+52], %r141;
	st.local.u32 	[%rd124+56], %r141;
	st.local.u32 	[%rd124+60], %r141;
	add.s32 	%r233, %r233, 16;
	setp.ne.s32 	%p10, %r233, %r235;
	@%p10 bra 	$L__BB1_19;
$L__BB1_20:
	setp.eq.s32 	%p11, %r12, 0;
	@%p11 bra 	$L__BB1_29;
	and.b32  	%r17, %r93, 7;
	setp.lt.u32 	%p12, %r12, 8;
	@%p12 bra 	$L__BB1_23;
	mul.wide.u32 	%rd125, %r235, 4;
	add.s64 	%rd126, %rd3, %rd125;
	mov.b32 	%r142, 2139095039;
	st.local.u32 	[%rd126], %r142;
	st.local.u32 	[%rd126+4], %r142;
	st.local.u32 	[%rd126+8], %r142;
	st.local.u32 	[%rd126+12], %r142;
	st.local.u32 	[%rd126+16], %r142;
	st.local.u32 	[%rd126+20], %r142;
	st.local.u32 	[%rd126+24], %r142;
	st.local.u32 	[%rd126+28], %r142;
	add.s32 	%r235, %r235, 8;
$L__BB1_23:
	setp.eq.s32 	%p13, %r17, 0;
	@%p13 bra 	$L__BB1_29;
	and.b32  	%r20, %r93, 3;
	setp.lt.u32 	%p14, %r17, 4;
	@%p14 bra 	$L__BB1_26;
	mul.wide.u32 	%rd127, %r235, 4;
	add.s64 	%rd128, %rd3, %rd127;
	mov.b32 	%r143, 2139095039;
	st.local.u32 	[%rd128], %r143;
	st.local.u32 	[%rd128+4], %r143;
	st.local.u32 	[%rd128+8], %r143;
	st.local.u32 	[%rd128+12], %r143;
	add.s32 	%r235, %r235, 4;
$L__BB1_26:
	setp.eq.s32 	%p15, %r20, 0;
	@%p15 bra 	$L__BB1_29;
	mov.b32 	%r238, 0;
$L__BB1_28:
	.pragma "nounroll";
	mul.wide.u32 	%rd129, %r235, 4;
	add.s64 	%rd130, %rd3, %rd129;
	mov.b32 	%r145, 2139095039;
	st.local.u32 	[%rd130], %r145;
	add.s32 	%r235, %r235, 1;
	add.s32 	%r238, %r238, 1;
	setp.ne.s32 	%p16, %r238, %r20;
	@%p16 bra 	$L__BB1_28;
$L__BB1_29:
	bar.sync 	0;
	setp.eq.s64 	%p17, %rd79, 0;
	@%p17 bra 	$L__BB1_61;
	mad.lo.s32 	%r146, %r1, %r4, %r3;
	cvt.u64.u32 	%rd132, %r146;
	mul.lo.s64 	%rd28, %rd80, %rd132;
	add.s32 	%r27, %r93, -2;
	min.s32 	%r28, %r93, 0;
	mul.wide.s32 	%rd133, %r27, 4;
	add.s64 	%rd29, %rd3, %rd133;
	mov.b64 	%rd214, 0;
$L__BB1_31:
	add.s64 	%rd135, %rd214, %rd4;
	min.u64 	%rd31, %rd135, %rd6;
	cvt.u32.u64 	%r29, %rd31;
	ld.shared.u32 	%r30, [_ZZ36pipeline_mi_calculation_l0_row_rungePfPiS0_S_mimmimiS0_E10tail_index];
	setp.ge.s32 	%p18, %r29, %r30;
	@%p18 bra 	$L__BB1_36;
	cvt.s64.s32 	%rd32, %rd31;
	or.b64  	%rd146, %rd32, %rd81;
	and.b64  	%rd147, %rd146, -4294967296;
	setp.ne.s64 	%p22, %rd147, 0;
	@%p22 bra 	$L__BB1_34;
	cvt.u32.u64 	%r161, %rd81;
	cvt.u32.u64 	%r162, %rd32;
	div.u32 	%r163, %r162, %r161;
	mul.lo.s32 	%r164, %r163, %r161;
	sub.s32 	%r165, %r162, %r164;
	cvt.u64.u32 	%rd215, %r163;
	cvt.u64.u32 	%rd216, %r165;
	bra.uni 	$L__BB1_35;
$L__BB1_34:
	div.u64 	%rd215, %rd32, %rd81;
	mul.lo.s64 	%rd148, %rd215, %rd81;
	sub.s64 	%rd216, %rd32, %rd148;
$L__BB1_35:
	add.s64 	%rd149, %rd215, %rd28;
	shl.b64 	%rd150, %rd149, 2;
	add.s64 	%rd151, %rd2, %rd150;
	ld.global.u32 	%r166, [%rd151];
	add.s32 	%r167, %r166, %r29;
	cvt.u32.u64 	%r168, %rd31;
	cvt.u32.u64 	%r169, %rd216;
	sub.s32 	%r170, %r169, %r168;
	add.s32 	%r239, %r167, %r170;
	bra.uni 	$L__BB1_45;
$L__BB1_36:
	sub.s32 	%r147, %r29, %r30;
	cvt.s64.s32 	%rd136, %r147;
	setp.le.u64 	%p19, %rd82, %rd136;
	@%p19 bra 	$L__BB1_41;
	cvt.s64.s32 	%rd39, %rd31;
	or.b64  	%rd144, %rd39, %rd81;
	and.b64  	%rd145, %rd144, -4294967296;
	setp.ne.s64 	%p21, %rd145, 0;
	@%p21 bra 	$L__BB1_39;
	cvt.u32.u64 	%r155, %rd81;
	cvt.u32.u64 	%r156, %rd39;
	rem.u32 	%r157, %r156, %r155;
	cvt.u64.u32 	%rd217, %r157;
	bra.uni 	$L__BB1_40;
$L__BB1_39:
	rem.u64 	%rd217, %rd39, %rd81;
$L__BB1_40:
	cvt.u32.u64 	%r158, %rd217;
	cvt.u32.u64 	%r159, %rd80;
	cvt.u32.u64 	%r160, %rd81;
	mad.lo.s32 	%r239, %r160, %r159, %r158;
	bra.uni 	$L__BB1_45;
$L__BB1_41:
	cvt.s64.s32 	%rd137, %rd31;
	sub.s64 	%rd43, %rd137, %rd82;
	or.b64  	%rd138, %rd43, %rd81;
	and.b64  	%rd139, %rd138, -4294967296;
	setp.ne.s64 	%p20, %rd139, 0;
	@%p20 bra 	$L__BB1_43;
	cvt.u32.u64 	%r148, %rd81;
	cvt.u32.u64 	%r149, %rd43;
	div.u32 	%r150, %r149, %r148;
	mul.lo.s32 	%r151, %r150, %r148;
	sub.s32 	%r152, %r149, %r151;
	cvt.u64.u32 	%rd218, %r150;
	cvt.u64.u32 	%rd219, %r152;
	bra.uni 	$L__BB1_44;
$L__BB1_43:
	div.u64 	%rd218, %rd43, %rd81;
	mul.lo.s64 	%rd140, %rd218, %rd81;
	sub.s64 	%rd219, %rd43, %rd140;
$L__BB1_44:
	add.s64 	%rd141, %rd218, %rd28;
	shl.b64 	%rd142, %rd141, 2;
	add.s64 	%rd143, %rd2, %rd142;
	ld.global.u32 	%r153, [%rd143];
	cvt.u32.u64 	%r154, %rd219;
	add.s32 	%r239, %r153, %r154;
$L__BB1_45:
	cvt.s64.s32 	%rd152, %r239;
	add.s64 	%rd153, %rd26, %rd152;
	shl.b64 	%rd154, %rd153, 2;
	add.s64 	%rd155, %rd1, %rd154;
	ld.global.f32 	%f21, [%rd155];
	st.shared.f32 	[%r11+256], %f21;
	cvt.s64.s32 	%rd156, %rd31;
	add.s64 	%rd157, %rd156, %rd27;
	shl.b64 	%rd158, %rd157, 2;
	add.s64 	%rd159, %rd1, %rd158;
	ld.global.f32 	%f22, [%rd159];
	st.shared.f32 	[%r11+384], %f22;
	bar.sync 	0;
	mov.b32 	%r240, 0;
$L__BB1_46:
	cvt.u64.u32 	%rd160, %r240;
	add.s64 	%rd161, %rd214, %rd160;
	setp.gt.u64 	%p23, %rd161, %rd6;
	@%p23 bra 	$L__BB1_59;
	ld.shared.f32 	%f23, [%r11];
	shl.b32 	%r172, %r240, 2;
	mov.u32 	%r173, shared_mem;
	add.s32 	%r174, %r173, %r172;
	ld.shared.f32 	%f24, [%r174+256];
	sub.f32 	%f25, %f23, %f24;
	abs.f32 	%f26, %f25;
	ld.shared.f32 	%f27, [%r11+128];
	ld.shared.f32 	%f28, [%r174+384];
	sub.f32 	%f29, %f27, %f28;
	abs.f32 	%f30, %f29;
	max.f32 	%f1, %f26, %f30;
	mov.u32 	%r241, %r93;
$L__BB1_48:
	mov.u32 	%r36, %r241;
	setp.lt.s32 	%p24, %r36, 1;
	mov.u32 	%r242, %r28;
	@%p24 bra 	$L__BB1_50;
	add.s32 	%r241, %r36, -1;
	mul.wide.u32 	%rd162, %r241, 4;
	add.s64 	%rd163, %rd3, %rd162;
	ld.local.f32 	%f31, [%rd163];
	setp.lt.f32 	%p25, %f1, %f31;
	mov.u32 	%r242, %r36;
	@%p25 bra 	$L__BB1_48;
$L__BB1_50:
	setp.lt.s32 	%p26, %r27, %r242;
	@%p26 bra 	$L__BB1_57;
	not.b32 	%r175, %r242;
	add.s32 	%r176, %r93, %r175;
	and.b32  	%r39, %r176, 3;
	setp.eq.s32 	%p27, %r39, 0;
	mov.u32 	%r243, %r27;
	@%p27 bra 	$L__BB1_55;
	add.s32 	%r243, %r93, -3;
	ld.local.f32 	%f32, [%rd29];
	st.local.f32 	[%rd29+4], %f32;
	setp.eq.s32 	%p28, %r39, 1;
	@%p28 bra 	$L__BB1_55;
	add.s32 	%r243, %r93, -4;
	ld.local.f32 	%f33, [%rd29+-4];
	st.local.f32 	[%rd29], %f33;
	setp.eq.s32 	%p29, %r39, 2;
	@%p29 bra 	$L__BB1_55;
	add.s32 	%r243, %r93, -5;
	ld.local.f32 	%f34, [%rd29+-8];
	st.local.f32 	[%rd29+-4], %f34;
$L__BB1_55:
	sub.s32 	%r177, %r27, %r242;
	setp.lt.u32 	%p30, %r177, 3;
	@%p30 bra 	$L__BB1_57;
$L__BB1_56:
	mul.wide.s32 	%rd164, %r243, 4;
	add.s64 	%rd165, %rd3, %rd164;
	ld.local.f32 	%f35, [%rd165];
	st.local.f32 	[%rd165+4], %f35;
	ld.local.f32 	%f36, [%rd165+-4];
	st.local.f32 	[%rd165], %f36;
	ld.local.f32 	%f37, [%rd165+-8];
	st.local.f32 	[%rd165+-4], %f37;
	add.s32 	%r178, %r243, -3;
	ld.local.f32 	%f38, [%rd165+-12];
	st.local.f32 	[%rd165+-8], %f38;
	add.s32 	%r243, %r243, -4;
	setp.gt.s32 	%p31, %r178, %r242;
	@%p31 bra 	$L__BB1_56;
$L__BB1_57:
	setp.ge.s32 	%p32, %r242, %r93;
	@%p32 bra 	$L__BB1_59;
	mul.wide.s32 	%rd166, %r242, 4;
	add.s64 	%rd167, %rd3, %rd166;
	st.local.f32 	[%rd167], %f1;
$L__BB1_59:
	add.s32 	%r240, %r240, 1;
	setp.ne.s32 	%p33, %r240, 32;
	@%p33 bra 	$L__BB1_46;
	add.s64 	%rd214, %rd214, 32;
	setp.lt.u64 	%p34, %rd214, %rd79;
	@%p34 bra 	$L__BB1_31;
$L__BB1_61:
	mul.wide.s32 	%rd168, %r93, 4;
	add.s64 	%rd169, %rd3, %rd168;
	ld.local.f32 	%f2, [%rd169+-4];
	mov.f32 	%f166, 0f00000000;
	mov.f32 	%f169, %f166;
	@%p17 bra 	$L__BB1_97;
	mad.lo.s32 	%r180, %r1, %r4, %r3;
	cvt.u64.u32 	%rd171, %r180;
	mul.lo.s64 	%rd51, %rd80, %rd171;
	mul.lo.s64 	%rd52, %rd81, %rd80;
	mov.b32 	%r253, 0;
	mov.b64 	%rd220, 0;
	mov.u32 	%r252, %r253;
$L__BB1_63:
	add.s64 	%rd173, %rd220, %rd4;
	min.u64 	%rd54, %rd173, %rd6;
	cvt.u32.u64 	%r49, %rd54;
	ld.shared.u32 	%r50, [_ZZ36pipeline_mi_calculation_l0_row_rungePfPiS0_S_mimmimiS0_E10tail_index];
	setp.ge.s32 	%p36, %r49, %r50;
	@%p36 bra 	$L__BB1_68;
	cvt.s64.s32 	%rd55, %rd54;
	or.b64  	%rd184, %rd55, %rd81;
	and.b64  	%rd185, %rd184, -4294967296;
	setp.ne.s64 	%p40, %rd185, 0;
	@%p40 bra 	$L__BB1_66;
	cvt.u32.u64 	%r194, %rd81;
	cvt.u32.u64 	%r195, %rd55;
	div.u32 	%r196, %r195, %r194;
	mul.lo.s32 	%r197, %r196, %r194;
	sub.s32 	%r198, %r195, %r197;
	cvt.u64.u32 	%rd221, %r196;
	cvt.u64.u32 	%rd222, %r198;
	bra.uni 	$L__BB1_67;
$L__BB1_66:
	div.u64 	%rd221, %rd55, %rd81;
	mul.lo.s64 	%rd186, %rd221, %rd81;
	sub.s64 	%rd222, %rd55, %rd186;
$L__BB1_67:
	add.s64 	%rd187, %rd221, %rd51;
	shl.b64 	%rd188, %rd187, 2;
	add.s64 	%rd189, %rd2, %rd188;
	ld.global.u32 	%r199, [%rd189];
	add.s32 	%r200, %r199, %r49;
	cvt.u32.u64 	%r201, %rd54;
	cvt.u32.u64 	%r202, %rd222;
	sub.s32 	%r203, %r202, %r201;
	add.s32 	%r247, %r200, %r203;
	bra.uni 	$L__BB1_77;
$L__BB1_68:
	sub.s32 	%r181, %r49, %r50;
	cvt.s64.s32 	%rd174, %r181;
	setp.le.u64 	%p37, %rd82, %rd174;
	@%p37 bra 	$L__BB1_73;
	cvt.s64.s32 	%rd62, %rd54;
	or.b64  	%rd182, %rd62, %rd81;
	and.b64  	%rd183, %rd182, -4294967296;
	setp.ne.s64 	%p39, %rd183, 0;
	@%p39 bra 	$L__BB1_71;
	cvt.u32.u64 	%r189, %rd81;
	cvt.u32.u64 	%r190, %rd62;
	rem.u32 	%r191, %r190, %r189;
	cvt.u64.u32 	%rd223, %r191;
	bra.uni 	$L__BB1_72;
$L__BB1_71:
	rem.u64 	%rd223, %rd62, %rd81;
$L__BB1_72:
	cvt.u32.u64 	%r192, %rd52;
	cvt.u32.u64 	%r193, %rd223;
	add.s32 	%r247, %r193, %r192;
	bra.uni 	$L__BB1_77;
$L__BB1_73:
	cvt.s64.s32 	%rd175, %rd54;
	sub.s64 	%rd66, %rd175, %rd82;
	or.b64  	%rd176, %rd66, %rd81;
	and.b64  	%rd177, %rd176, -4294967296;
	setp.ne.s64 	%p38, %rd177, 0;
	@%p38 bra 	$L__BB1_75;
	cvt.u32.u64 	%r182, %rd81;
	cvt.u32.u64 	%r183, %rd66;
	div.u32 	%r184, %r183, %r182;
	mul.lo.s32 	%r185, %r184, %r182;
	sub.s32 	%r186, %r183, %r185;
	cvt.u64.u32 	%rd224, %r184;
	cvt.u64.u32 	%rd225, %r186;
	bra.uni 	$L__BB1_76;
$L__BB1_75:
	div.u64 	%rd224, %rd66, %rd81;
	mul.lo.s64 	%rd178, %rd224, %rd81;
	sub.s64 	%rd225, %rd66, %rd178;
$L__BB1_76:
	add.s64 	%rd179, %rd224, %rd51;
	shl.b64 	%rd180, %rd179, 2;
	add.s64 	%rd181, %rd2, %rd180;
	ld.global.u32 	%r187, [%rd181];
	cvt.u32.u64 	%r188, %rd225;
	add.s32 	%r247, %r187, %r188;
$L__BB1_77:
	cvt.s64.s32 	%rd190, %r247;
	add.s64 	%rd191, %rd26, %rd190;
	shl.b64 	%rd192, %rd191, 2;
	add.s64 	%rd193, %rd1, %rd192;
	ld.global.f32 	%f40, [%rd193];
	st.shared.f32 	[%r11+256], %f40;
	cvt.s64.s32 	%rd194, %rd54;
	add.s64 	%rd195, %rd194, %rd27;
	shl.b64 	%rd196, %rd195, 2;
	add.s64 	%rd197, %rd1, %rd196;
	ld.global.f32 	%f41, [%rd197];
	st.shared.f32 	[%r11+384], %f41;
	bar.sync 	0;
	mov.u32 	%r206, shared_mem;
	add.s32 	%r248, %r206, 412;
	add.s64 	%rd226, %rd220, 3;
	mov.b32 	%r249, 256;
$L__BB1_78:
	add.s64 	%rd198, %rd226, -3;
	setp.gt.u64 	%p41, %rd198, %rd6;
	@%p41 bra 	$L__BB1_80;
	ld.shared.f32 	%f42, [%r11];
	ld.shared.f32 	%f43, [%r248+-156];
	sub.f32 	%f44, %f42, %f43;
	abs.f32 	%f45, %f44;
	setp.le.f32 	%p42, %f45, %f2;
	selp.u32 	%r207, 1, 0, %p42;
	add.s32 	%r252, %r252, %r207;
	ld.shared.f32 	%f46, [%r11+128];
	ld.shared.f32 	%f47, [%r248+-28];
	sub.f32 	%f48, %f46, %f47;
	abs.f32 	%f49, %f48;
	setp.le.f32 	%p43, %f49, %f2;
	selp.u32 	%r208, 1, 0, %p43;
	add.s32 	%r253, %r253, %r208;
$L__BB1_80:
	add.s64 	%rd199, %rd226, -2;
	setp.gt.u64 	%p44, %rd199, %rd6;
	@%p44 bra 	$L__BB1_82;
	ld.shared.f32 	%f50, [%r11];
	ld.shared.f32 	%f51, [%r248+-152];
	sub.f32 	%f52, %f50, %f51;
	abs.f32 	%f53, %f52;
	setp.le.f32 	%p45, %f53, %f2;
	selp.u32 	%r209, 1, 0, %p45;
	add.s32 	%r252, %r252, %r209;
	ld.shared.f32 	%f54, [%r11+128];
	ld.shared.f32 	%f55, [%r248+-24];
	sub.f32 	%f56, %f54, %f55;
	abs.f32 	%f57, %f56;
	setp.le.f32 	%p46, %f57, %f2;
	selp.u32 	%r210, 1, 0, %p46;
	add.s32 	%r253, %r253, %r210;
$L__BB1_82:
	add.s64 	%rd200, %rd226, -1;
	setp.gt.u64 	%p47, %rd200, %rd6;
	@%p47 bra 	$L__BB1_84;
	ld.shared.f32 	%f58, [%r11];
	ld.shared.f32 	%f59, [%r248+-148];
	sub.f32 	%f60, %f58, %f59;
	abs.f32 	%f61, %f60;
	setp.le.f32 	%p48, %f61, %f2;
	selp.u32 	%r211, 1, 0, %p48;
	add.s32 	%r252, %r252, %r211;
	ld.shared.f32 	%f62, [%r11+128];
	ld.shared.f32 	%f63, [%r248+-20];
	sub.f32 	%f64, %f62, %f63;
	abs.f32 	%f65, %f64;
	setp.le.f32 	%p49, %f65, %f2;
	selp.u32 	%r212, 1, 0, %p49;
	add.s32 	%r253, %r253, %r212;
$L__BB1_84:
	setp.gt.u64 	%p50, %rd226, %rd6;
	@%p50 bra 	$L__BB1_86;
	ld.shared.f32 	%f66, [%r11];
	ld.shared.f32 	%f67, [%r248+-144];
	sub.f32 	%f68, %f66, %f67;
	abs.f32 	%f69, %f68;
	setp.le.f32 	%p51, %f69, %f2;
	selp.u32 	%r213, 1, 0, %p51;
	add.s32 	%r252, %r252, %r213;
	ld.shared.f32 	%f70, [%r11+128];
	ld.shared.f32 	%f71, [%r248+-16];
	sub.f32 	%f72, %f70, %f71;
	abs.f32 	%f73, %f72;
	setp.le.f32 	%p52, %f73, %f2;
	selp.u32 	%r214, 1, 0, %p52;
	add.s32 	%r253, %r253, %r214;
$L__BB1_86:
	add.s64 	%rd201, %rd226, 1;
	setp.gt.u64 	%p53, %rd201, %rd6;
	@%p53 bra 	$L__BB1_88;
	ld.shared.f32 	%f74, [%r11];
	ld.shared.f32 	%f75, [%r248+-140];
	sub.f32 	%f76, %f74, %f75;
	abs.f32 	%f77, %f76;
	setp.le.f32 	%p54, %f77, %f2;
	selp.u32 	%r215, 1, 0, %p54;
	add.s32 	%r252, %r252, %r215;
	ld.shared.f32 	%f78, [%r11+128];
	ld.shared.f32 	%f79, [%r248+-12];
	sub.f32 	%f80, %f78, %f79;
	abs.f32 	%f81, %f80;
	setp.le.f32 	%p55, %f81, %f2;
	selp.u32 	%r216, 1, 0, %p55;
	add.s32 	%r253, %r253, %r216;
$L__BB1_88:
	add.s64 	%rd202, %rd226, 2;
	setp.gt.u64 	%p56, %rd202, %rd6;
	@%p56 bra 	$L__BB1_90;
	ld.shared.f32 	%f82, [%r11];
	ld.shared.f32 	%f83, [%r248+-136];
	sub.f32 	%f84, %f82, %f83;
	abs.f32 	%f85, %f84;
	setp.le.f32 	%p57, %f85, %f2;
	selp.u32 	%r217, 1, 0, %p57;
	add.s32 	%r252, %r252, %r217;
	ld.shared.f32 	%f86, [%r11+128];
	ld.shared.f32 	%f87, [%r248+-8];
	sub.f32 	%f88, %f86, %f87;
	abs.f32 	%f89, %f88;
	setp.le.f32 	%p58, %f89, %f2;
	selp.u32 	%r218, 1, 0, %p58;
	add.s32 	%r253, %r253, %r218;
$L__BB1_90:
	add.s64 	%rd203, %rd226, 3;
	setp.gt.u64 	%p59, %rd203, %rd6;
	@%p59 bra 	$L__BB1_92;
	ld.shared.f32 	%f90, [%r11];
	ld.shared.f32 	%f91, [%r248+-132];
	sub.f32 	%f92, %f90, %f91;
	abs.f32 	%f93, %f92;
	setp.le.f32 	%p60, %f93, %f2;
	selp.u32 	%r219, 1, 0, %p60;
	add.s32 	%r252, %r252, %r219;
	ld.shared.f32 	%f94, [%r11+128];
	ld.shared.f32 	%f95, [%r248+-4];
	sub.f32 	%f96, %f94, %f95;
	abs.f32 	%f97, %f96;
	setp.le.f32 	%p61, %f97, %f2;
	selp.u32 	%r220, 1, 0, %p61;
	add.s32 	%r253, %r253, %r220;
$L__BB1_92:
	add.s64 	%rd204, %rd226, 4;
	setp.gt.u64 	%p62, %rd204, %rd6;
	@%p62 bra 	$L__BB1_94;
	ld.shared.f32 	%f98, [%r11];
	ld.shared.f32 	%f99, [%r248+-128];
	sub.f32 	%f100, %f98, %f99;
	abs.f32 	%f101, %f100;
	setp.le.f32 	%p63, %f101, %f2;
	selp.u32 	%r221, 1, 0, %p63;
	add.s32 	%r252, %r252, %r221;
	ld.shared.f32 	%f102, [%r11+128];
	ld.shared.f32 	%f103, [%r248];
	sub.f32 	%f104, %f102, %f103;
	abs.f32 	%f105, %f104;
	setp.le.f32 	%p64, %f105, %f2;
	selp.u32 	%r222, 1, 0, %p64;
	add.s32 	%r253, %r253, %r222;
$L__BB1_94:
	add.s32 	%r249, %r249, 32;
	add.s64 	%rd226, %rd226, 8;
	add.s32 	%r248, %r248, 32;
	setp.ne.s32 	%p65, %r249, 384;
	@%p65 bra 	$L__BB1_78;
	add.s64 	%rd220, %rd220, 32;
	setp.lt.u64 	%p66, %rd220, %rd79;
	@%p66 bra 	$L__BB1_63;
	cvt.rn.f32.s32 	%f166, %r252;
	cvt.rn.f32.s32 	%f169, %r253;
$L__BB1_97:
	setp.geu.f32 	%p67, %f166, 0f40E00000;
	mov.f64 	%fd27, 0d0000000000000000;
	@%p67 bra 	$L__BB1_101;
	mov.f32 	%f164, 0f00000000;
$L__BB1_99:
	rcp.rn.f32 	%f107, %f166;
	sub.f32 	%f164, %f164, %f107;
	add.f32 	%f166, %f166, 0f3F800000;
	setp.lt.f32 	%p68, %f166, 0f40E00000;
	@%p68 bra 	$L__BB1_99;
	cvt.f64.f32 	%fd27, %f164;
$L__BB1_101:
	add.f32 	%f108, %f166, 0fBF000000;
	rcp.rn.f32 	%f109, %f108;
	mul.f32 	%f110, %f109, %f109;
	mul.f32 	%f111, %f110, %f110;
	setp.lt.f32 	%p69, %f108, 0f00800000;
	mul.f32 	%f112, %f108, 0f4B000000;
	selp.f32 	%f113, %f112, %f108, %p69;
	selp.f32 	%f114, 0fC1B80000, 0f00000000, %p69;
	mov.b32 	%r223, %f113;
	add.s32 	%r224, %r223, -1059760811;
	and.b32  	%r225, %r224, -8388608;
	sub.s32 	%r226, %r223, %r225;
	mov.b32 	%f115, %r226;
	cvt.rn.f32.s32 	%f116, %r225;
	fma.rn.f32 	%f117, %f116, 0f34000000, %f114;
	add.f32 	%f118, %f115, 0fBF800000;
	fma.rn.f32 	%f119, %f118, 0fBE055027, 0f3E1039F6;
	fma.rn.f32 	%f120, %f119, %f118, 0fBDF8CDCC;
	fma.rn.f32 	%f121, %f120, %f118, 0f3E0F2955;
	fma.rn.f32 	%f122, %f121, %f118, 0fBE2AD8B9;
	fma.rn.f32 	%f123, %f122, %f118, 0f3E4CED0B;
	fma.rn.f32 	%f124, %f123, %f118, 0fBE7FFF22;
	fma.rn.f32 	%f125, %f124, %f118, 0f3EAAAA78;
	fma.rn.f32 	%f126, %f125, %f118, 0fBF000000;
	mul.f32 	%f127, %f118, %f126;
	fma.rn.f32 	%f128, %f127, %f118, %f118;
	fma.rn.f32 	%f129, %f117, 0f3F317218, %f128;
	setp.gt.u32 	%p70, %r223, 2139095039;
	fma.rn.f32 	%f130, %f113, 0f7F800000, 0f7F800000;
	selp.f32 	%f131, %f130, %f129, %p70;
	setp.eq.f32 	%p71, %f113, 0f00000000;
	selp.f32 	%f132, 0fFF800000, %f131, %p71;
	cvt.f64.f32 	%fd7, %f132;
	cvt.f64.f32 	%fd8, %f110;
	fma.rn.f64 	%fd9, %fd8, 0d3FA5555555555555, %fd7;
	cvt.f64.f32 	%fd10, %f111;
	fma.rn.f64 	%fd11, %fd10, 0dBF7DDDDDDDDDDDDE, %fd9;
	mul.f64 	%fd12, %fd10, 0d3F6F7DF7DF7DF7DF;
	fma.rn.f64 	%fd13, %fd12, %fd8, %fd11;
	mul.f64 	%fd14, %fd10, 0dBF70EEEEEEEEEEEF;
	fma.rn.f64 	%fd15, %fd14, %fd10, %fd13;
	add.f64 	%fd16, %fd27, %fd15;
	cvt.rn.f32.f64 	%f12, %fd16;
	setp.geu.f32 	%p72, %f169, 0f40E00000;
	mov.f64 	%fd28, 0d0000000000000000;
	@%p72 bra 	$L__BB1_105;
	mov.f32 	%f167, 0f00000000;
$L__BB1_103:
	rcp.rn.f32 	%f134, %f169;
	sub.f32 	%f167, %f167, %f134;
	add.f32 	%f169, %f169, 0f3F800000;
	setp.lt.f32 	%p73, %f169, 0f40E00000;
	@%p73 bra 	$L__BB1_103;
	cvt.f64.f32 	%fd28, %f167;
$L__BB1_105:
	add.f32 	%f135, %f169, 0fBF000000;
	rcp.rn.f32 	%f136, %f135;
	mul.f32 	%f137, %f136, %f136;
	mul.f32 	%f138, %f137, %f137;
	setp.lt.f32 	%p74, %f135, 0f00800000;
	mul.f32 	%f139, %f135, 0f4B000000;
	selp.f32 	%f140, %f139, %f135, %p74;
	selp.f32 	%f141, 0fC1B80000, 0f00000000, %p74;
	mov.b32 	%r227, %f140;
	add.s32 	%r228, %r227, -1059760811;
	and.b32  	%r229, %r228, -8388608;
	sub.s32 	%r230, %r227, %r229;
	mov.b32 	%f142, %r230;
	cvt.rn.f32.s32 	%f143, %r229;
	fma.rn.f32 	%f144, %f143, 0f34000000, %f141;
	add.f32 	%f145, %f142, 0fBF800000;
	fma.rn.f32 	%f146, %f145, 0fBE055027, 0f3E1039F6;
	fma.rn.f32 	%f147, %f146, %f145, 0fBDF8CDCC;
	fma.rn.f32 	%f148, %f147, %f145, 0f3E0F2955;
	fma.rn.f32 	%f149, %f148, %f145, 0fBE2AD8B9;
	fma.rn.f32 	%f150, %f149, %f145, 0f3E4CED0B;
	fma.rn.f32 	%f151, %f150, %f145, 0fBE7FFF22;
	fma.rn.f32 	%f152, %f151, %f145, 0f3EAAAA78;
	fma.rn.f32 	%f153, %f152, %f145, 0fBF000000;
	mul.f32 	%f154, %f145, %f153;
	fma.rn.f32 	%f155, %f154, %f145, %f145;
	fma.rn.f32 	%f156, %f144, 0f3F317218, %f155;
	setp.gt.u32 	%p75, %r227, 2139095039;
	fma.rn.f32 	%f157, %f140, 0f7F800000, 0f7F800000;
	selp.f32 	%f158, %f157, %f156, %p75;
	setp.eq.f32 	%p76, %f140, 0f00000000;
	selp.f32 	%f159, 0fFF800000, %f158, %p76;
	cvt.f64.f32 	%fd17, %f159;
	cvt.f64.f32 	%fd18, %f137;
	fma.rn.f64 	%fd19, %fd18, 0d3FA5555555555555, %fd17;
	cvt.f64.f32 	%fd20, %f138;
	fma.rn.f64 	%fd21, %fd20, 0dBF7DDDDDDDDDDDDE, %fd19;
	mul.f64 	%fd22, %fd20, 0d3F6F7DF7DF7DF7DF;
	fma.rn.f64 	%fd23, %fd22, %fd18, %fd21;
	mul.f64 	%fd24, %fd20, 0dBF70EEEEEEEEEEEF;
	fma.rn.f64 	%fd25, %fd24, %fd20, %fd23;
	add.f64 	%fd26, %fd28, %fd25;
	cvt.rn.f32.f64 	%f160, %fd26;
	add.f32 	%f18, %f12, %f160;
	setp.le.u64 	%p77, %rd79, %rd5;
	@%p77 bra 	$L__BB1_107;
	ld.param.u64 	%rd208, [_Z36pipeline_mi_calculation_l0_row_rungePfPiS0_S_mimmimiS0__param_3];
	mad.lo.s32 	%r231, %r1, %r4, %r3;
	cvta.to.global.u64 	%rd205, %rd208;
	mul.wide.u32 	%rd206, %r231, 4;
	add.s64 	%rd207, %rd205, %rd206;
	atom.global.add.f32 	%f161, [%rd207], %f18;
$L__BB1_107:
	ret;

}
	// .globl	_Z32pipeline_mi_calculation_ln_rungePfS_S_mmii
.visible .entry _Z32pipeline_mi_calculation_ln_rungePfS_S_mmii(
	.param .u64 .ptr .align 1 _Z32pipeline_mi_calculation_ln_rungePfS_S_mmii_param_0,
	.param .u64 .ptr .align 1 _Z32pipeline_mi_calculation_ln_rungePfS_S_mmii_param_1,
	.param .u64 .ptr .align 1 _Z32pipeline_mi_calculation_ln_rungePfS_S_mmii_param_2,
	.param .u64 _Z32pipeline_mi_calculation_ln_rungePfS_S_mmii_param_3,
	.param .u64 _Z32pipeline_mi_calculation_ln_rungePfS_S_mmii_param_4,
	.param .u32 _Z32pipeline_mi_calculation_ln_rungePfS_S_mmii_param_5,
	.param .u32 _Z32pipeline_mi_calculation_ln_rungePfS_S_mmii_param_6
)
{
	.local .align 4 .b8 	__local_depot2[804];
	.reg .b64 	%SP;
	.reg .b64 	%SPL;
	.reg .pred 	%p<123>;
	.reg .b32 	%r<363>;
	.reg .b32 	%f<383>;
	.reg .b64 	%rd<228>;
	.reg .b64 	%fd<43>;

	mov.u64 	%SPL, __local_depot2;
	ld.param.u64 	%rd48, [_Z32pipeline_mi_calculation_ln_rungePfS_S_mmii_param_0];
	ld.param.u64 	%rd49, [_Z32pipeline_mi_calculation_ln_rungePfS_S_mmii_param_1];
	ld.param.u64 	%rd46, [_Z32pipeline_mi_calculation_ln_rungePfS_S_mmii_param_3];
	ld.param.u64 	%rd47, [_Z32pipeline_mi_calculation_ln_rungePfS_S_mmii_param_4];
	ld.param.u32 	%r173, [_Z32pipeline_mi_calculation_ln_rungePfS_S_mmii_param_5];
	cvta.to.global.u64 	%rd1, %rd48;
	cvta.to.global.u64 	%rd2, %rd49;
	add.u64 	%rd3, %SPL, 0;
	mov.u32 	%r174, %tid.x;
	mov.u32 	%r175, %ctaid.y;
	mov.u32 	%r176, %ctaid.x;
	shl.b32 	%r177, %r175, 5;
	add.s32 	%r178, %r177, %r174;
	cvt.u64.u32 	%rd4, %r178;
	add.s64 	%rd5, %rd46, -1;
	min.u64 	%rd51, %rd4, %rd5;
	setp.lt.u64 	%p1, %rd51, %rd46;
	selp.b64 	%rd52, %rd51, %rd5, %p1;
	cvt.u64.u32 	%rd6, %r176;
	mul.lo.s64 	%rd7, %rd46, %rd6;
	cvt.s64.s32 	%rd8, %rd52;
	add.s64 	%rd53, %rd8, %rd7;
	shl.b64 	%rd54, %rd53, 2;
	add.s64 	%rd55, %rd2, %rd54;
	ld.global.f32 	%f46, [%rd55];
	shl.b32 	%r179, %r174, 2;
	mov.u32 	%r180, shared_mem;
	add.s32 	%r1, %r180, %r179;
	st.shared.f32 	[%r1], %f46;
	setp.lt.u64 	%p2, %rd47, 2;
	@%p2 bra 	$L__BB2_7;
	add.s64 	%rd9, %rd47, -1;
	add.s64 	%rd56, %rd47, -2;
	and.b64  	%rd10, %rd9, 3;
	setp.lt.u64 	%p3, %rd56, 3;
	mov.b32 	%r272, 1;
	@%p3 bra 	$L__BB2_4;
	and.b64  	%rd11, %rd9, -4;
	mov.b64 	%rd218, 0;
	mov.b32 	%r272, 1;
	shl.b64 	%rd62, %rd46, 2;
$L__BB2_3:
	add.s32 	%r183, %r272, -1;
	cvt.s64.s32 	%rd58, %r183;
	mad.lo.s64 	%rd59, %rd46, %rd58, %rd8;
	shl.b64 	%rd60, %rd59, 2;
	add.s64 	%rd61, %rd1, %rd60;
	ld.global.f32 	%f47, [%rd61];
	shl.b32 	%r184, %r272, 7;
	add.s32 	%r185, %r1, %r184;
	st.shared.f32 	[%r185], %f47;
	add.s64 	%rd63, %rd61, %rd62;
	ld.global.f32 	%f48, [%rd63];
	st.shared.f32 	[%r185+128], %f48;
	add.s64 	%rd64, %rd63, %rd62;
	ld.global.f32 	%f49, [%rd64];
	st.shared.f32 	[%r185+256], %f49;
	add.s64 	%rd65, %rd64, %rd62;
	ld.global.f32 	%f50, [%rd65];
	st.shared.f32 	[%r185+384], %f50;
	add.s32 	%r272, %r272, 4;
	add.s64 	%rd218, %rd218, 4;
	setp.eq.s64 	%p4, %rd218, %rd11;
	@%p4 bra 	$L__BB2_4;
	bra.uni 	$L__BB2_3;
$L__BB2_4:
	setp.eq.s64 	%p5, %rd10, 0;
	@%p5 bra 	$L__BB2_7;
	mov.b64 	%rd217, 0;
$L__BB2_6:
	.pragma "nounroll";
	add.s32 	%r186, %r272, -1;
	cvt.s64.s32 	%rd67, %r186;
	mad.lo.s64 	%rd68, %rd46, %rd67, %rd8;
	shl.b64 	%rd69, %rd68, 2;
	add.s64 	%rd70, %rd1, %rd69;
	ld.global.f32 	%f51, [%rd70];
	shl.b32 	%r187, %r272, 7;
	add.s32 	%r188, %r1, %r187;
	st.shared.f32 	[%r188], %f51;
	add.s32 	%r272, %r272, 1;
	add.s64 	%rd217, %rd217, 1;
	setp.ne.s64 	%p6, %rd217, %rd10;
	@%p6 bra 	$L__BB2_6;
$L__BB2_7:
	setp.lt.s32 	%p7, %r173, 1;
	@%p7 bra 	$L__BB2_20;
	and.b32  	%r5, %r173, 15;
	setp.lt.u32 	%p8, %r173, 16;
	mov.b32 	%r274, 0;
	@%p8 bra 	$L__BB2_11;
	and.b32  	%r274, %r173, 2147483632;
	mov.b32 	%r273, 0;
$L__BB2_10:
	.pragma "nounroll";
	mul.wide.u32 	%rd71, %r273, 4;
	add.s64 	%rd72, %rd3, %rd71;
	mov.b32 	%r191, 2139095039;
	st.local.u32 	[%rd72], %r191;
	st.local.u32 	[%rd72+4], %r191;
	st.local.u32 	[%rd72+8], %r191;
	st.local.u32 	[%rd72+12], %r191;
	st.local.u32 	[%rd72+16], %r191;
	st.local.u32 	[%rd72+20], %r191;
	st.local.u32 	[%rd72+24], %r191;
	st.local.u32 	[%rd72+28], %r191;
	st.local.u32 	[%rd72+32], %r191;
	st.local.u32 	[%rd72+36], %r191;
	st.local.u32 	[%rd72+40], %r191;
	st.local.u32 	[%rd72+44], %r191;
	st.local.u32 	[%rd72+48], %r191;
	st.local.u32 	[%rd72+52], %r191;
	st.local.u32 	[%rd72+56], %r191;
	st.local.u32 	[%rd72+60], %r191;
	add.s32 	%r273, %r273, 16;
	setp.ne.s32 	%p9, %r273, %r274;
	@%p9 bra 	$L__BB2_10;
$L__BB2_11:
	setp.eq.s32 	%p10, %r5, 0;
	@%p10 bra 	$L__BB2_20;
	and.b32  	%r12, %r173, 7;
	setp.lt.u32 	%p11, %r5, 8;
	@%p11 bra 	$L__BB2_14;
	mul.wide.u32 	%rd73, %r274, 4;
	add.s64 	%rd74, %rd3, %rd73;
	mov.b32 	%r192, 2139095039;
	st.local.u32 	[%rd74], %r192;
	st.local.u32 	[%rd74+4], %r192;
	st.local.u32 	[%rd74+8], %r192;
	st.local.u32 	[%rd74+12], %r192;
	st.local.u32 	[%rd74+16], %r192;
	st.local.u32 	[%rd74+20], %r192;
	st.local.u32 	[%rd74+24], %r192;
	st.local.u32 	[%rd74+28], %r192;
	add.s32 	%r274, %r274, 8;
$L__BB2_14:
	setp.eq.s32 	%p12, %r12, 0;
	@%p12 bra 	$L__BB2_20;
	and.b32  	%r15, %r173, 3;
	setp.lt.u32 	%p13, %r12, 4;
	@%p13 bra 	$L__BB2_17;
	mul.wide.u32 	%rd75, %r274, 4;
	add.s64 	%rd76, %rd3, %rd75;
	mov.b32 	%r193, 2139095039;
	st.local.u32 	[%rd76], %r193;
	st.local.u32 	[%rd76+4], %r193;
	st.local.u32 	[%rd76+8], %r193;
	st.local.u32 	[%rd76+12], %r193;
	add.s32 	%r274, %r274, 4;
$L__BB2_17:
	setp.eq.s32 	%p14, %r15, 0;
	@%p14 bra 	$L__BB2_20;
	mov.b32 	%r278, 0;
$L__BB2_19:
	.pragma "nounroll";
	mul.wide.u32 	%rd77, %r274, 4;
	add.s64 	%rd78, %rd3, %rd77;
	mov.b32 	%r195, 2139095039;
	st.local.u32 	[%rd78], %r195;
	add.s32 	%r274, %r274, 1;
	add.s32 	%r278, %r278, 1;
	setp.ne.s32 	%p15, %r278, %r15;
	@%p15 bra 	$L__BB2_19;
$L__BB2_20:
	bar.sync 	0;
	setp.eq.s64 	%p16, %rd46, 0;
	@%p16 bra 	$L__BB2_57;
	setp.lt.u64 	%p17, %rd47, 3;
	ld.shared.f32 	%f1, [%r1];
	ld.shared.f32 	%f2, [%r1+128];
	add.s32 	%r22, %r173, -2;
	@%p17 bra 	$L__BB2_43;
	min.s32 	%r23, %r173, 0;
	add.s64 	%rd93, %rd47, -2;
	and.b64  	%rd16, %rd93, 3;
	and.b64  	%rd17, %rd93, -4;
	mul.wide.s32 	%rd94, %r22, 4;
	add.s64 	%rd18, %rd3, %rd94;
	add.s32 	%r24, %r173, -3;
	add.s32 	%r25, %r173, -4;
	add.s32 	%r26, %r173, -5;
	mov.b64 	%rd219, 0;
$L__BB2_23:
	add.s64 	%rd95, %rd47, -3;
	setp.lt.u64 	%p28, %rd95, 3;
	mov.f32 	%f366, 0f00000000;
	mov.b32 	%r280, 2;
	@%p28 bra 	$L__BB2_26;
	mov.b64 	%rd220, 0;
	mov.f32 	%f366, 0f00000000;
	mov.b32 	%r280, 2;
$L__BB2_25:
	shl.b32 	%r202, %r280, 7;
	add.s32 	%r203, %r1, %r202;
	ld.shared.f32 	%f70, [%r203];
	add.s32 	%r204, %r280, -1;
	cvt.s64.s32 	%rd97, %r204;
	mad.lo.s64 	%rd98, %rd46, %rd97, %rd219;
	shl.b64 	%rd99, %rd98, 2;
	add.s64 	%rd100, %rd1, %rd99;
	ld.global.f32 	%f71, [%rd100];
	sub.f32 	%f72, %f70, %f71;
	abs.f32 	%f73, %f72;
	max.f32 	%f74, %f366, %f73;
	ld.shared.f32 	%f75, [%r203+128];
	shl.b64 	%rd101, %rd46, 2;
	add.s64 	%rd102, %rd100, %rd101;
	ld.global.f32 	%f76, [%rd102];
	sub.f32 	%f77, %f75, %f76;
	abs.f32 	%f78, %f77;
	max.f32 	%f79, %f74, %f78;
	ld.shared.f32 	%f80, [%r203+256];
	add.s64 	%rd103, %rd102, %rd101;
	ld.global.f32 	%f81, [%rd103];
	sub.f32 	%f82, %f80, %f81;
	abs.f32 	%f83, %f82;
	max.f32 	%f84, %f79, %f83;
	ld.shared.f32 	%f85, [%r203+384];
	add.s64 	%rd104, %rd103, %rd101;
	ld.global.f32 	%f86, [%rd104];
	sub.f32 	%f87, %f85, %f86;
	abs.f32 	%f88, %f87;
	max.f32 	%f366, %f84, %f88;
	add.s32 	%r280, %r280, 4;
	add.s64 	%rd220, %rd220, 4;
	setp.ne.s64 	%p29, %rd220, %rd17;
	@%p29 bra 	$L__BB2_25;
$L__BB2_26:
	setp.eq.s64 	%p30, %rd16, 0;
	@%p30 bra 	$L__BB2_30;
	setp.eq.s64 	%p31, %rd16, 1;
	shl.b32 	%r205, %r280, 7;
	add.s32 	%r30, %r1, %r205;
	ld.shared.f32 	%f89, [%r30];
	add.s32 	%r206, %r280, -1;
	cvt.s64.s32 	%rd105, %r206;
	mad.lo.s64 	%rd106, %rd46, %rd105, %rd219;
	shl.b64 	%rd107, %rd106, 2;
	add.s64 	%rd108, %rd1, %rd107;
	ld.global.f32 	%f90, [%rd108];
	sub.f32 	%f91, %f89, %f90;
	abs.f32 	%f92, %f91;
	max.f32 	%f366, %f366, %f92;
	@%p31 bra 	$L__BB2_30;
	setp.eq.s64 	%p32, %rd16, 2;
	ld.shared.f32 	%f93, [%r30+128];
	cvt.s64.s32 	%rd109, %r280;
	mad.lo.s64 	%rd110, %rd46, %rd109, %rd219;
	shl.b64 	%rd111, %rd110, 2;
	add.s64 	%rd112, %rd1, %rd111;
	ld.global.f32 	%f94, [%rd112];
	sub.f32 	%f95, %f93, %f94;
	abs.f32 	%f96, %f95;
	max.f32 	%f366, %f366, %f96;
	@%p32 bra 	$L__BB2_30;
	add.s32 	%r207, %r280, 1;
	ld.shared.f32 	%f97, [%r30+256];
	cvt.s64.s32 	%rd113, %r207;
	mad.lo.s64 	%rd114, %rd46, %rd113, %rd219;
	shl.b64 	%rd115, %rd114, 2;
	add.s64 	%rd116, %rd1, %rd115;
	ld.global.f32 	%f98, [%rd116];
	sub.f32 	%f99, %f97, %f98;
	abs.f32 	%f100, %f99;
	max.f32 	%f366, %f366, %f100;
$L__BB2_30:
	add.s64 	%rd117, %rd219, %rd7;
	shl.b64 	%rd118, %rd117, 2;
	add.s64 	%rd119, %rd2, %rd118;
	ld.global.f32 	%f101, [%rd119];
	sub.f32 	%f102, %f1, %f101;
	abs.f32 	%f103, %f102;
	max.f32 	%f104, %f103, %f366;
	shl.b64 	%rd120, %rd219, 2;
	add.s64 	%rd121, %rd1, %rd120;
	ld.global.f32 	%f105, [%rd121];
	sub.f32 	%f106, %f2, %f105;
	abs.f32 	%f107, %f106;
	max.f32 	%f11, %f107, %f104;
	mov.u32 	%r281, %r173;
$L__BB2_31:
	mov.u32 	%r31, %r281;
	setp.lt.s32 	%p33, %r31, 1;
	mov.u32 	%r282, %r23;
	@%p33 bra 	$L__BB2_33;
	add.s32 	%r281, %r31, -1;
	mul.wide.u32 	%rd122, %r281, 4;
	add.s64 	%rd123, %rd3, %rd122;
	ld.local.f32 	%f108, [%rd123];
	setp.lt.f32 	%p34, %f11, %f108;
	mov.u32 	%r282, %r31;
	@%p34 bra 	$L__BB2_31;
$L__BB2_33:
	setp.lt.s32 	%p35, %r22, %r282;
	@%p35 bra 	$L__BB2_40;
	not.b32 	%r208, %r282;
	add.s32 	%r209, %r173, %r208;
	and.b32  	%r34, %r209, 3;
	setp.eq.s32 	%p36, %r34, 0;
	mov.u32 	%r283, %r22;
	@%p36 bra 	$L__BB2_38;
	ld.local.f32 	%f109, [%rd18];
	st.local.f32 	[%rd18+4], %f109;
	setp.eq.s32 	%p37, %r34, 1;
	mov.u32 	%r283, %r24;
	@%p37 bra 	$L__BB2_38;
	ld.local.f32 	%f110, [%rd18+-4];
	st.local.f32 	[%rd18], %f110;
	setp.eq.s32 	%p38, %r34, 2;
	mov.u32 	%r283, %r25;
	@%p38 bra 	$L__BB2_38;
	ld.local.f32 	%f111, [%rd18+-8];
	st.local.f32 	[%rd18+-4], %f111;
	mov.u32 	%r283, %r26;
$L__BB2_38:
	sub.s32 	%r210, %r22, %r282;
	setp.lt.u32 	%p39, %r210, 3;
	@%p39 bra 	$L__BB2_40;
$L__BB2_39:
	mul.wide.s32 	%rd124, %r283, 4;
	add.s64 	%rd125, %rd3, %rd124;
	ld.local.f32 	%f112, [%rd125];
	st.local.f32 	[%rd125+4], %f112;
	ld.local.f32 	%f113, [%rd125+-4];
	st.local.f32 	[%rd125], %f113;
	ld.local.f32 	%f114, [%rd125+-8];
	st.local.f32 	[%rd125+-4], %f114;
	add.s32 	%r211, %r283, -3;
	ld.local.f32 	%f115, [%rd125+-12];
	st.local.f32 	[%rd125+-8], %f115;
	add.s32 	%r283, %r283, -4;
	setp.gt.s32 	%p40, %r211, %r282;
	@%p40 bra 	$L__BB2_39;
$L__BB2_40:
	setp.ge.s32 	%p41, %r282, %r173;
	@%p41 bra 	$L__BB2_42;
	mul.wide.s32 	%rd126, %r282, 4;
	add.s64 	%rd127, %rd3, %rd126;
	st.local.f32 	[%rd127], %f11;
$L__BB2_42:
	add.s64 	%rd219, %rd219, 1;
	setp.gt.u64 	%p42, %rd46, %rd219;
	@%p42 bra 	$L__BB2_23;
	bra.uni 	$L__BB2_57;
$L__BB2_43:
	min.s32 	%r38, %r173, 0;
	mul.wide.s32 	%rd80, %r22, 4;
	add.s64 	%rd23, %rd3, %rd80;
	add.s32 	%r39, %r173, -3;
	add.s32 	%r40, %r173, -4;
	add.s32 	%r41, %r173, -5;
	mov.b64 	%rd221, 0;
$L__BB2_44:
	add.s64 	%rd81, %rd221, %rd7;
	shl.b64 	%rd82, %rd81, 2;
	add.s64 	%rd83, %rd2, %rd82;
	ld.global.f32 	%f52, [%rd83];
	sub.f32 	%f53, %f1, %f52;
	abs.f32 	%f54, %f53;
	max.f32 	%f55, %f54, 0f00000000;
	shl.b64 	%rd84, %rd221, 2;
	add.s64 	%rd85, %rd1, %rd84;
	ld.global.f32 	%f56, [%rd85];
	sub.f32 	%f57, %f2, %f56;
	abs.f32 	%f58, %f57;
	max.f32 	%f12, %f58, %f55;
	mov.u32 	%r285, %r173;
$L__BB2_45:
	mov.u32 	%r42, %r285;
	setp.lt.s32 	%p18, %r42, 1;
	mov.u32 	%r286, %r38;
	@%p18 bra 	$L__BB2_47;
	add.s32 	%r285, %r42, -1;
	mul.wide.u32 	%rd86, %r285, 4;
	add.s64 	%rd87, %rd3, %rd86;
	ld.local.f32 	%f59, [%rd87];
	setp.lt.f32 	%p19, %f12, %f59;
	mov.u32 	%r286, %r42;
	@%p19 bra 	$L__BB2_45;
$L__BB2_47:
	setp.lt.s32 	%p20, %r22, %r286;
	@%p20 bra 	$L__BB2_54;
	not.b32 	%r196, %r286;
	add.s32 	%r197, %r173, %r196;
	and.b32  	%r45, %r197, 3;
	setp.eq.s32 	%p21, %r45, 0;
	mov.u32 	%r287, %r22;
	@%p21 bra 	$L__BB2_52;
	ld.local.f32 	%f60, [%rd23];
	st.local.f32 	[%rd23+4], %f60;
	setp.eq.s32 	%p22, %r45, 1;
	mov.u32 	%r287, %r39;
	@%p22 bra 	$L__BB2_52;
	ld.local.f32 	%f61, [%rd23+-4];
	st.local.f32 	[%rd23], %f61;
	setp.eq.s32 	%p23, %r45, 2;
	mov.u32 	%r287, %r40;
	@%p23 bra 	$L__BB2_52;
	ld.local.f32 	%f62, [%rd23+-8];
	st.local.f32 	[%rd23+-4], %f62;
	mov.u32 	%r287, %r41;
$L__BB2_52:
	sub.s32 	%r198, %r22, %r286;
	setp.lt.u32 	%p24, %r198, 3;
	@%p24 bra 	$L__BB2_54;
$L__BB2_53:
	mul.wide.s32 	%rd88, %r287, 4;
	add.s64 	%rd89, %rd3, %rd88;
	ld.local.f32 	%f63, [%rd89];
	st.local.f32 	[%rd89+4], %f63;
	ld.local.f32 	%f64, [%rd89+-4];
	st.local.f32 	[%rd89], %f64;
	ld.local.f32 	%f65, [%rd89+-8];
	st.local.f32 	[%rd89+-4], %f65;
	add.s32 	%r199, %r287, -3;
	ld.local.f32 	%f66, [%rd89+-12];
	st.local.f32 	[%rd89+-8], %f66;
	add.s32 	%r287, %r287, -4;
	setp.gt.s32 	%p25, %r199, %r286;
	@%p25 bra 	$L__BB2_53;
$L__BB2_54:
	setp.ge.s32 	%p26, %r286, %r173;
	@%p26 bra 	$L__BB2_56;
	mul.wide.s32 	%rd90, %r286, 4;
	add.s64 	%rd91, %rd3, %rd90;
	st.local.f32 	[%rd91], %f12;
$L__BB2_56:
	add.s64 	%rd221, %rd221, 1;
	setp.gt.u64 	%p27, %rd46, %rd221;
	@%p27 bra 	$L__BB2_44;
$L__BB2_57:
	setp.eq.s64 	%p43, %rd46, 0;
	mul.wide.s32 	%rd128, %r173, 4;
	add.s64 	%rd129, %rd3, %rd128;
	ld.local.f32 	%f13, [%rd129+-4];
	mov.f32 	%f376, 0f00000000;
	mov.f32 	%f379, %f376;
	mov.f32 	%f382, %f376;
	@%p43 bra 	$L__BB2_111;
	setp.lt.u64 	%p44, %rd47, 3;
	@%p44 bra 	$L__BB2_70;
	add.s64 	%rd186, %rd47, -2;
	add.s64 	%rd26, %rd47, -3;
	and.b64  	%rd27, %rd186, 3;
	and.b64  	%rd28, %rd186, -4;
	mov.b32 	%r302, 0;
	mov.b64 	%rd222, 0;
	mov.u32 	%r301, %r302;
	mov.u32 	%r300, %r302;
$L__BB2_60:
	setp.lt.u64 	%p98, %rd26, 3;
	mov.f32 	%f370, 0f00000000;
	mov.b32 	%r293, 2;
	@%p98 bra 	$L__BB2_63;
	mov.b64 	%rd223, 0;
	mov.f32 	%f370, 0f00000000;
	mov.b32 	%r293, 2;
$L__BB2_62:
	shl.b32 	%r250, %r293, 7;
	add.s32 	%r251, %r1, %r250;
	ld.shared.f32 	%f240, [%r251];
	add.s32 	%r252, %r293, -1;
	cvt.s64.s32 	%rd188, %r252;
	mad.lo.s64 	%rd189, %rd46, %rd188, %rd222;
	shl.b64 	%rd190, %rd189, 2;
	add.s64 	%rd191, %rd1, %rd190;
	ld.global.f32 	%f241, [%rd191];
	sub.f32 	%f242, %f240, %f241;
	abs.f32 	%f243, %f242;
	max.f32 	%f244, %f370, %f243;
	ld.shared.f32 	%f245, [%r251+128];
	shl.b64 	%rd192, %rd46, 2;
	add.s64 	%rd193, %rd191, %rd192;
	ld.global.f32 	%f246, [%rd193];
	sub.f32 	%f247, %f245, %f246;
	abs.f32 	%f248, %f247;
	max.f32 	%f249, %f244, %f248;
	ld.shared.f32 	%f250, [%r251+256];
	add.s64 	%rd194, %rd193, %rd192;
	ld.global.f32 	%f251, [%rd194];
	sub.f32 	%f252, %f250, %f251;
	abs.f32 	%f253, %f252;
	max.f32 	%f254, %f249, %f253;
	ld.shared.f32 	%f255, [%r251+384];
	add.s64 	%rd195, %rd194, %rd192;
	ld.global.f32 	%f256, [%rd195];
	sub.f32 	%f257, %f255, %f256;
	abs.f32 	%f258, %f257;
	max.f32 	%f370, %f254, %f258;
	add.s32 	%r293, %r293, 4;
	add.s64 	%rd223, %rd223, 4;
	setp.ne.s64 	%p99, %rd223, %rd28;
	@%p99 bra 	$L__BB2_62;
$L__BB2_63:
	setp.eq.s64 	%p100, %rd27, 0;
	@%p100 bra 	$L__BB2_67;
	setp.eq.s64 	%p101, %rd27, 1;
	shl.b32 	%r253, %r293, 7;
	add.s32 	%r55, %r1, %r253;
	ld.shared.f32 	%f259, [%r55];
	add.s32 	%r254, %r293, -1;
	cvt.s64.s32 	%rd196, %r254;
	mad.lo.s64 	%rd197, %rd46, %rd196, %rd222;
	shl.b64 	%rd198, %rd197, 2;
	add.s64 	%rd199, %rd1, %rd198;
	ld.global.f32 	%f260, [%rd199];
	sub.f32 	%f261, %f259, %f260;
	abs.f32 	%f262, %f261;
	max.f32 	%f370, %f370, %f262;
	@%p101 bra 	$L__BB2_67;
	setp.eq.s64 	%p102, %rd27, 2;
	ld.shared.f32 	%f263, [%r55+128];
	cvt.s64.s32 	%rd200, %r293;
	mad.lo.s64 	%rd201, %rd46, %rd200, %rd222;
	shl.b64 	%rd202, %rd201, 2;
	add.s64 	%rd203, %rd1, %rd202;
	ld.global.f32 	%f264, [%rd203];
	sub.f32 	%f265, %f263, %f264;
	abs.f32 	%f266, %f265;
	max.f32 	%f370, %f370, %f266;
	@%p102 bra 	$L__BB2_67;
	add.s32 	%r255, %r293, 1;
	ld.shared.f32 	%f267, [%r55+256];
	cvt.s64.s32 	%rd204, %r255;
	mad.lo.s64 	%rd205, %rd46, %rd204, %rd222;
	shl.b64 	%rd206, %rd205, 2;
	add.s64 	%rd207, %rd1, %rd206;
	ld.global.f32 	%f268, [%rd207];
	sub.f32 	%f269, %f267, %f268;
	abs.f32 	%f270, %f269;
	max.f32 	%f370, %f370, %f270;
$L__BB2_67:
	setp.gtu.f32 	%p103, %f370, %f13;
	@%p103 bra 	$L__BB2_69;
	add.s32 	%r302, %r302, 1;
	ld.shared.f32 	%f271, [%r1];
	add.s64 	%rd208, %rd222, %rd7;
	shl.b64 	%rd209, %rd208, 2;
	add.s64 	%rd210, %rd2, %rd209;
	ld.global.f32 	%f272, [%rd210];
	sub.f32 	%f273, %f271, %f272;
	abs.f32 	%f274, %f273;
	setp.le.f32 	%p104, %f274, %f13;
	selp.u32 	%r256, 1, 0, %p104;
	add.s32 	%r300, %r300, %r256;
	ld.shared.f32 	%f275, [%r1+128];
	shl.b64 	%rd211, %rd222, 2;
	add.s64 	%rd212, %rd1, %rd211;
	ld.global.f32 	%f276, [%rd212];
	sub.f32 	%f277, %f275, %f276;
	abs.f32 	%f278, %f277;
	setp.le.f32 	%p105, %f278, %f13;
	selp.u32 	%r257, 1, 0, %p105;
	add.s32 	%r301, %r301, %r257;
$L__BB2_69:
	add.s64 	%rd222, %rd222, 1;
	setp.gt.u64 	%p106, %rd46, %rd222;
	@%p106 bra 	$L__BB2_60;
	bra.uni 	$L__BB2_110;
$L__BB2_70:
	and.b64  	%rd33, %rd46, 7;
	setp.lt.u64 	%p45, %rd5, 7;
	mov.b32 	%r302, 0;
	mov.b64 	%rd226, 0;
	mov.u32 	%r301, %r302;
	mov.u32 	%r300, %r302;
	@%p45 bra 	$L__BB2_89;
	and.b64  	%rd226, %rd46, -8;
	mov.b32 	%r302, 0;
	mov.b64 	%rd224, 0;
$L__BB2_72:
	.pragma "nounroll";
	setp.ltu.f32 	%p46, %f13, 0f00000000;
	add.s64 	%rd132, %rd224, %rd7;
	shl.b64 	%rd133, %rd132, 2;
	add.s64 	%rd36, %rd2, %rd133;
	shl.b64 	%rd134, %rd224, 2;
	add.s64 	%rd37, %rd1, %rd134;
	@%p46 bra 	$L__BB2_74;
	add.s32 	%r302, %r302, 1;
	ld.shared.f32 	%f117, [%r1];
	ld.global.f32 	%f118, [%rd36];
	sub.f32 	%f119, %f117, %f118;
	abs.f32 	%f120, %f119;
	setp.le.f32 	%p47, %f120, %f13;
	selp.u32 	%r215, 1, 0, %p47;
	add.s32 	%r300, %r300, %r215;
	ld.shared.f32 	%f121, [%r1+128];
	ld.global.f32 	%f122, [%rd37];
	sub.f32 	%f123, %f121, %f122;
	abs.f32 	%f124, %f123;
	setp.le.f32 	%p48, %f124, %f13;
	selp.u32 	%r216, 1, 0, %p48;
	add.s32 	%r301, %r301, %r216;
$L__BB2_74:
	setp.ltu.f32 	%p49, %f13, 0f00000000;
	@%p49 bra 	$L__BB2_76;
	add.s32 	%r302, %r302, 1;
	ld.shared.f32 	%f125, [%r1];
	ld.global.f32 	%f126, [%rd36+4];
	sub.f32 	%f127, %f125, %f126;
	abs.f32 	%f128, %f127;
	setp.le.f32 	%p50, %f128, %f13;
	selp.u32 	%r217, 1, 0, %p50;
	add.s32 	%r300, %r300, %r217;
	ld.shared.f32 	%f129, [%r1+128];
	ld.global.f32 	%f130, [%rd37+4];
	sub.f32 	%f131, %f129, %f130;
	abs.f32 	%f132, %f131;
	setp.le.f32 	%p51, %f132, %f13;
	selp.u32 	%r218, 1, 0, %p51;
	add.s32 	%r301, %r301, %r218;
$L__BB2_76:
	setp.ltu.f32 	%p52, %f13, 0f00000000;
	@%p52 bra 	$L__BB2_78;
	add.s32 	%r302, %r302, 1;
	ld.shared.f32 	%f133, [%r1];
	ld.global.f32 	%f134, [%rd36+8];
	sub.f32 	%f135, %f133, %f134;
	abs.f32 	%f136, %f135;
	setp.le.f32 	%p53, %f136, %f13;
	selp.u32 	%r219, 1, 0, %p53;
	add.s32 	%r300, %r300, %r219;
	ld.shared.f32 	%f137, [%r1+128];
	ld.global.f32 	%f138, [%rd37+8];
	sub.f32 	%f139, %f137, %f138;
	abs.f32 	%f140, %f139;
	setp.le.f32 	%p54, %f140, %f13;
	selp.u32 	%r220, 1, 0, %p54;
	add.s32 	%r301, %r301, %r220;
$L__BB2_78:
	setp.ltu.f32 	%p55, %f13, 0f00000000;
	@%p55 bra 	$L__BB2_80;
	add.s32 	%r302, %r302, 1;
	ld.shared.f32 	%f141, [%r1];
	ld.global.f32 	%f142, [%rd36+12];
	sub.f32 	%f143, %f141, %f142;
	abs.f32 	%f144, %f143;
	setp.le.f32 	%p56, %f144, %f13;
	selp.u32 	%r221, 1, 0, %p56;
	add.s32 	%r300, %r300, %r221;
	ld.shared.f32 	%f145, [%r1+128];
	ld.global.f32 	%f146, [%rd37+12];
	sub.f32 	%f147, %f145, %f146;
	abs.f32 	%f148, %f147;
	setp.le.f32 	%p57, %f148, %f13;
	selp.u32 	%r222, 1, 0, %p57;
	add.s32 	%r301, %r301, %r222;
$L__BB2_80:
	setp.ltu.f32 	%p58, %f13, 0f00000000;
	@%p58 bra 	$L__BB2_82;
	add.s32 	%r302, %r302, 1;
	ld.shared.f32 	%f149, [%r1];
	ld.global.f32 	%f150, [%rd36+16];
	sub.f32 	%f151, %f149, %f150;
	abs.f32 	%f152, %f151;
	setp.le.f32 	%p59, %f152, %f13;
	selp.u32 	%r223, 1, 0, %p59;
	add.s32 	%r300, %r300, %r223;
	ld.shared.f32 	%f153, [%r1+128];
	ld.global.f32 	%f154, [%rd37+16];
	sub.f32 	%f155, %f153, %f154;
	abs.f32 	%f156, %f155;
	setp.le.f32 	%p60, %f156, %f13;
	selp.u32 	%r224, 1, 0, %p60;
	add.s32 	%r301, %r301, %r224;
$L__BB2_82:
	setp.ltu.f32 	%p61, %f13, 0f00000000;
	@%p61 bra 	$L__BB2_84;
	add.s32 	%r302, %r302, 1;
	ld.shared.f32 	%f157, [%r1];
	ld.global.f32 	%f158, [%rd36+20];
	sub.f32 	%f159, %f157, %f158;
	abs.f32 	%f160, %f159;
	setp.le.f32 	%p62, %f160, %f13;
	selp.u32 	%r225, 1, 0, %p62;
	add.s32 	%r300, %r300, %r225;
	ld.shared.f32 	%f161, [%r1+128];
	ld.global.f32 	%f162, [%rd37+20];
	sub.f32 	%f163, %f161, %f162;
	abs.f32 	%f164, %f163;
	setp.le.f32 	%p63, %f164, %f13;
	selp.u32 	%r226, 1, 0, %p63;
	add.s32 	%r301, %r301, %r226;
$L__BB2_84:
	setp.ltu.f32 	%p64, %f13, 0f00000000;
	@%p64 bra 	$L__BB2_86;
	add.s32 	%r302, %r302, 1;
	ld.shared.f32 	%f165, [%r1];
	ld.global.f32 	%f166, [%rd36+24];
	sub.f32 	%f167, %f165, %f166;
	abs.f32 	%f168, %f167;
	setp.le.f32 	%p65, %f168, %f13;
	selp.u32 	%r227, 1, 0, %p65;
	add.s32 	%r300, %r300, %r227;
	ld.shared.f32 	%f169, [%r1+128];
	ld.global.f32 	%f170, [%rd37+24];
	sub.f32 	%f171, %f169, %f170;
	abs.f32 	%f172, %f171;
	setp.le.f32 	%p66, %f172, %f13;
	selp.u32 	%r228, 1, 0, %p66;
	add.s32 	%r301, %r301, %r228;
$L__BB2_86:
	setp.ltu.f32 	%p67, %f13, 0f00000000;
	@%p67 bra 	$L__BB2_88;
	add.s32 	%r302, %r302, 1;
	ld.shared.f32 	%f173, [%r1];
	ld.global.f32 	%f174, [%rd36+28];
	sub.f32 	%f175, %f173, %f174;
	abs.f32 	%f176, %f175;
	setp.le.f32 	%p68, %f176, %f13;
	selp.u32 	%r229, 1, 0, %p68;
	add.s32 	%r300, %r300, %r229;
	ld.shared.f32 	%f177, [%r1+128];
	ld.global.f32 	%f178, [%rd37+28];
	sub.f32 	%f179, %f177, %f178;
	abs.f32 	%f180, %f179;
	setp.le.f32 	%p69, %f180, %f13;
	selp.u32 	%r230, 1, 0, %p69;
	add.s32 	%r301, %r301, %r230;
$L__BB2_88:
	add.s64 	%rd224, %rd224, 8;
	setp.ne.s64 	%p70, %rd224, %rd226;
	@%p70 bra 	$L__BB2_72;
$L__BB2_89:
	setp.eq.s64 	%p71, %rd33, 0;
	@%p71 bra 	$L__BB2_110;
	and.b64  	%rd40, %rd46, 3;
	setp.lt.u64 	%p72, %rd33, 4;
	@%p72 bra 	$L__BB2_100;
	setp.ltu.f32 	%p73, %f13, 0f00000000;
	@%p73 bra 	$L__BB2_93;
	add.s32 	%r302, %r302, 1;
	ld.shared.f32 	%f181, [%r1];
	add.s64 	%rd135, %rd226, %rd7;
	shl.b64 	%rd136, %rd135, 2;
	add.s64 	%rd137, %rd2, %rd136;
	ld.global.f32 	%f182, [%rd137];
	sub.f32 	%f183, %f181, %f182;
	abs.f32 	%f184, %f183;
	setp.le.f32 	%p74, %f184, %f13;
	selp.u32 	%r232, 1, 0, %p74;
	add.s32 	%r300, %r300, %r232;
	ld.shared.f32 	%f185, [%r1+128];
	shl.b64 	%rd138, %rd226, 2;
	add.s64 	%rd139, %rd1, %rd138;
	ld.global.f32 	%f186, [%rd139];
	sub.f32 	%f187, %f185, %f186;
	abs.f32 	%f188, %f187;
	setp.le.f32 	%p75, %f188, %f13;
	selp.u32 	%r233, 1, 0, %p75;
	add.s32 	%r301, %r301, %r233;
$L__BB2_93:
	setp.ltu.f32 	%p76, %f13, 0f00000000;
	@%p76 bra 	$L__BB2_95;
	add.s64 	%rd140, %rd226, 1;
	and.b64  	%rd141, %rd140, 4294967295;
	add.s32 	%r302, %r302, 1;
	ld.shared.f32 	%f189, [%r1];
	add.s64 	%rd142, %rd141, %rd7;
	shl.b64 	%rd143, %rd142, 2;
	add.s64 	%rd144, %rd2, %rd143;
	ld.global.f32 	%f190, [%rd144];
	sub.f32 	%f191, %f189, %f190;
	abs.f32 	%f192, %f191;
	setp.le.f32 	%p77, %f192, %f13;
	selp.u32 	%r234, 1, 0, %p77;
	add.s32 	%r300, %r300, %r234;
	ld.shared.f32 	%f193, [%r1+128];
	shl.b64 	%rd145, %rd140, 2;
	and.b64  	%rd146, %rd145, 17179869180;
	add.s64 	%rd147, %rd1, %rd146;
	ld.global.f32 	%f194, [%rd147];
	sub.f32 	%f195, %f193, %f194;
	abs.f32 	%f196, %f195;
	setp.le.f32 	%p78, %f196, %f13;
	selp.u32 	%r235, 1, 0, %p78;
	add.s32 	%r301, %r301, %r235;
$L__BB2_95:
	setp.ltu.f32 	%p79, %f13, 0f00000000;
	@%p79 bra 	$L__BB2_97;
	add.s64 	%rd148, %rd226, 2;
	and.b64  	%rd149, %rd148, 4294967295;
	add.s32 	%r302, %r302, 1;
	ld.shared.f32 	%f197, [%r1];
	add.s64 	%rd150, %rd149, %rd7;
	shl.b64 	%rd151, %rd150, 2;
	add.s64 	%rd152, %rd2, %rd151;
	ld.global.f32 	%f198, [%rd152];
	sub.f32 	%f199, %f197, %f198;
	abs.f32 	%f200, %f199;
	setp.le.f32 	%p80, %f200, %f13;
	selp.u32 	%r236, 1, 0, %p80;
	add.s32 	%r300, %r300, %r236;
	ld.shared.f32 	%f201, [%r1+128];
	shl.b64 	%rd153, %rd148, 2;
	and.b64  	%rd154, %rd153, 17179869180;
	add.s64 	%rd155, %rd1, %rd154;
	ld.global.f32 	%f202, [%rd155];
	sub.f32 	%f203, %f201, %f202;
	abs.f32 	%f204, %f203;
	setp.le.f32 	%p81, %f204, %f13;
	selp.u32 	%r237, 1, 0, %p81;
	add.s32 	%r301, %r301, %r237;
$L__BB2_97:
	setp.ltu.f32 	%p82, %f13, 0f00000000;
	@%p82 bra 	$L__BB2_99;
	add.s64 	%rd156, %rd226, 3;
	and.b64  	%rd157, %rd156, 4294967295;
	add.s32 	%r302, %r302, 1;
	ld.shared.f32 	%f205, [%r1];
	add.s64 	%rd158, %rd157, %rd7;
	shl.b64 	%rd159, %rd158, 2;
	add.s64 	%rd160, %rd2, %rd159;
	ld.global.f32 	%f206, [%rd160];
	sub.f32 	%f207, %f205, %f206;
	abs.f32 	%f208, %f207;
	setp.le.f32 	%p83, %f208, %f13;
	selp.u32 	%r238, 1, 0, %p83;
	add.s32 	%r300, %r300, %r238;
	ld.shared.f32 	%f209, [%r1+128];
	shl.b64 	%rd161, %rd156, 2;
	and.b64  	%rd162, %rd161, 17179869180;
	add.s64 	%rd163, %rd1, %rd162;
	ld.global.f32 	%f210, [%rd163];
	sub.f32 	%f211, %f209, %f210;
	abs.f32 	%f212, %f211;
	setp.le.f32 	%p84, %f212, %f13;
	selp.u32 	%r239, 1, 0, %p84;
	add.s32 	%r301, %r301, %r239;
$L__BB2_99:
	add.s64 	%rd164, %rd226, 4;
	and.b64  	%rd226, %rd164, 4294967295;
$L__BB2_100:
	setp.eq.s64 	%p85, %rd40, 0;
	@%p85 bra 	$L__BB2_110;
	setp.eq.s64 	%p86, %rd40, 1;
	@%p86 bra 	$L__BB2_107;
	setp.ltu.f32 	%p87, %f13, 0f00000000;
	@%p87 bra 	$L__BB2_104;
	add.s32 	%r302, %r302, 1;
	ld.shared.f32 	%f213, [%r1];
	add.s64 	%rd165, %rd226, %rd7;
	shl.b64 	%rd166, %rd165, 2;
	add.s64 	%rd167, %rd2, %rd166;
	ld.global.f32 	%f214, [%rd167];
	sub.f32 	%f215, %f213, %f214;
	abs.f32 	%f216, %f215;
	setp.le.f32 	%p88, %f216, %f13;
	selp.u32 	%r241, 1, 0, %p88;
	add.s32 	%r300, %r300, %r241;
	ld.shared.f32 	%f217, [%r1+128];
	shl.b64 	%rd168, %rd226, 2;
	add.s64 	%rd169, %rd1, %rd168;
	ld.global.f32 	%f218, [%rd169];
	sub.f32 	%f219, %f217, %f218;
	abs.f32 	%f220, %f219;
	setp.le.f32 	%p89, %f220, %f13;
	selp.u32 	%r242, 1, 0, %p89;
	add.s32 	%r301, %r301, %r242;
$L__BB2_104:
	setp.ltu.f32 	%p90, %f13, 0f00000000;
	@%p90 bra 	$L__BB2_106;
	add.s64 	%rd170, %rd226, 1;
	and.b64  	%rd171, %rd170, 4294967295;
	add.s32 	%r302, %r302, 1;
	ld.shared.f32 	%f221, [%r1];
	add.s64 	%rd172, %rd171, %rd7;
	shl.b64 	%rd173, %rd172, 2;
	add.s64 	%rd174, %rd2, %rd173;
	ld.global.f32 	%f222, [%rd174];
	sub.f32 	%f223, %f221, %f222;
	abs.f32 	%f224, %f223;
	setp.le.f32 	%p91, %f224, %f13;
	selp.u32 	%r243, 1, 0, %p91;
	add.s32 	%r300, %r300, %r243;
	ld.shared.f32 	%f225, [%r1+128];
	shl.b64 	%rd175, %rd170, 2;
	and.b64  	%rd176, %rd175, 17179869180;
	add.s64 	%rd177, %rd1, %rd176;
	ld.global.f32 	%f226, [%rd177];
	sub.f32 	%f227, %f225, %f226;
	abs.f32 	%f228, %f227;
	setp.le.f32 	%p92, %f228, %f13;
	selp.u32 	%r244, 1, 0, %p92;
	add.s32 	%r301, %r301, %r244;
$L__BB2_106:
	add.s64 	%rd178, %rd226, 2;
	and.b64  	%rd226, %rd178, 4294967295;
$L__BB2_107:
	and.b64  	%rd179, %rd46, 1;
	setp.eq.b64 	%p93, %rd179, 1;
	not.pred 	%p94, %p93;
	@%p94 bra 	$L__BB2_110;
	setp.ltu.f32 	%p95, %f13, 0f00000000;
	@%p95 bra 	$L__BB2_110;
	add.s32 	%r302, %r302, 1;
	ld.shared.f32 	%f229, [%r1];
	add.s64 	%rd180, %rd226, %rd7;
	shl.b64 	%rd181, %rd180, 2;
	add.s64 	%rd182, %rd2, %rd181;
	ld.global.f32 	%f230, [%rd182];
	sub.f32 	%f231, %f229, %f230;
	abs.f32 	%f232, %f231;
	setp.le.f32 	%p96, %f232, %f13;
	selp.u32 	%r245, 1, 0, %p96;
	add.s32 	%r300, %r300, %r245;
	ld.shared.f32 	%f233, [%r1+128];
	shl.b64 	%rd183, %rd226, 2;
	add.s64 	%rd184, %rd1, %rd183;
	ld.global.f32 	%f234, [%rd184];
	sub.f32 	%f235, %f233, %f234;
	abs.f32 	%f236, %f235;
	setp.le.f32 	%p97, %f236, %f13;
	selp.u32 	%r246, 1, 0, %p97;
	add.s32 	%r301, %r301, %r246;
$L__BB2_110:
	cvt.rn.f32.s32 	%f376, %r300;
	cvt.rn.f32.s32 	%f379, %r301;
	cvt.rn.f32.s32 	%f382, %r302;
$L__BB2_111:
	setp.geu.f32 	%p107, %f376, 0f40E00000;
	mov.f64 	%fd40, 0d0000000000000000;
	@%p107 bra 	$L__BB2_115;
	mov.f32 	%f374, 0f00000000;
$L__BB2_113:
	rcp.rn.f32 	%f280, %f376;
	sub.f32 	%f374, %f374, %f280;
	add.f32 	%f376, %f376, 0f3F800000;
	setp.lt.f32 	%p108, %f376, 0f40E00000;
	@%p108 bra 	$L__BB2_113;
	cvt.f64.f32 	%fd40, %f374;
$L__BB2_115:
	add.f32 	%f281, %f376, 0fBF000000;
	rcp.rn.f32 	%f282, %f281;
	mul.f32 	%f283, %f282, %f282;
	mul.f32 	%f284, %f283, %f283;
	setp.lt.f32 	%p109, %f281, 0f00800000;
	mul.f32 	%f285, %f281, 0f4B000000;
	selp.f32 	%f286, %f285, %f281, %p109;
	selp.f32 	%f287, 0fC1B80000, 0f00000000, %p109;
	mov.b32 	%r258, %f286;
	add.s32 	%r259, %r258, -1059760811;
	and.b32  	%r260, %r259, -8388608;
	sub.s32 	%r261, %r258, %r260;
	mov.b32 	%f288, %r261;
	cvt.rn.f32.s32 	%f289, %r260;
	fma.rn.f32 	%f290, %f289, 0f34000000, %f287;
	add.f32 	%f291, %f288, 0fBF800000;
	fma.rn.f32 	%f292, %f291, 0fBE055027, 0f3E1039F6;
	fma.rn.f32 	%f293, %f292, %f291, 0fBDF8CDCC;
	fma.rn.f32 	%f294, %f293, %f291, 0f3E0F2955;
	fma.rn.f32 	%f295, %f294, %f291, 0fBE2AD8B9;
	fma.rn.f32 	%f296, %f295, %f291, 0f3E4CED0B;
	fma.rn.f32 	%f297, %f296, %f291, 0fBE7FFF22;
	fma.rn.f32 	%f298, %f297, %f291, 0f3EAAAA78;
	fma.rn.f32 	%f299, %f298, %f291, 0fBF000000;
	mul.f32 	%f300, %f291, %f299;
	fma.rn.f32 	%f301, %f300, %f291, %f291;
	fma.rn.f32 	%f302, %f290, 0f3F317218, %f301;
	setp.gt.u32 	%p110, %r258, 2139095039;
	fma.rn.f32 	%f303, %f286, 0f7F800000, 0f7F800000;
	selp.f32 	%f304, %f303, %f302, %p110;
	setp.eq.f32 	%p111, %f286, 0f00000000;
	selp.f32 	%f305, 0fFF800000, %f304, %p111;
	cvt.f64.f32 	%fd9, %f305;
	cvt.f64.f32 	%fd10, %f283;
	fma.rn.f64 	%fd11, %fd10, 0d3FA5555555555555, %fd9;
	cvt.f64.f32 	%fd12, %f284;
	fma.rn.f64 	%fd13, %fd12, 0dBF7DDDDDDDDDDDDE, %fd11;
	mul.f64 	%fd14, %fd12, 0d3F6F7DF7DF7DF7DF;
	fma.rn.f64 	%fd15, %fd14, %fd10, %fd13;
	mul.f64 	%fd16, %fd12, 0dBF70EEEEEEEEEEEF;
	fma.rn.f64 	%fd17, %fd16, %fd12, %fd15;
	add.f64 	%fd18, %fd40, %fd17;
	cvt.rn.f32.f64 	%f33, %fd18;
	setp.geu.f32 	%p112, %f379, 0f40E00000;
	mov.f64 	%fd41, 0d0000000000000000;
	@%p112 bra 	$L__BB2_119;
	mov.f32 	%f377, 0f00000000;
$L__BB2_117:
	rcp.rn.f32 	%f307, %f379;
	sub.f32 	%f377, %f377, %f307;
	add.f32 	%f379, %f379, 0f3F800000;
	setp.lt.f32 	%p113, %f379, 0f40E00000;
	@%p113 bra 	$L__BB2_117;
	cvt.f64.f32 	%fd41, %f377;
$L__BB2_119:
	add.f32 	%f308, %f379, 0fBF000000;
	rcp.rn.f32 	%f309, %f308;
	mul.f32 	%f310, %f309, %f309;
	mul.f32 	%f311, %f310, %f310;
	setp.lt.f32 	%p114, %f308, 0f00800000;
	mul.f32 	%f312, %f308, 0f4B000000;
	selp.f32 	%f313, %f312, %f308, %p114;
	selp.f32 	%f314, 0fC1B80000, 0f00000000, %p114;
	mov.b32 	%r262, %f313;
	add.s32 	%r263, %r262, -1059760811;
	and.b32  	%r264, %r263, -8388608;
	sub.s32 	%r265, %r262, %r264;
	mov.b32 	%f315, %r265;
	cvt.rn.f32.s32 	%f316, %r264;
	fma.rn.f32 	%f317, %f316, 0f34000000, %f314;
	add.f32 	%f318, %f315, 0fBF800000;
	fma.rn.f32 	%f319, %f318, 0fBE055027, 0f3E1039F6;
	fma.rn.f32 	%f320, %f319, %f318, 0fBDF8CDCC;
	fma.rn.f32 	%f321, %f320, %f318, 0f3E0F2955;
	fma.rn.f32 	%f322, %f321, %f318, 0fBE2AD8B9;
	fma.rn.f32 	%f323, %f322, %f318, 0f3E4CED0B;
	fma.rn.f32 	%f324, %f323, %f318, 0fBE7FFF22;
	fma.rn.f32 	%f325, %f324, %f318, 0f3EAAAA78;
	fma.rn.f32 	%f326, %f325, %f318, 0fBF000000;
	mul.f32 	%f327, %f318, %f326;
	fma.rn.f32 	%f328, %f327, %f318, %f318;
	fma.rn.f32 	%f329, %f317, 0f3F317218, %f328;
	setp.gt.u32 	%p115, %r262, 2139095039;
	fma.rn.f32 	%f330, %f313, 0f7F800000, 0f7F800000;
	selp.f32 	%f331, %f330, %f329, %p115;
	setp.eq.f32 	%p116, %f313, 0f00000000;
	selp.f32 	%f332, 0fFF800000, %f331, %p116;
	cvt.f64.f32 	%fd20, %f332;
	cvt.f64.f32 	%fd21, %f310;
	fma.rn.f64 	%fd22, %fd21, 0d3FA5555555555555, %fd20;
	cvt.f64.f32 	%fd23, %f311;
	fma.rn.f64 	%fd24, %fd23, 0dBF7DDDDDDDDDDDDE, %fd22;
	mul.f64 	%fd25, %fd23, 0d3F6F7DF7DF7DF7DF;
	fma.rn.f64 	%fd26, %fd25, %fd21, %fd24;
	mul.f64 	%fd27, %fd23, 0dBF70EEEEEEEEEEEF;
	fma.rn.f64 	%fd28, %fd27, %fd23, %fd26;
	add.f64 	%fd29, %fd41, %fd28;
	cvt.rn.f32.f64 	%f333, %fd29;
	add.f32 	%f39, %f33, %f333;
	setp.geu.f32 	%p117, %f382, 0f40E00000;
	mov.f64 	%fd42, 0d0000000000000000;
	@%p117 bra 	$L__BB2_123;
	mov.f32 	%f380, 0f00000000;
$L__BB2_121:
	rcp.rn.f32 	%f335, %f382;
	sub.f32 	%f380, %f380, %f335;
	add.f32 	%f382, %f382, 0f3F800000;
	setp.lt.f32 	%p118, %f382, 0f40E00000;
	@%p118 bra 	$L__BB2_121;
	cvt.f64.f32 	%fd42, %f380;
$L__BB2_123:
	add.f32 	%f336, %f382, 0fBF000000;
	rcp.rn.f32 	%f337, %f336;
	mul.f32 	%f338, %f337, %f337;
	mul.f32 	%f339, %f338, %f338;
	setp.lt.f32 	%p119, %f336, 0f00800000;
	mul.f32 	%f340, %f336, 0f4B000000;
	selp.f32 	%f341, %f340, %f336, %p119;
	selp.f32 	%f342, 0fC1B80000, 0f00000000, %p119;
	mov.b32 	%r266, %f341;
	add.s32 	%r267, %r266, -1059760811;
	and.b32  	%r268, %r267, -8388608;
	sub.s32 	%r269, %r266, %r268;
	mov.b32 	%f343, %r269;
	cvt.rn.f32.s32 	%f344, %r268;
	fma.rn.f32 	%f345, %f344, 0f34000000, %f342;
	add.f32 	%f346, %f343, 0fBF800000;
	fma.rn.f32 	%f347, %f346, 0fBE055027, 0f3E1039F6;
	fma.rn.f32 	%f348, %f347, %f346, 0fBDF8CDCC;
	fma.rn.f32 	%f349, %f348, %f346, 0f3E0F2955;
	fma.rn.f32 	%f350, %f349, %f346, 0fBE2AD8B9;
	fma.rn.f32 	%f351, %f350, %f346, 0f3E4CED0B;
	fma.rn.f32 	%f352, %f351, %f346, 0fBE7FFF22;
	fma.rn.f32 	%f353, %f352, %f346, 0f3EAAAA78;
	fma.rn.f32 	%f354, %f353, %f346, 0fBF000000;
	mul.f32 	%f355, %f346, %f354;
	fma.rn.f32 	%f356, %f355, %f346, %f346;
	fma.rn.f32 	%f357, %f345, 0f3F317218, %f356;
	setp.gt.u32 	%p120, %r266, 2139095039;
	fma.rn.f32 	%f358, %f341, 0f7F800000, 0f7F800000;
	selp.f32 	%f359, %f358, %f357, %p120;
	setp.eq.f32 	%p121, %f341, 0f00000000;
	selp.f32 	%f360, 0fFF800000, %f359, %p121;
	cvt.f64.f32 	%fd30, %f360;
	cvt.f64.f32 	%fd31, %f338;
	fma.rn.f64 	%fd32, %fd31, 0d3FA5555555555555, %fd30;
	cvt.f64.f32 	%fd33, %f339;
	fma.rn.f64 	%fd34, %fd33, 0dBF7DDDDDDDDDDDDE, %fd32;
	mul.f64 	%fd35, %fd33, 0d3F6F7DF7DF7DF7DF;
	fma.rn.f64 	%fd36, %fd35, %fd31, %fd34;
	mul.f64 	%fd37, %fd33, 0dBF70EEEEEEEEEEEF;
	fma.rn.f64 	%fd38, %fd37, %fd33, %fd36;
	add.f64 	%fd39, %fd42, %fd38;
	cvt.rn.f32.f64 	%f361, %fd39;
	sub.f32 	%f45, %f39, %f361;
	setp.le.u64 	%p122, %rd46, %rd4;
	@%p122 bra 	$L__BB2_125;
	ld.param.u64 	%rd216, [_Z32pipeline_mi_calculation_ln_rungePfS_S_mmii_param_2];
	cvta.to.global.u64 	%rd213, %rd216;
	shl.b64 	%rd214, %rd6, 2;
	add.s64 	%rd215, %rd213, %rd214;
	atom.global.add.f32 	%f362, [%rd215], %f45;
$L__BB2_125:
	ret;

}
	// .globl	_Z36pipeline_mi_calculation_ln_row_rungePfS_S_miiiimPimmS0_mS0_S0_S0_
.visible .entry _Z36pipeline_mi_calculation_ln_row_rungePfS_S_miiiimPimmS0_mS0_S0_S0_(
	.param .u64 .ptr .align 1 _Z36pipeline_mi_calculation_ln_row_rungePfS_S_miiiimPimmS0_mS0_S0_S0__param_0,
	.param .u64 .ptr .align 1 _Z36pipeline_mi_calculation_ln_row_rungePfS_S_miiiimPimmS0_mS0_S0_S0__param_1,
	.param .u64 .ptr .align 1 _Z36pipeline_mi_calculation_ln_row_rungePfS_S_miiiimPimmS0_mS0_S0_S0__param_2,
	.param .u64 _Z36pipeline_mi_calculation_ln_row_rungePfS_S_miiiimPimmS0_mS0_S0_S0__param_3,
	.param .u32 _Z36pipeline_mi_calculation_ln_row_rungePfS_S_miiiimPimmS0_mS0_S0_S0__param_4,
	.param .u32 _Z36pipeline_mi_calculation_ln_row_rungePfS_S_miiiimPimmS0_mS0_S0_S0__param_5,
	.param .u32 _Z36pipeline_mi_calculation_ln_row_rungePfS_S_miiiimPimmS0_mS0_S0_S0__param_6,
	.param .u32 _Z36pipeline_mi_calculation_ln_row_rungePfS_S_miiiimPimmS0_mS0_S0_S0__param_7,
	.param .u64 _Z36pipeline_mi_calculation_ln_row_rungePfS_S_miiiimPimmS0_mS0_S0_S0__param_8,
	.param .u64 .ptr .align 1 _Z36pipeline_mi_calculation_ln_row_rungePfS_S_miiiimPimmS0_mS0_S0_S0__param_9,
	.param .u64 _Z36pipeline_mi_calculation_ln_row_rungePfS_S_miiiimPimmS0_mS0_S0_S0__param_10,
	.param .u64 _Z36pipeline_mi_calculation_ln_row_rungePfS_S_miiiimPimmS0_mS0_S0_S0__param_11,
	.param .u64 .ptr .align 1 _Z36pipeline_mi_calculation_ln_row_rungePfS_S_miiiimPimmS0_mS0_S0_S0__param_12,
	.param .u64 _Z36pipeline_mi_calculation_ln_row_rungePfS_S_miiiimPimmS0_mS0_S0_S0__param_13,
	.param .u64 .ptr .align 1 _Z36pipeline_mi_calculation_ln_row_rungePfS_S_miiiimPimmS0_mS0_S0_S0__param_14,
	.param .u64 .ptr .align 1 _Z36pipeline_mi_calculation_ln_row_rungePfS_S_miiiimPimmS0_mS0_S0_S0__param_15,
	.param .u64 .ptr .align 1 _Z36pipeline_mi_calculation_ln_row_rungePfS_S_miiiimPimmS0_mS0_S0_S0__param_16
)
{
	.local .align 4 .b8 	__local_depot3[804];
	.reg .b64 	%SP;
	.reg .b64 	%SPL;
	.reg .pred 	%p<155>;
	.reg .b32 	%r<623>;
	.reg .b32 	%f<475>;
	.reg .b64 	%rd<342>;
	.reg .b64 	%fd<43>;

	mov.u64 	%SPL, __local_depot3;
	ld.param.u64 	%rd34, [_Z36pipeline_mi_calculation_ln_row_rungePfS_S_miiiimPimmS0_mS0_S0_S0__param_0];
	ld.param.u64 	%rd35, [_Z36pipeline_mi_calculation_ln_row_rungePfS_S_miiiimPimmS0_mS0_S0_S0__param_1];
	ld.param.u64 	%rd29, [_Z36pipeline_mi_calculation_ln_row_rungePfS_S_miiiimPimmS0_mS0_S0_S0__param_3];
	ld.param.u32 	%r207, [_Z36pipeline_mi_calculation_ln_row_rungePfS_S_miiiimPimmS0_mS0_S0_S0__param_4];
	ld.param.u32 	%r208, [_Z36pipeline_mi_calculation_ln_row_rungePfS_S_miiiimPimmS0_mS0_S0_S0__param_5];
	ld.param.u32 	%r209, [_Z36pipeline_mi_calculation_ln_row_rungePfS_S_miiiimPimmS0_mS0_S0_S0__param_7];
	ld.param.u64 	%rd30, [_Z36pipeline_mi_calculation_ln_row_rungePfS_S_miiiimPimmS0_mS0_S0_S0__param_8];
	ld.param.u64 	%rd36, [_Z36pipeline_mi_calculation_ln_row_rungePfS_S_miiiimPimmS0_mS0_S0_S0__param_9];
	ld.param.u64 	%rd31, [_Z36pipeline_mi_calculation_ln_row_rungePfS_S_miiiimPimmS0_mS0_S0_S0__param_10];
	ld.param.u64 	%rd37, [_Z36pipeline_mi_calculation_ln_row_rungePfS_S_miiiimPimmS0_mS0_S0_S0__param_12];
	ld.param.u64 	%rd38, [_Z36pipeline_mi_calculation_ln_row_rungePfS_S_miiiimPimmS0_mS0_S0_S0__param_14];
	ld.param.u64 	%rd32, [_Z36pipeline_mi_calculation_ln_row_rungePfS_S_miiiimPimmS0_mS0_S0_S0__param_15];
	ld.param.u64 	%rd33, [_Z36pipeline_mi_calculation_ln_row_rungePfS_S_miiiimPimmS0_mS0_S0_S0__param_16];
	cvta.to.global.u64 	%rd1, %rd36;
	cvta.to.global.u64 	%rd2, %rd34;
	cvta.to.global.u64 	%rd3, %rd35;
	cvta.to.global.u64 	%rd39, %rd37;
	cvta.to.global.u64 	%rd40, %rd38;
	add.u64 	%rd4, %SPL, 0;
	mov.u32 	%r1, %tid.x;
	mov.u32 	%r210, %ctaid.x;
	mul.wide.u32 	%rd42, %r210, 4;
	add.s64 	%rd43, %rd40, %rd42;
	ld.global.u32 	%r211, [%rd43];
	cvt.s64.s32 	%rd5, %r211;
	mul.wide.s32 	%rd44, %r211, 4;
	add.s64 	%rd45, %rd39, %rd44;
	ld.global.u32 	%r2, [%rd45];
	cvt.s64.s32 	%rd7, %r2;
	setp.eq.s32 	%p1, %r2, %r209;
	@%p1 bra 	$L__BB3_179;
	cvta.to.global.u64 	%rd46, %rd32;
	shl.b64 	%rd47, %rd5, 2;
	add.s64 	%rd48, %rd46, %rd47;
	ld.global.u32 	%r536, [%rd48];
	cvt.s64.s32 	%rd49, %r536;
	setp.le.u64 	%p2, %rd31, %rd49;
	@%p2 bra 	$L__BB3_179;
	add.s32 	%r4, %r207, -2;
	setp.lt.s32 	%p3, %r207, 3;
	@%p3 bra 	$L__BB3_9;
	cvt.u32.u64 	%r214, %rd7;
$L__BB3_4:
	mul.lo.s32 	%r6, %r536, %r4;
	mov.b32 	%r537, 0;
	bra.uni 	$L__BB3_6;
$L__BB3_5:
	add.s32 	%r537, %r537, 1;
	setp.eq.s32 	%p5, %r537, %r4;
	@%p5 bra 	$L__BB3_8;
$L__BB3_6:
	add.s32 	%r215, %r537, %r6;
	mul.wide.s32 	%rd50, %r215, 4;
	add.s64 	%rd51, %rd1, %rd50;
	ld.global.u32 	%r9, [%rd51];
	setp.ne.s32 	%p4, %r214, %r9;
	@%p4 bra 	$L__BB3_5;
	add.s32 	%r536, %r536, 1;
$L__BB3_8:
	setp.eq.s32 	%p6, %r214, %r9;
	@%p6 bra 	$L__BB3_4;
$L__BB3_9:
	mov.u32 	%r13, %ctaid.y;
	mov.u32 	%r14, %ctaid.z;
	or.b32  	%r217, %r13, %r14;
	or.b32  	%r218, %r217, %r1;
	setp.ne.s32 	%p7, %r218, 0;
	@%p7 bra 	$L__BB3_11;
	add.s32 	%r219, %r536, 1;
	cvta.to.global.u64 	%rd52, %rd33;
	add.s64 	%rd54, %rd52, %rd47;
	st.global.u32 	[%rd54], %r219;
$L__BB3_11:
	cvt.s64.s32 	%rd8, %r536;
	setp.le.u64 	%p8, %rd31, %rd8;
	@%p8 bra 	$L__BB3_179;
	shl.b32 	%r220, %r14, 5;
	add.s32 	%r221, %r220, %r1;
	cvt.u64.u32 	%rd9, %r221;
	setp.le.u64 	%p9, %rd29, %rd9;
	shl.b32 	%r222, %r1, 2;
	mov.u32 	%r223, shared_mem;
	add.s32 	%r15, %r223, %r222;
	@%p9 bra 	$L__BB3_41;
	setp.ne.s32 	%p10, %r13, 0;
	@%p10 bra 	$L__BB3_15;
	cvt.s64.s32 	%rd60, %r209;
	mad.lo.s64 	%rd61, %rd29, %rd60, %rd9;
	shl.b64 	%rd62, %rd61, 2;
	add.s64 	%rd63, %rd2, %rd62;
	ld.global.f32 	%f444, [%rd63];
	bra.uni 	$L__BB3_16;
$L__BB3_15:
	add.s32 	%r224, %r13, -1;
	cvt.u64.u32 	%rd55, %r224;
	mad.lo.s64 	%rd56, %rd30, %rd8, %rd55;
	mad.lo.s64 	%rd57, %rd56, %rd29, %rd9;
	shl.b64 	%rd58, %rd57, 2;
	add.s64 	%rd59, %rd3, %rd58;
	ld.global.f32 	%f444, [%rd59];
$L__BB3_16:
	st.shared.f32 	[%r15], %f444;
	mad.lo.s64 	%rd64, %rd29, %rd7, %rd9;
	shl.b64 	%rd65, %rd64, 2;
	add.s64 	%rd66, %rd2, %rd65;
	ld.global.f32 	%f60, [%rd66];
	st.shared.f32 	[%r15+128], %f60;
	setp.lt.s32 	%p11, %r207, 3;
	@%p11 bra 	$L__BB3_28;
	mad.lo.s32 	%r16, %r536, %r4, -2;
	add.s32 	%r226, %r207, -3;
	and.b32  	%r17, %r4, 7;
	setp.lt.u32 	%p12, %r226, 7;
	mov.b32 	%r541, 2;
	@%p12 bra 	$L__BB3_20;
	and.b32  	%r18, %r4, -8;
	mov.b32 	%r543, 2;
$L__BB3_19:
	.pragma "nounroll";
	add.s32 	%r228, %r16, %r543;
	mul.wide.s32 	%rd67, %r228, 4;
	add.s64 	%rd68, %rd1, %rd67;
	ld.global.s32 	%rd69, [%rd68];
	mad.lo.s64 	%rd70, %rd29, %rd69, %rd9;
	shl.b64 	%rd71, %rd70, 2;
	add.s64 	%rd72, %rd2, %rd71;
	ld.global.f32 	%f61, [%rd72];
	shl.b32 	%r229, %r543, 7;
	add.s32 	%r230, %r15, %r229;
	st.shared.f32 	[%r230], %f61;
	ld.global.s32 	%rd73, [%rd68+4];
	mad.lo.s64 	%rd74, %rd29, %rd73, %rd9;
	shl.b64 	%rd75, %rd74, 2;
	add.s64 	%rd76, %rd2, %rd75;
	ld.global.f32 	%f62, [%rd76];
	st.shared.f32 	[%r230+128], %f62;
	ld.global.s32 	%rd77, [%rd68+8];
	mad.lo.s64 	%rd78, %rd29, %rd77, %rd9;
	shl.b64 	%rd79, %rd78, 2;
	add.s64 	%rd80, %rd2, %rd79;
	ld.global.f32 	%f63, [%rd80];
	st.shared.f32 	[%r230+256], %f63;
	ld.global.s32 	%rd81, [%rd68+12];
	mad.lo.s64 	%rd82, %rd29, %rd81, %rd9;
	shl.b64 	%rd83, %rd82, 2;
	add.s64 	%rd84, %rd2, %rd83;
	ld.global.f32 	%f64, [%rd84];
	st.shared.f32 	[%r230+384], %f64;
	ld.global.s32 	%rd85, [%rd68+16];
	mad.lo.s64 	%rd86, %rd29, %rd85, %rd9;
	shl.b64 	%rd87, %rd86, 2;
	add.s64 	%rd88, %rd2, %rd87;
	ld.global.f32 	%f65, [%rd88];
	st.shared.f32 	[%r230+512], %f65;
	ld.global.s32 	%rd89, [%rd68+20];
	mad.lo.s64 	%rd90, %rd29, %rd89, %rd9;
	shl.b64 	%rd91, %rd90, 2;
	add.s64 	%rd92, %rd2, %rd91;
	ld.global.f32 	%f66, [%rd92];
	st.shared.f32 	[%r230+640], %f66;
	ld.global.s32 	%rd93, [%rd68+24];
	mad.lo.s64 	%rd94, %rd29, %rd93, %rd9;
	shl.b64 	%rd95, %rd94, 2;
	add.s64 	%rd96, %rd2, %rd95;
	ld.global.f32 	%f67, [%rd96];
	st.shared.f32 	[%r230+768], %f67;
	ld.global.s32 	%rd97, [%rd68+28];
	mad.lo.s64 	%rd98, %rd29, %rd97, %rd9;
	shl.b64 	%rd99, %rd98, 2;
	add.s64 	%rd100, %rd2, %rd99;
	ld.global.f32 	%f68, [%rd100];
	st.shared.f32 	[%r230+896], %f68;
	add.s32 	%r541, %r543, 8;
	add.s32 	%r231, %r543, 6;
	setp.eq.s32 	%p13, %r231, %r18;
	mov.u32 	%r543, %r541;
	@%p13 bra 	$L__BB3_20;
	bra.uni 	$L__BB3_19;
$L__BB3_20:
	setp.eq.s32 	%p14, %r17, 0;
	@%p14 bra 	$L__BB3_28;
	and.b32  	%r20, %r4, 3;
	setp.lt.u32 	%p15, %r17, 4;
	@%p15 bra 	$L__BB3_23;
	add.s32 	%r232, %r16, %r541;
	mul.wide.s32 	%rd101, %r232, 4;
	add.s64 	%rd102, %rd1, %rd101;
	ld.global.s32 	%rd103, [%rd102];
	mad.lo.s64 	%rd104, %rd29, %rd103, %rd9;
	shl.b64 	%rd105, %rd104, 2;
	add.s64 	%rd106, %rd2, %rd105;
	ld.global.f32 	%f69, [%rd106];
	shl.b32 	%r233, %r541, 7;
	add.s32 	%r234, %r15, %r233;
	st.shared.f32 	[%r234], %f69;
	ld.global.s32 	%rd107, [%rd102+4];
	mad.lo.s64 	%rd108, %rd29, %rd107, %rd9;
	shl.b64 	%rd109, %rd108, 2;
	add.s64 	%rd110, %rd2, %rd109;
	ld.global.f32 	%f70, [%rd110];
	st.shared.f32 	[%r234+128], %f70;
	ld.global.s32 	%rd111, [%rd102+8];
	mad.lo.s64 	%rd112, %rd29, %rd111, %rd9;
	shl.b64 	%rd113, %rd112, 2;
	add.s64 	%rd114, %rd2, %rd113;
	ld.global.f32 	%f71, [%rd114];
	st.shared.f32 	[%r234+256], %f71;
	ld.global.s32 	%rd115, [%rd102+12];
	mad.lo.s64 	%rd116, %rd29, %rd115, %rd9;
	shl.b64 	%rd117, %rd116, 2;
	add.s64 	%rd118, %rd2, %rd117;
	ld.global.f32 	%f72, [%rd118];
	st.shared.f32 	[%r234+384], %f72;
	add.s32 	%r541, %r541, 4;
$L__BB3_23:
	setp.eq.s32 	%p16, %r20, 0;
	@%p16 bra 	$L__BB3_28;
	setp.eq.s32 	%p17, %r20, 1;
	@%p17 bra 	$L__BB3_26;
	add.s32 	%r235, %r16, %r541;
	mul.wide.s32 	%rd119, %r235, 4;
	add.s64 	%rd120, %rd1, %rd119;
	ld.global.s32 	%rd121, [%rd120];
	mad.lo.s64 	%rd122, %rd29, %rd121, %rd9;
	shl.b64 	%rd123, %rd122, 2;
	add.s64 	%rd124, %rd2, %rd123;
	ld.global.f32 	%f73, [%rd124];
	shl.b32 	%r236, %r541, 7;
	add.s32 	%r237, %r15, %r236;
	st.shared.f32 	[%r237], %f73;
	ld.global.s32 	%rd125, [%rd120+4];
	mad.lo.s64 	%rd126, %rd29, %rd125, %rd9;
	shl.b64 	%rd127, %rd126, 2;
	add.s64 	%rd128, %rd2, %rd127;
	ld.global.f32 	%f74, [%rd128];
	st.shared.f32 	[%r237+128], %f74;
	add.s32 	%r541, %r541, 2;
$L__BB3_26:
	and.b32  	%r238, %r207, 1;
	setp.eq.b32 	%p18, %r238, 1;
	not.pred 	%p19, %p18;
	@%p19 bra 	$L__BB3_28;
	add.s32 	%r239, %r16, %r541;
	mul.wide.s32 	%rd129, %r239, 4;
	add.s64 	%rd130, %rd1, %rd129;
	ld.global.s32 	%rd131, [%rd130];
	mad.lo.s64 	%rd132, %rd29, %rd131, %rd9;
	shl.b64 	%rd133, %rd132, 2;
	add.s64 	%rd134, %rd2, %rd133;
	ld.global.f32 	%f75, [%rd134];
	shl.b32 	%r240, %r541, 7;
	add.s32 	%r241, %r15, %r240;
	st.shared.f32 	[%r241], %f75;
$L__BB3_28:
	setp.lt.s32 	%p20, %r208, 1;
	@%p20 bra 	$L__BB3_41;
	and.b32  	%r25, %r208, 15;
	setp.lt.u32 	%p21, %r208, 16;
	mov.b32 	%r545, 0;
	@%p21 bra 	$L__BB3_32;
	and.b32  	%r545, %r208, 2147483632;
	mov.b32 	%r544, 0;
$L__BB3_31:
	.pragma "nounroll";
	mul.wide.u32 	%rd135, %r544, 4;
	add.s64 	%rd136, %rd4, %rd135;
	mov.b32 	%r244, 2139095039;
	st.local.u32 	[%rd136], %r244;
	st.local.u32 	[%rd136+4], %r244;
	st.local.u32 	[%rd136+8], %r244;
	st.local.u32 	[%rd136+12], %r244;
	st.local.u32 	[%rd136+16], %r244;
	st.local.u32 	[%rd136+20], %r244;
	st.local.u32 	[%rd136+24], %r244;
	st.local.u32 	[%rd136+28], %r244;
	st.local.u32 	[%rd136+32], %r244;
	st.local.u32 	[%rd136+36], %r244;
	st.local.u32 	[%rd136+40], %r244;
	st.local.u32 	[%rd136+44], %r244;
	st.local.u32 	[%rd136+48], %r244;
	st.local.u32 	[%rd136+52], %r244;
	st.local.u32 	[%rd136+56], %r244;
	st.local.u32 	[%rd136+60], %r244;
	add.s32 	%r544, %r544, 16;
	setp.ne.s32 	%p22, %r544, %r545;
	@%p22 bra 	$L__BB3_31;
$L__BB3_32:
	setp.eq.s32 	%p23, %r25, 0;
	@%p23 bra 	$L__BB3_41;
	and.b32  	%r32, %r208, 7;
	setp.lt.u32 	%p24, %r25, 8;
	@%p24 bra 	$L__BB3_35;
	mul.wide.u32 	%rd137, %r545, 4;
	add.s64 	%rd138, %rd4, %rd137;
	mov.b32 	%r245, 2139095039;
	st.local.u32 	[%rd138], %r245;
	st.local.u32 	[%rd138+4], %r245;
	st.local.u32 	[%rd138+8], %r245;
	st.local.u32 	[%rd138+12], %r245;
	st.local.u32 	[%rd138+16], %r245;
	st.local.u32 	[%rd138+20], %r245;
	st.local.u32 	[%rd138+24], %r245;
	st.local.u32 	[%rd138+28], %r245;
	add.s32 	%r545, %r545, 8;
$L__BB3_35:
	setp.eq.s32 	%p25, %r32, 0;
	@%p25 bra 	$L__BB3_41;
	and.b32  	%r35, %r208, 3;
	setp.lt.u32 	%p26, %r32, 4;
	@%p26 bra 	$L__BB3_38;
	mul.wide.u32 	%rd139, %r545, 4;
	add.s64 	%rd140, %rd4, %rd139;
	mov.b32 	%r246, 2139095039;
	st.local.u32 	[%rd140], %r246;
	st.local.u32 	[%rd140+4], %r246;
	st.local.u32 	[%rd140+8], %r246;
	st.local.u32 	[%rd140+12], %r246;
	add.s32 	%r545, %r545, 4;
$L__BB3_38:
	setp.eq.s32 	%p27, %r35, 0;
	@%p27 bra 	$L__BB3_41;
	mov.b32 	%r549, 0;
$L__BB3_40:
	.pragma "nounroll";
	mul.wide.u32 	%rd141, %r545, 4;
	add.s64 	%rd142, %rd4, %rd141;
	mov.b32 	%r248, 2139095039;
	st.local.u32 	[%rd142], %r248;
	add.s32 	%r545, %r545, 1;
	add.s32 	%r549, %r549, 1;
	setp.ne.s32 	%p28, %r549, %r35;
	@%p28 bra 	$L__BB3_40;
$L__BB3_41:
	bar.sync 	0;
	cvt.u64.u32 	%rd10, %r1;
	mov.u32 	%r249, %ntid.x;
	cvt.u64.u32 	%rd11, %r249;
	and.b64  	%rd143, %rd29, -4294967296;
	setp.ne.s64 	%p29, %rd143, 0;
	@%p29 bra 	$L__BB3_43;
	cvt.u32.u64 	%r250, %rd11;
	cvt.u32.u64 	%r251, %rd29;
	rem.u32 	%r252, %r251, %r250;
	cvt.u64.u32 	%rd339, %r252;
	bra.uni 	$L__BB3_44;
$L__BB3_43:
	rem.u64 	%rd339, %rd29, %rd11;
$L__BB3_44:
	sub.s64 	%rd144, %rd11, %rd339;
	add.s64 	%rd15, %rd144, %rd29;
	setp.le.u64 	%p30, %rd15, %rd10;
	@%p30 bra 	$L__BB3_106;
	cvt.u64.u32 	%rd340, %r1;
	cvt.u32.u64 	%r254, %rd11;
	add.s32 	%r255, %r13, -1;
	cvt.u64.u32 	%rd145, %r255;
	mad.lo.s64 	%rd146, %rd30, %rd8, %rd145;
	mul.lo.s64 	%rd17, %rd146, %rd29;
	cvt.s64.s32 	%rd147, %r209;
	mul.lo.s64 	%rd18, %rd29, %rd147;
	mul.lo.s32 	%r42, %r207, %r254;
	shl.b32 	%r256, %r42, 2;
	add.s32 	%r43, %r15, %r256;
	shl.b32 	%r44, %r254, 2;
	mad.lo.s32 	%r45, %r536, %r4, -2;
	add.s32 	%r46, %r15, %r44;
	add.s32 	%r47, %r208, -2;
	min.s32 	%r48, %r208, 0;
	add.s32 	%r49, %r207, -3;
	add.s32 	%r257, %r207, 6;
	and.b32  	%r258, %r257, 7;
	add.s32 	%r50, %r258, -1;
	and.b32  	%r259, %r207, 3;
	xor.b32  	%r260, %r259, 2;
	add.s32 	%r51, %r260, -1;
	and.b32  	%r52, %r257, 3;
	and.b32  	%r53, %r207, 1;
	mul.wide.s32 	%rd148, %r47, 4;
	add.s64 	%rd19, %rd4, %rd148;
	add.s32 	%r54, %r208, -3;
	add.s32 	%r55, %r208, -4;
	add.s32 	%r56, %r208, -5;
	mov.b32 	%r550, 0;
$L__BB3_46:
	setp.le.u64 	%p31, %rd29, %rd340;
	@%p31 bra 	$L__BB3_62;
	setp.ne.s32 	%p32, %r13, 0;
	@%p32 bra 	$L__BB3_49;
	add.s64 	%rd152, %rd340, %rd18;
	shl.b64 	%rd153, %rd152, 2;
	add.s64 	%rd154, %rd2, %rd153;
	ld.global.f32 	%f445, [%rd154];
	bra.uni 	$L__BB3_50;
$L__BB3_49:
	add.s64 	%rd149, %rd340, %rd17;
	shl.b64 	%rd150, %rd149, 2;
	add.s64 	%rd151, %rd3, %rd150;
	ld.global.f32 	%f445, [%rd151];
$L__BB3_50:
	setp.lt.s32 	%p33, %r207, 3;
	st.shared.f32 	[%r43], %f445;
	cvt.s64.s32 	%rd155, %r2;
	mad.lo.s64 	%rd156, %rd29, %rd155, %rd340;
	shl.b64 	%rd157, %rd156, 2;
	add.s64 	%rd158, %rd2, %rd157;
	ld.global.f32 	%f76, [%rd158];
	add.s32 	%r261, %r43, %r44;
	st.shared.f32 	[%r261], %f76;
	@%p33 bra 	$L__BB3_62;
	setp.lt.u32 	%p34, %r49, 7;
	mov.b32 	%r553, 2;
	@%p34 bra 	$L__BB3_54;
	mov.b32 	%r551, 2;
$L__BB3_53:
	.pragma "nounroll";
	cvt.u32.u64 	%r264, %rd11;
	add.s32 	%r265, %r45, %r551;
	mul.wide.s32 	%rd159, %r265, 4;
	add.s64 	%rd160, %rd1, %rd159;
	ld.global.s32 	%rd161, [%rd160];
	mad.lo.s64 	%rd162, %rd29, %rd161, %rd340;
	shl.b64 	%rd163, %rd162, 2;
	add.s64 	%rd164, %rd2, %rd163;
	ld.global.f32 	%f77, [%rd164];
	mul.lo.s32 	%r266, %r551, %r264;
	shl.b32 	%r267, %r266, 2;
	add.s32 	%r268, %r43, %r267;
	st.shared.f32 	[%r268], %f77;
	ld.global.s32 	%rd165, [%rd160+4];
	mad.lo.s64 	%rd166, %rd29, %rd165, %rd340;
	shl.b64 	%rd167, %rd166, 2;
	add.s64 	%rd168, %rd2, %rd167;
	ld.global.f32 	%f78, [%rd168];
	add.s32 	%r269, %r268, %r44;
	st.shared.f32 	[%r269], %f78;
	ld.global.s32 	%rd169, [%rd160+8];
	mad.lo.s64 	%rd170, %rd29, %rd169, %rd340;
	shl.b64 	%rd171, %rd170, 2;
	add.s64 	%rd172, %rd2, %rd171;
	ld.global.f32 	%f79, [%rd172];
	add.s32 	%r270, %r269, %r44;
	st.shared.f32 	[%r270], %f79;
	ld.global.s32 	%rd173, [%rd160+12];
	mad.lo.s64 	%rd174, %rd29, %rd173, %rd340;
	shl.b64 	%rd175, %rd174, 2;
	add.s64 	%rd176, %rd2, %rd175;
	ld.global.f32 	%f80, [%rd176];
	add.s32 	%r271, %r270, %r44;
	st.shared.f32 	[%r271], %f80;
	ld.global.s32 	%rd177, [%rd160+16];
	mad.lo.s64 	%rd178, %rd29, %rd177, %rd340;
	shl.b64 	%rd179, %rd178, 2;
	add.s64 	%rd180, %rd2, %rd179;
	ld.global.f32 	%f81, [%rd180];
	add.s32 	%r272, %r271, %r44;
	st.shared.f32 	[%r272], %f81;
	ld.global.s32 	%rd181, [%rd160+20];
	mad.lo.s64 	%rd182, %rd29, %rd181, %rd340;
	shl.b64 	%rd183, %rd182, 2;
	add.s64 	%rd184, %rd2, %rd183;
	ld.global.f32 	%f82, [%rd184];
	add.s32 	%r273, %r272, %r44;
	st.shared.f32 	[%r273], %f82;
	ld.global.s32 	%rd185, [%rd160+24];
	mad.lo.s64 	%rd186, %rd29, %rd185, %rd340;
	shl.b64 	%rd187, %rd186, 2;
	add.s64 	%rd188, %rd2, %rd187;
	ld.global.f32 	%f83, [%rd188];
	add.s32 	%r274, %r273, %r44;
	st.shared.f32 	[%r274], %f83;
	ld.global.s32 	%rd189, [%rd160+28];
	mad.lo.s64 	%rd190, %rd29, %rd189, %rd340;
	shl.b64 	%rd191, %rd190, 2;
	add.s64 	%rd192, %rd2, %rd191;
	ld.global.f32 	%f84, [%rd192];
	add.s32 	%r275, %r274, %r44;
	st.shared.f32 	[%r275], %f84;
	add.s32 	%r553, %r551, 8;
	add.s32 	%r276, %r551, 6;
	and.b32  	%r277, %r4, -8;
	setp.ne.s32 	%p35, %r276, %r277;
	mov.u32 	%r551, %r553;
	@%p35 bra 	$L__BB3_53;
$L__BB3_54:
	and.b32  	%r278, %r4, 7;
	setp.eq.s32 	%p36, %r278, 0;
	@%p36 bra 	$L__BB3_62;
	setp.lt.u32 	%p37, %r50, 3;
	@%p37 bra 	$L__BB3_57;
	cvt.u32.u64 	%r279, %rd11;
	add.s32 	%r280, %r45, %r553;
	mul.wide.s32 	%rd193, %r280, 4;
	add.s64 	%rd194, %rd1, %rd193;
	ld.global.s32 	%rd195, [%rd194];
	mad.lo.s64 	%rd196, %rd29, %rd195, %rd340;
	shl.b64 	%rd197, %rd196, 2;
	add.s64 	%rd198, %rd2, %rd197;
	ld.global.f32 	%f85, [%rd198];
	mul.lo.s32 	%r281, %r553, %r279;
	shl.b32 	%r282, %r281, 2;
	add.s32 	%r283, %r43, %r282;
	st.shared.f32 	[%r283], %f85;
	ld.global.s32 	%rd199, [%rd194+4];
	mad.lo.s64 	%rd200, %rd29, %rd199, %rd340;
	shl.b64 	%rd201, %rd200, 2;
	add.s64 	%rd202, %rd2, %rd201;
	ld.global.f32 	%f86, [%rd202];
	add.s32 	%r284, %r283, %r44;
	st.shared.f32 	[%r284], %f86;
	ld.global.s32 	%rd203, [%rd194+8];
	mad.lo.s64 	%rd204, %rd29, %rd203, %rd340;
	shl.b64 	%rd205, %rd204, 2;
	add.s64 	%rd206, %rd2, %rd205;
	ld.global.f32 	%f87, [%rd206];
	add.s32 	%r285, %r284, %r44;
	st.shared.f32 	[%r285], %f87;
	ld.global.s32 	%rd207, [%rd194+12];
	mad.lo.s64 	%rd208, %rd29, %rd207, %rd340;
	shl.b64 	%rd209, %rd208, 2;
	add.s64 	%rd210, %rd2, %rd209;
	ld.global.f32 	%f88, [%rd210];
	add.s32 	%r286, %r285, %r44;
	st.shared.f32 	[%r286], %f88;
	add.s32 	%r553, %r553, 4;
$L__BB3_57:
	setp.eq.s32 	%p38, %r52, 0;
	@%p38 bra 	$L__BB3_62;
	setp.eq.s32 	%p39, %r51, 0;
	@%p39 bra 	$L__BB3_60;
	cvt.u32.u64 	%r287, %rd11;
	add.s32 	%r288, %r45, %r553;
	mul.wide.s32 	%rd211, %r288, 4;
	add.s64 	%rd212, %rd1, %rd211;
	ld.global.s32 	%rd213, [%rd212];
	mad.lo.s64 	%rd214, %rd29, %rd213, %rd340;
	shl.b64 	%rd215, %rd214, 2;
	add.s64 	%rd216, %rd2, %rd215;
	ld.global.f32 	%f89, [%rd216];
	mul.lo.s32 	%r289, %r553, %r287;
	shl.b32 	%r290, %r289, 2;
	add.s32 	%r291, %r43, %r290;
	st.shared.f32 	[%r291], %f89;
	ld.global.s32 	%rd217, [%rd212+4];
	mad.lo.s64 	%rd218, %rd29, %rd217, %rd340;
	shl.b64 	%rd219, %rd218, 2;
	add.s64 	%rd220, %rd2, %rd219;
	ld.global.f32 	%f90, [%rd220];
	add.s32 	%r292, %r291, %r44;
	st.shared.f32 	[%r292], %f90;
	add.s32 	%r553, %r553, 2;
$L__BB3_60:
	setp.eq.s32 	%p40, %r53, 0;
	@%p40 bra 	$L__BB3_62;
	cvt.u32.u64 	%r293, %rd11;
	add.s32 	%r294, %r45, %r553;
	mul.wide.s32 	%rd221, %r294, 4;
	add.s64 	%rd222, %rd1, %rd221;
	ld.global.s32 	%rd223, [%rd222];
	mad.lo.s64 	%rd224, %rd29, %rd223, %rd340;
	shl.b64 	%rd225, %rd224, 2;
	add.s64 	%rd226, %rd2, %rd225;
	ld.global.f32 	%f91, [%rd226];
	mul.lo.s32 	%r295, %r553, %r293;
	shl.b32 	%r296, %r295, 2;
	add.s32 	%r297, %r43, %r296;
	st.shared.f32 	[%r297], %f91;
$L__BB3_62:
	setp.le.u64 	%p41, %rd29, %rd9;
	bar.sync 	0;
	@%p41 bra 	$L__BB3_105;
	setp.gt.s32 	%p42, %r207, 2;
	@%p42 bra 	$L__BB3_79;
	mov.b32 	%r564, 0;
$L__BB3_65:
	add.s32 	%r299, %r564, %r550;
	cvt.s64.s32 	%rd227, %r299;
	setp.le.u64 	%p43, %rd29, %rd227;
	@%p43 bra 	$L__BB3_78;
	ld.shared.f32 	%f92, [%r15];
	add.s32 	%r300, %r564, %r42;
	shl.b32 	%r301, %r300, 2;
	mov.u32 	%r302, shared_mem;
	add.s32 	%r303, %r302, %r301;
	ld.shared.f32 	%f93, [%r303];
	sub.f32 	%f94, %f92, %f93;
	abs.f32 	%f95, %f94;
	max.f32 	%f96, %f95, 0f00000000;
	ld.shared.f32 	%f97, [%r46];
	add.s32 	%r304, %r303, %r44;
	ld.shared.f32 	%f98, [%r304];
	sub.f32 	%f99, %f97, %f98;
	abs.f32 	%f100, %f99;
	max.f32 	%f20, %f100, %f96;
	mov.u32 	%r565, %r208;
$L__BB3_67:
	mov.u32 	%r83, %r565;
	setp.lt.s32 	%p44, %r83, 1;
	mov.u32 	%r566, %r48;
	@%p44 bra 	$L__BB3_69;
	add.s32 	%r565, %r83, -1;
	mul.wide.u32 	%rd228, %r565, 4;
	add.s64 	%rd229, %rd4, %rd228;
	ld.local.f32 	%f101, [%rd229];
	setp.lt.f32 	%p45, %f20, %f101;
	mov.u32 	%r566, %r83;
	@%p45 bra 	$L__BB3_67;
$L__BB3_69:
	setp.lt.s32 	%p46, %r47, %r566;
	@%p46 bra 	$L__BB3_76;
	not.b32 	%r305, %r566;
	add.s32 	%r306, %r208, %r305;
	and.b32  	%r86, %r306, 3;
	setp.eq.s32 	%p47, %r86, 0;
	mov.u32 	%r567, %r47;
	@%p47 bra 	$L__BB3_74;
	ld.local.f32 	%f102, [%rd19];
	st.local.f32 	[%rd19+4], %f102;
	setp.eq.s32 	%p48, %r86, 1;
	mov.u32 	%r567, %r54;
	@%p48 bra 	$L__BB3_74;
	ld.local.f32 	%f103, [%rd19+-4];
	st.local.f32 	[%rd19], %f103;
	setp.eq.s32 	%p49, %r86, 2;
	mov.u32 	%r567, %r55;
	@%p49 bra 	$L__BB3_74;
	ld.local.f32 	%f104, [%rd19+-8];
	st.local.f32 	[%rd19+-4], %f104;
	mov.u32 	%r567, %r56;
$L__BB3_74:
	sub.s32 	%r307, %r47, %r566;
	setp.lt.u32 	%p50, %r307, 3;
	@%p50 bra 	$L__BB3_76;
$L__BB3_75:
	mul.wide.s32 	%rd230, %r567, 4;
	add.s64 	%rd231, %rd4, %rd230;
	ld.local.f32 	%f105, [%rd231];
	st.local.f32 	[%rd231+4], %f105;
	ld.local.f32 	%f106, [%rd231+-4];
	st.local.f32 	[%rd231], %f106;
	ld.local.f32 	%f107, [%rd231+-8];
	st.local.f32 	[%rd231+-4], %f107;
	add.s32 	%r308, %r567, -3;
	ld.local.f32 	%f108, [%rd231+-12];
	st.local.f32 	[%rd231+-8], %f108;
	add.s32 	%r567, %r567, -4;
	setp.gt.s32 	%p51, %r308, %r566;
	@%p51 bra 	$L__BB3_75;
$L__BB3_76:
	setp.ge.s32 	%p52, %r566, %r208;
	@%p52 bra 	$L__BB3_78;
	mul.wide.s32 	%rd232, %r566, 4;
	add.s64 	%rd233, %rd4, %rd232;
	st.local.f32 	[%rd233], %f20;
$L__BB3_78:
	cvt.u32.u64 	%r309, %rd11;
	add.s32 	%r564, %r564, 1;
	setp.ne.s32 	%p53, %r564, %r309;
	@%p53 bra 	$L__BB3_65;
	bra.uni 	$L__BB3_105;
$L__BB3_79:
	mov.b32 	%r555, 0;
$L__BB3_80:
	add.s32 	%r311, %r555, %r550;
	cvt.s64.s32 	%rd234, %r311;
	setp.le.u64 	%p54, %rd29, %rd234;
	@%p54 bra 	$L__BB3_104;
	setp.lt.u32 	%p55, %r49, 7;
	add.s32 	%r66, %r555, %r42;
	mov.f32 	%f453, 0f00000000;
	mov.b32 	%r558, 2;
	@%p55 bra 	$L__BB3_84;
	mov.f32 	%f453, 0f00000000;
	mov.b32 	%r556, 2;
$L__BB3_83:
	.pragma "nounroll";
	cvt.u32.u64 	%r314, %rd11;
	mul.lo.s32 	%r315, %r556, %r314;
	shl.b32 	%r316, %r315, 2;
	add.s32 	%r317, %r15, %r316;
	ld.shared.f32 	%f112, [%r317];
	add.s32 	%r318, %r66, %r315;
	shl.b32 	%r319, %r318, 2;
	mov.u32 	%r320, shared_mem;
	add.s32 	%r321, %r320, %r319;
	ld.shared.f32 	%f113, [%r321];
	sub.f32 	%f114, %f112, %f113;
	abs.f32 	%f115, %f114;
	max.f32 	%f116, %f453, %f115;
	add.s32 	%r322, %r317, %r44;
	ld.shared.f32 	%f117, [%r322];
	add.s32 	%r323, %r321, %r44;
	ld.shared.f32 	%f118, [%r323];
	sub.f32 	%f119, %f117, %f118;
	abs.f32 	%f120, %f119;
	max.f32 	%f121, %f116, %f120;
	add.s32 	%r324, %r322, %r44;
	ld.shared.f32 	%f122, [%r324];
	add.s32 	%r325, %r323, %r44;
	ld.shared.f32 	%f123, [%r325];
	sub.f32 	%f124, %f122, %f123;
	abs.f32 	%f125, %f124;
	max.f32 	%f126, %f121, %f125;
	add.s32 	%r326, %r324, %r44;
	ld.shared.f32 	%f127, [%r326];
	add.s32 	%r327, %r325, %r44;
	ld.shared.f32 	%f128, [%r327];
	sub.f32 	%f129, %f127, %f128;
	abs.f32 	%f130, %f129;
	max.f32 	%f131, %f126, %f130;
	add.s32 	%r328, %r326, %r44;
	ld.shared.f32 	%f132, [%r328];
	add.s32 	%r329, %r327, %r44;
	ld.shared.f32 	%f133, [%r329];
	sub.f32 	%f134, %f132, %f133;
	abs.f32 	%f135, %f134;
	max.f32 	%f136, %f131, %f135;
	add.s32 	%r330, %r328, %r44;
	ld.shared.f32 	%f137, [%r330];
	add.s32 	%r331, %r329, %r44;
	ld.shared.f32 	%f138, [%r331];
	sub.f32 	%f139, %f137, %f138;
	abs.f32 	%f140, %f139;
	max.f32 	%f141, %f136, %f140;
	add.s32 	%r332, %r330, %r44;
	ld.shared.f32 	%f142, [%r332];
	add.s32 	%r333, %r331, %r44;
	ld.shared.f32 	%f143, [%r333];
	sub.f32 	%f144, %f142, %f143;
	abs.f32 	%f145, %f144;
	max.f32 	%f146, %f141, %f145;
	add.s32 	%r334, %r332, %r44;
	ld.shared.f32 	%f147, [%r334];
	add.s32 	%r335, %r333, %r44;
	ld.shared.f32 	%f148, [%r335];
	sub.f32 	%f149, %f147, %f148;
	abs.f32 	%f150, %f149;
	max.f32 	%f453, %f146, %f150;
	add.s32 	%r558, %r556, 8;
	add.s32 	%r336, %r556, 6;
	and.b32  	%r337, %r4, -8;
	setp.ne.s32 	%p56, %r336, %r337;
	mov.u32 	%r556, %r558;
	@%p56 bra 	$L__BB3_83;
$L__BB3_84:
	and.b32  	%r338, %r4, 7;
	setp.eq.s32 	%p57, %r338, 0;
	@%p57 bra 	$L__BB3_92;
	setp.lt.u32 	%p58, %r50, 3;
	@%p58 bra 	$L__BB3_87;
	cvt.u32.u64 	%r339, %rd11;
	mul.lo.s32 	%r340, %r558, %r339;
	shl.b32 	%r341, %r340, 2;
	add.s32 	%r342, %r15, %r341;
	ld.shared.f32 	%f152, [%r342];
	add.s32 	%r343, %r66, %r340;
	shl.b32 	%r344, %r343, 2;
	mov.u32 	%r345, shared_mem;
	add.s32 	%r346, %r345, %r344;
	ld.shared.f32 	%f153, [%r346];
	sub.f32 	%f154, %f152, %f153;
	abs.f32 	%f155, %f154;
	max.f32 	%f156, %f453, %f155;
	add.s32 	%r347, %r342, %r44;
	ld.shared.f32 	%f157, [%r347];
	add.s32 	%r348, %r346, %r44;
	ld.shared.f32 	%f158, [%r348];
	sub.f32 	%f159, %f157, %f158;
	abs.f32 	%f160, %f159;
	max.f32 	%f161, %f156, %f160;
	add.s32 	%r349, %r347, %r44;
	ld.shared.f32 	%f162, [%r349];
	add.s32 	%r350, %r348, %r44;
	ld.shared.f32 	%f163, [%r350];
	sub.f32 	%f164, %f162, %f163;
	abs.f32 	%f165, %f164;
	max.f32 	%f166, %f161, %f165;
	add.s32 	%r351, %r349, %r44;
	ld.shared.f32 	%f167, [%r351];
	add.s32 	%r352, %r350, %r44;
	ld.shared.f32 	%f168, [%r352];
	sub.f32 	%f169, %f167, %f168;
	abs.f32 	%f170, %f169;
	max.f32 	%f453, %f166, %f170;
	add.s32 	%r558, %r558, 4;
$L__BB3_87:
	setp.eq.s32 	%p59, %r52, 0;
	@%p59 bra 	$L__BB3_92;
	setp.eq.s32 	%p60, %r51, 0;
	@%p60 bra 	$L__BB3_90;
	cvt.u32.u64 	%r353, %rd11;
	mul.lo.s32 	%r354, %r558, %r353;
	shl.b32 	%r355, %r354, 2;
	add.s32 	%r356, %r15, %r355;
	ld.shared.f32 	%f172, [%r356];
	add.s32 	%r357, %r66, %r354;
	shl.b32 	%r358, %r357, 2;
	mov.u32 	%r359, shared_mem;
	add.s32 	%r360, %r359, %r358;
	ld.shared.f32 	%f173, [%r360];
	sub.f32 	%f174, %f172, %f173;
	abs.f32 	%f175, %f174;
	max.f32 	%f176, %f453, %f175;
	add.s32 	%r361, %r356, %r44;
	ld.shared.f32 	%f177, [%r361];
	add.s32 	%r362, %r360, %r44;
	ld.shared.f32 	%f178, [%r362];
	sub.f32 	%f179, %f177, %f178;
	abs.f32 	%f180, %f179;
	max.f32 	%f453, %f176, %f180;
	add.s32 	%r558, %r558, 2;
$L__BB3_90:
	setp.eq.s32 	%p61, %r53, 0;
	@%p61 bra 	$L__BB3_92;
	cvt.u32.u64 	%r363, %rd11;
	mul.lo.s32 	%r364, %r558, %r363;
	shl.b32 	%r365, %r364, 2;
	add.s32 	%r366, %r15, %r365;
	ld.shared.f32 	%f181, [%r366];
	add.s32 	%r367, %r66, %r364;
	shl.b32 	%r368, %r367, 2;
	mov.u32 	%r369, shared_mem;
	add.s32 	%r370, %r369, %r368;
	ld.shared.f32 	%f182, [%r370];
	sub.f32 	%f183, %f181, %f182;
	abs.f32 	%f184, %f183;
	max.f32 	%f453, %f453, %f184;
$L__BB3_92:
	ld.shared.f32 	%f185, [%r15];
	shl.b32 	%r371, %r66, 2;
	mov.u32 	%r372, shared_mem;
	add.s32 	%r373, %r372, %r371;
	ld.shared.f32 	%f186, [%r373];
	sub.f32 	%f187, %f185, %f186;
	abs.f32 	%f188, %f187;
	max.f32 	%f189, %f188, %f453;
	ld.shared.f32 	%f190, [%r46];
	add.s32 	%r374, %r373, %r44;
	ld.shared.f32 	%f191, [%r374];
	sub.f32 	%f192, %f190, %f191;
	abs.f32 	%f193, %f192;
	max.f32 	%f19, %f193, %f189;
	mov.u32 	%r560, %r208;
$L__BB3_93:
	mov.u32 	%r74, %r560;
	setp.lt.s32 	%p62, %r74, 1;
	mov.u32 	%r561, %r48;
	@%p62 bra 	$L__BB3_95;
	add.s32 	%r560, %r74, -1;
	mul.wide.u32 	%rd235, %r560, 4;
	add.s64 	%rd236, %rd4, %rd235;
	ld.local.f32 	%f194, [%rd236];
	setp.lt.f32 	%p63, %f19, %f194;
	mov.u32 	%r561, %r74;
	@%p63 bra 	$L__BB3_93;
$L__BB3_95:
	setp.lt.s32 	%p64, %r47, %r561;
	@%p64 bra 	$L__BB3_102;
	not.b32 	%r375, %r561;
	add.s32 	%r376, %r208, %r375;
	and.b32  	%r77, %r376, 3;
	setp.eq.s32 	%p65, %r77, 0;
	mov.u32 	%r562, %r47;
	@%p65 bra 	$L__BB3_100;
	ld.local.f32 	%f195, [%rd19];
	st.local.f32 	[%rd19+4], %f195;
	setp.eq.s32 	%p66, %r77, 1;
	mov.u32 	%r562, %r54;
	@%p66 bra 	$L__BB3_100;
	ld.local.f32 	%f196, [%rd19+-4];
	st.local.f32 	[%rd19], %f196;
	setp.eq.s32 	%p67, %r77, 2;
	mov.u32 	%r562, %r55;
	@%p67 bra 	$L__BB3_100;
	ld.local.f32 	%f197, [%rd19+-8];
	st.local.f32 	[%rd19+-4], %f197;
	mov.u32 	%r562, %r56;
$L__BB3_100:
	sub.s32 	%r377, %r47, %r561;
	setp.lt.u32 	%p68, %r377, 3;
	@%p68 bra 	$L__BB3_102;
$L__BB3_101:
	mul.wide.s32 	%rd237, %r562, 4;
	add.s64 	%rd238, %rd4, %rd237;
	ld.local.f32 	%f198, [%rd238];
	st.local.f32 	[%rd238+4], %f198;
	ld.local.f32 	%f199, [%rd238+-4];
	st.local.f32 	[%rd238], %f199;
	ld.local.f32 	%f200, [%rd238+-8];
	st.local.f32 	[%rd238+-4], %f200;
	add.s32 	%r378, %r562, -3;
	ld.local.f32 	%f201, [%rd238+-12];
	st.local.f32 	[%rd238+-8], %f201;
	add.s32 	%r562, %r562, -4;
	setp.gt.s32 	%p69, %r378, %r561;
	@%p69 bra 	$L__BB3_101;
$L__BB3_102:
	setp.ge.s32 	%p70, %r561, %r208;
	@%p70 bra 	$L__BB3_104;
	mul.wide.s32 	%rd239, %r561, 4;
	add.s64 	%rd240, %rd4, %rd239;
	st.local.f32 	[%rd240], %f19;
$L__BB3_104:
	cvt.u32.u64 	%r379, %rd11;
	add.s32 	%r555, %r555, 1;
	setp.eq.s32 	%p71, %r555, %r379;
	@%p71 bra 	$L__BB3_105;
	bra.uni 	$L__BB3_80;
$L__BB3_105:
	cvt.u32.u64 	%r380, %rd11;
	add.s32 	%r550, %r550, %r380;
	add.s32 	%r381, %r550, %r1;
	cvt.s64.s32 	%rd340, %r381;
	setp.gt.u64 	%p72, %rd15, %rd340;
	@%p72 bra 	$L__BB3_46;
$L__BB3_106:
	cvt.u64.u32 	%rd341, %r1;
	setp.le.u64 	%p73, %rd15, %rd341;
	mul.wide.s32 	%rd241, %r208, 4;
	add.s64 	%rd242, %rd4, %rd241;
	ld.local.f32 	%f21, [%rd242+-4];
	mov.f32 	%f468, 0f00000000;
	mov.f32 	%f471, %f468;
	mov.f32 	%f474, %f468;
	@%p73 bra 	$L__BB3_165;
	cvt.u32.u64 	%r383, %rd11;
	add.s32 	%r384, %r13, -1;
	cvt.u64.u32 	%rd243, %r384;
	mad.lo.s64 	%rd244, %rd30, %rd8, %rd243;
	mul.lo.s64 	%rd23, %rd244, %rd29;
	cvt.s64.s32 	%rd245, %r209;
	mul.lo.s64 	%rd24, %rd29, %rd245;
	mul.lo.s32 	%r92, %r207, %r383;
	shl.b32 	%r385, %r92, 2;
	add.s32 	%r93, %r15, %r385;
	cvt.s64.s32 	%rd246, %r2;
	mul.lo.s64 	%rd25, %rd29, %rd246;
	shl.b32 	%r94, %r383, 2;
	mul.lo.s32 	%r95, %r536, %r4;
	add.s32 	%r96, %r95, -2;
	add.s32 	%r97, %r15, %r94;
	add.s32 	%r98, %r207, -3;
	add.s32 	%r386, %r207, 6;
	and.b32  	%r387, %r386, 7;
	add.s32 	%r99, %r387, -1;
	and.b32  	%r388, %r207, 3;
	xor.b32  	%r389, %r388, 2;
	add.s32 	%r100, %r389, -1;
	and.b32  	%r101, %r4, 7;
	and.b32  	%r102, %r4, -8;
	and.b32  	%r103, %r386, 3;
	and.b32  	%r104, %r207, 1;
	and.b32  	%r105, %r383, 3;
	neg.s32 	%r106, %r102;
	shl.b32 	%r390, %r207, 2;
	add.s32 	%r391, %r390, 8;
	shl.b32 	%r392, %r1, 2;
	mad.lo.s32 	%r393, %r383, %r391, %r392;
	mov.u32 	%r394, shared_mem;
	add.s32 	%r107, %r394, %r393;
	mov.b32 	%r622, 0;
	mov.u32 	%r621, %r622;
	mov.u32 	%r620, %r622;
	mov.u32 	%r572, %r622;
$L__BB3_108:
	setp.le.u64 	%p74, %rd29, %rd341;
	@%p74 bra 	$L__BB3_125;
	setp.ne.s32 	%p75, %r13, 0;
	@%p75 bra 	$L__BB3_111;
	add.s64 	%rd250, %rd341, %rd24;
	shl.b64 	%rd251, %rd250, 2;
	add.s64 	%rd252, %rd2, %rd251;
	ld.global.f32 	%f454, [%rd252];
	bra.uni 	$L__BB3_112;
$L__BB3_111:
	add.s64 	%rd247, %rd341, %rd23;
	shl.b64 	%rd248, %rd247, 2;
	add.s64 	%rd249, %rd3, %rd248;
	ld.global.f32 	%f454, [%rd249];
$L__BB3_112:
	setp.lt.s32 	%p76, %r207, 3;
	st.shared.f32 	[%r93], %f454;
	add.s64 	%rd253, %rd341, %rd25;
	shl.b64 	%rd254, %rd253, 2;
	add.s64 	%rd255, %rd2, %rd254;
	ld.global.f32 	%f203, [%rd255];
	add.s32 	%r395, %r93, %r94;
	st.shared.f32 	[%r395], %f203;
	@%p76 bra 	$L__BB3_125;
	setp.lt.u32 	%p77, %r98, 7;
	mov.b32 	%r578, 2;
	@%p77 bra 	$L__BB3_117;
	mov.b32 	%r575, 0;
	mov.u32 	%r573, %r95;
	mov.u32 	%r574, %r107;
	mov.u32 	%r576, %r106;
$L__BB3_115:
	.pragma "nounroll";
	mul.wide.s32 	%rd256, %r573, 4;
	add.s64 	%rd257, %rd1, %rd256;
	ld.global.s32 	%rd258, [%rd257];
	mad.lo.s64 	%rd259, %rd29, %rd258, %rd341;
	shl.b64 	%rd260, %rd259, 2;
	add.s64 	%rd261, %rd2, %rd260;
	ld.global.f32 	%f204, [%rd261];
	st.shared.f32 	[%r574], %f204;
	ld.global.s32 	%rd262, [%rd257+4];
	mad.lo.s64 	%rd263, %rd29, %rd262, %rd341;
	shl.b64 	%rd264, %rd263, 2;
	add.s64 	%rd265, %rd2, %rd264;
	ld.global.f32 	%f205, [%rd265];
	add.s32 	%r398, %r574, %r94;
	st.shared.f32 	[%r398], %f205;
	ld.global.s32 	%rd266, [%rd257+8];
	mad.lo.s64 	%rd267, %rd29, %rd266, %rd341;
	shl.b64 	%rd268, %rd267, 2;
	add.s64 	%rd269, %rd2, %rd268;
	ld.global.f32 	%f206, [%rd269];
	add.s32 	%r399, %r398, %r94;
	st.shared.f32 	[%r399], %f206;
	ld.global.s32 	%rd270, [%rd257+12];
	mad.lo.s64 	%rd271, %rd29, %rd270, %rd341;
	shl.b64 	%rd272, %rd271, 2;
	add.s64 	%rd273, %rd2, %rd272;
	ld.global.f32 	%f207, [%rd273];
	add.s32 	%r400, %r399, %r94;
	st.shared.f32 	[%r400], %f207;
	ld.global.s32 	%rd274, [%rd257+16];
	mad.lo.s64 	%rd275, %rd29, %rd274, %rd341;
	shl.b64 	%rd276, %rd275, 2;
	add.s64 	%rd277, %rd2, %rd276;
	ld.global.f32 	%f208, [%rd277];
	add.s32 	%r401, %r400, %r94;
	st.shared.f32 	[%r401], %f208;
	ld.global.s32 	%rd278, [%rd257+20];
	mad.lo.s64 	%rd279, %rd29, %rd278, %rd341;
	shl.b64 	%rd280, %rd279, 2;
	add.s64 	%rd281, %rd2, %rd280;
	ld.global.f32 	%f209, [%rd281];
	add.s32 	%r402, %r401, %r94;
	st.shared.f32 	[%r402], %f209;
	ld.global.s32 	%rd282, [%rd257+24];
	mad.lo.s64 	%rd283, %rd29, %rd282, %rd341;
	shl.b64 	%rd284, %rd283, 2;
	add.s64 	%rd285, %rd2, %rd284;
	ld.global.f32 	%f210, [%rd285];
	add.s32 	%r403, %r402, %r94;
	st.shared.f32 	[%r403], %f210;
	ld.global.s32 	%rd286, [%rd257+28];
	mad.lo.s64 	%rd287, %rd29, %rd286, %rd341;
	shl.b64 	%rd288, %rd287, 2;
	add.s64 	%rd289, %rd2, %rd288;
	ld.global.f32 	%f211, [%rd289];
	add.s32 	%r404, %r403, %r94;
	st.shared.f32 	[%r404], %f211;
	add.s32 	%r576, %r576, 8;
	add.s32 	%r575, %r575, 8;
	cvt.u32.u64 	%r405, %rd11;
	shl.b32 	%r406, %r405, 5;
	add.s32 	%r574, %r574, %r406;
	add.s32 	%r573, %r573, 8;
	setp.ne.s32 	%p78, %r576, 0;
	@%p78 bra 	$L__BB3_115;
	add.s32 	%r578, %r575, 2;
$L__BB3_117:
	setp.eq.s32 	%p79, %r101, 0;
	@%p79 bra 	$L__BB3_125;
	setp.lt.u32 	%p80, %r99, 3;
	@%p80 bra 	$L__BB3_120;
	cvt.u32.u64 	%r407, %rd11;
	add.s32 	%r408, %r96, %r578;
	mul.wide.s32 	%rd290, %r408, 4;
	add.s64 	%rd291, %rd1, %rd290;
	ld.global.s32 	%rd292, [%rd291];
	mad.lo.s64 	%rd293, %rd29, %rd292, %rd341;
	shl.b64 	%rd294, %rd293, 2;
	add.s64 	%rd295, %rd2, %rd294;
	ld.global.f32 	%f212, [%rd295];
	mul.lo.s32 	%r409, %r578, %r407;
	shl.b32 	%r410, %r409, 2;
	add.s32 	%r411, %r93, %r410;
	st.shared.f32 	[%r411], %f212;
	ld.global.s32 	%rd296, [%rd291+4];
	mad.lo.s64 	%rd297, %rd29, %rd296, %rd341;
	shl.b64 	%rd298, %rd297, 2;
	add.s64 	%rd299, %rd2, %rd298;
	ld.global.f32 	%f213, [%rd299];
	add.s32 	%r412, %r411, %r94;
	st.shared.f32 	[%r412], %f213;
	ld.global.s32 	%rd300, [%rd291+8];
	mad.lo.s64 	%rd301, %rd29, %rd300, %rd341;
	shl.b64 	%rd302, %rd301, 2;
	add.s64 	%rd303, %rd2, %rd302;
	ld.global.f32 	%f214, [%rd303];
	add.s32 	%r413, %r412, %r94;
	st.shared.f32 	[%r413], %f214;
	ld.global.s32 	%rd304, [%rd291+12];
	mad.lo.s64 	%rd305, %rd29, %rd304, %rd341;
	shl.b64 	%rd306, %rd305, 2;
	add.s64 	%rd307, %rd2, %rd306;
	ld.global.f32 	%f215, [%rd307];
	add.s32 	%r414, %r413, %r94;
	st.shared.f32 	[%r414], %f215;
	add.s32 	%r578, %r578, 4;
$L__BB3_120:
	setp.eq.s32 	%p81, %r103, 0;
	@%p81 bra 	$L__BB3_125;
	setp.eq.s32 	%p82, %r100, 0;
	@%p82 bra 	$L__BB3_123;
	cvt.u32.u64 	%r415, %rd11;
	add.s32 	%r416, %r96, %r578;
	mul.wide.s32 	%rd308, %r416, 4;
	add.s64 	%rd309, %rd1, %rd308;
	ld.global.s32 	%rd310, [%rd309];
	mad.lo.s64 	%rd311, %rd29, %rd310, %rd341;
	shl.b64 	%rd312, %rd311, 2;
	add.s64 	%rd313, %rd2, %rd312;
	ld.global.f32 	%f216, [%rd313];
	mul.lo.s32 	%r417, %r578, %r415;
	shl.b32 	%r418, %r417, 2;
	add.s32 	%r419, %r93, %r418;
	st.shared.f32 	[%r419], %f216;
	ld.global.s32 	%rd314, [%rd309+4];
	mad.lo.s64 	%rd315, %rd29, %rd314, %rd341;
	shl.b64 	%rd316, %rd315, 2;
	add.s64 	%rd317, %rd2, %rd316;
	ld.global.f32 	%f217, [%rd317];
	add.s32 	%r420, %r419, %r94;
	st.shared.f32 	[%r420], %f217;
	add.s32 	%r578, %r578, 2;
$L__BB3_123:
	setp.eq.s32 	%p83, %r104, 0;
	@%p83 bra 	$L__BB3_125;
	cvt.u32.u64 	%r421, %rd11;
	add.s32 	%r422, %r96, %r578;
	mul.wide.s32 	%rd318, %r422, 4;
	add.s64 	%rd319, %rd1, %rd318;
	ld.global.s32 	%rd320, [%rd319];
	mad.lo.s64 	%rd321, %rd29, %rd320, %rd341;
	shl.b64 	%rd322, %rd321, 2;
	add.s64 	%rd323, %rd2, %rd322;
	ld.global.f32 	%f218, [%rd323];
	mul.lo.s32 	%r423, %r578, %r421;
	shl.b32 	%r424, %r423, 2;
	add.s32 	%r425, %r93, %r424;
	st.shared.f32 	[%r425], %f218;
$L__BB3_125:
	setp.le.u64 	%p84, %rd29, %rd9;
	bar.sync 	0;
	@%p84 bra 	$L__BB3_163;
	setp.lt.s32 	%p85, %r207, 3;
	@%p85 bra 	$L__BB3_143;
	mov.b32 	%r580, 0;
$L__BB3_128:
	add.s32 	%r457, %r580, %r572;
	cvt.s64.s32 	%rd331, %r457;
	setp.le.u64 	%p126, %rd29, %rd331;
	@%p126 bra 	$L__BB3_142;
	setp.lt.u32 	%p127, %r98, 7;
	add.s32 	%r130, %r580, %r92;
	mov.f32 	%f462, 0f00000000;
	mov.b32 	%r586, 2;
	@%p127 bra 	$L__BB3_132;
	mov.f32 	%f462, 0f00000000;
	mov.b32 	%r584, 2;
$L__BB3_131:
	.pragma "nounroll";
	cvt.u32.u64 	%r460, %rd11;
	mul.lo.s32 	%r461, %r584, %r460;
	shl.b32 	%r462, %r461, 2;
	add.s32 	%r463, %r15, %r462;
	ld.shared.f32 	%f278, [%r463];
	add.s32 	%r464, %r130, %r461;
	shl.b32 	%r465, %r464, 2;
	mov.u32 	%r466, shared_mem;
	add.s32 	%r467, %r466, %r465;
	ld.shared.f32 	%f279, [%r467];
	sub.f32 	%f280, %f278, %f279;
	abs.f32 	%f281, %f280;
	max.f32 	%f282, %f462, %f281;
	add.s32 	%r468, %r463, %r94;
	ld.shared.f32 	%f283, [%r468];
	add.s32 	%r469, %r467, %r94;
	ld.shared.f32 	%f284, [%r469];
	sub.f32 	%f285, %f283, %f284;
	abs.f32 	%f286, %f285;
	max.f32 	%f287, %f282, %f286;
	add.s32 	%r470, %r468, %r94;
	ld.shared.f32 	%f288, [%r470];
	add.s32 	%r471, %r469, %r94;
	ld.shared.f32 	%f289, [%r471];
	sub.f32 	%f290, %f288, %f289;
	abs.f32 	%f291, %f290;
	max.f32 	%f292, %f287, %f291;
	add.s32 	%r472, %r470, %r94;
	ld.shared.f32 	%f293, [%r472];
	add.s32 	%r473, %r471, %r94;
	ld.shared.f32 	%f294, [%r473];
	sub.f32 	%f295, %f293, %f294;
	abs.f32 	%f296, %f295;
	max.f32 	%f297, %f292, %f296;
	add.s32 	%r474, %r472, %r94;
	ld.shared.f32 	%f298, [%r474];
	add.s32 	%r475, %r473, %r94;
	ld.shared.f32 	%f299, [%r475];
	sub.f32 	%f300, %f298, %f299;
	abs.f32 	%f301, %f300;
	max.f32 	%f302, %f297, %f301;
	add.s32 	%r476, %r474, %r94;
	ld.shared.f32 	%f303, [%r476];
	add.s32 	%r477, %r475, %r94;
	ld.shared.f32 	%f304, [%r477];
	sub.f32 	%f305, %f303, %f304;
	abs.f32 	%f306, %f305;
	max.f32 	%f307, %f302, %f306;
	add.s32 	%r478, %r476, %r94;
	ld.shared.f32 	%f308, [%r478];
	add.s32 	%r479, %r477, %r94;
	ld.shared.f32 	%f309, [%r479];
	sub.f32 	%f310, %f308, %f309;
	abs.f32 	%f311, %f310;
	max.f32 	%f312, %f307, %f311;
	add.s32 	%r480, %r478, %r94;
	ld.shared.f32 	%f313, [%r480];
	add.s32 	%r481, %r479, %r94;
	ld.shared.f32 	%f314, [%r481];
	sub.f32 	%f315, %f313, %f314;
	abs.f32 	%f316, %f315;
	max.f32 	%f462, %f312, %f316;
	add.s32 	%r586, %r584, 8;
	add.s32 	%r482, %r584, 6;
	setp.ne.s32 	%p128, %r482, %r102;
	mov.u32 	%r584, %r586;
	@%p128 bra 	$L__BB3_131;
$L__BB3_132:
	setp.eq.s32 	%p129, %r101, 0;
	@%p129 bra 	$L__BB3_140;
	setp.lt.u32 	%p130, %r99, 3;
	@%p130 bra 	$L__BB3_135;
	cvt.u32.u64 	%r483, %rd11;
	mul.lo.s32 	%r484, %r586, %r483;
	shl.b32 	%r485, %r484, 2;
	add.s32 	%r486, %r15, %r485;
	ld.shared.f32 	%f318, [%r486];
	add.s32 	%r487, %r130, %r484;
	shl.b32 	%r488, %r487, 2;
	mov.u32 	%r489, shared_mem;
	add.s32 	%r490, %r489, %r488;
	ld.shared.f32 	%f319, [%r490];
	sub.f32 	%f320, %f318, %f319;
	abs.f32 	%f321, %f320;
	max.f32 	%f322, %f462, %f321;
	add.s32 	%r491, %r486, %r94;
	ld.shared.f32 	%f323, [%r491];
	add.s32 	%r492, %r490, %r94;
	ld.shared.f32 	%f324, [%r492];
	sub.f32 	%f325, %f323, %f324;
	abs.f32 	%f326, %f325;
	max.f32 	%f327, %f322, %f326;
	add.s32 	%r493, %r491, %r94;
	ld.shared.f32 	%f328, [%r493];
	add.s32 	%r494, %r492, %r94;
	ld.shared.f32 	%f329, [%r494];
	sub.f32 	%f330, %f328, %f329;
	abs.f32 	%f331, %f330;
	max.f32 	%f332, %f327, %f331;
	add.s32 	%r495, %r493, %r94;
	ld.shared.f32 	%f333, [%r495];
	add.s32 	%r496, %r494, %r94;
	ld.shared.f32 	%f334, [%r496];
	sub.f32 	%f335, %f333, %f334;
	abs.f32 	%f336, %f335;
	max.f32 	%f462, %f332, %f336;
	add.s32 	%r586, %r586, 4;
$L__BB3_135:
	setp.eq.s32 	%p131, %r103, 0;
	@%p131 bra 	$L__BB3_140;
	setp.eq.s32 	%p132, %r100, 0;
	@%p132 bra 	$L__BB3_138;
	cvt.u32.u64 	%r497, %rd11;
	mul.lo.s32 	%r498, %r586, %r497;
	shl.b32 	%r499, %r498, 2;
	add.s32 	%r500, %r15, %r499;
	ld.shared.f32 	%f338, [%r500];
	add.s32 	%r501, %r130, %r498;
	shl.b32 	%r502, %r501, 2;
	mov.u32 	%r503, shared_mem;
	add.s32 	%r504, %r503, %r502;
	ld.shared.f32 	%f339, [%r504];
	sub.f32 	%f340, %f338, %f339;
	abs.f32 	%f341, %f340;
	max.f32 	%f342, %f462, %f341;
	add.s32 	%r505, %r500, %r94;
	ld.shared.f32 	%f343, [%r505];
	add.s32 	%r506, %r504, %r94;
	ld.shared.f32 	%f344, [%r506];
	sub.f32 	%f345, %f343, %f344;
	abs.f32 	%f346, %f345;
	max.f32 	%f462, %f342, %f346;
	add.s32 	%r586, %r586, 2;
$L__BB3_138:
	setp.eq.s32 	%p133, %r104, 0;
	@%p133 bra 	$L__BB3_140;
	cvt.u32.u64 	%r507, %rd11;
	mul.lo.s32 	%r508, %r586, %r507;
	shl.b32 	%r509, %r508, 2;
	add.s32 	%r510, %r15, %r509;
	ld.shared.f32 	%f347, [%r510];
	add.s32 	%r511, %r130, %r508;
	shl.b32 	%r512, %r511, 2;
	mov.u32 	%r513, shared_mem;
	add.s32 	%r514, %r513, %r512;
	ld.shared.f32 	%f348, [%r514];
	sub.f32 	%f349, %f347, %f348;
	abs.f32 	%f350, %f349;
	max.f32 	%f462, %f462, %f350;
$L__BB3_140:
	setp.gtu.f32 	%p134, %f462, %f21;
	@%p134 bra 	$L__BB3_142;
	add.s32 	%r622, %r622, 1;
	ld.shared.f32 	%f351, [%r15];
	shl.b32 	%r515, %r130, 2;
	mov.u32 	%r516, shared_mem;
	add.s32 	%r517, %r516, %r515;
	ld.shared.f32 	%f352, [%r517];
	sub.f32 	%f353, %f351, %f352;
	abs.f32 	%f354, %f353;
	setp.le.f32 	%p135, %f354, %f21;
	selp.u32 	%r518, 1, 0, %p135;
	add.s32 	%r620, %r620, %r518;
	ld.shared.f32 	%f355, [%r97];
	add.s32 	%r519, %r517, %r94;
	ld.shared.f32 	%f356, [%r519];
	sub.f32 	%f357, %f355, %f356;
	abs.f32 	%f358, %f357;
	setp.le.f32 	%p136, %f358, %f21;
	selp.u32 	%r520, 1, 0, %p136;
	add.s32 	%r621, %r621, %r520;
$L__BB3_142:
	cvt.u32.u64 	%r521, %rd11;
	add.s32 	%r580, %r580, 1;
	setp.eq.s32 	%p137, %r580, %r521;
	@%p137 bra 	$L__BB3_163;
	bra.uni 	$L__BB3_128;
$L__BB3_143:
	cvt.u32.u64 	%r428, %rd11;
	setp.lt.u32 	%p86, %r428, 4;
	mov.b32 	%r610, 0;
	@%p86 bra 	$L__BB3_154;
	mov.b32 	%r591, 0;
$L__BB3_145:
	setp.ltu.f32 	%p87, %f21, 0f00000000;
	add.s32 	%r149, %r591, %r572;
	cvt.s64.s32 	%rd324, %r149;
	setp.le.u64 	%p88, %rd29, %rd324;
	or.pred  	%p89, %p88, %p87;
	add.s32 	%r430, %r591, %r92;
	shl.b32 	%r431, %r430, 2;
	mov.u32 	%r432, shared_mem;
	add.s32 	%r150, %r432, %r431;
	add.s32 	%r151, %r150, %r94;
	@%p89 bra 	$L__BB3_147;
	add.s32 	%r622, %r622, 1;
	ld.shared.f32 	%f219, [%r15];
	ld.shared.f32 	%f220, [%r150];
	sub.f32 	%f221, %f219, %f220;
	abs.f32 	%f222, %f221;
	setp.le.f32 	%p90, %f222, %f21;
	selp.u32 	%r433, 1, 0, %p90;
	add.s32 	%r620, %r620, %r433;
	ld.shared.f32 	%f223, [%r97];
	ld.shared.f32 	%f224, [%r151];
	sub.f32 	%f225, %f223, %f224;
	abs.f32 	%f226, %f225;
	setp.le.f32 	%p91, %f226, %f21;
	selp.u32 	%r434, 1, 0, %p91;
	add.s32 	%r621, %r621, %r434;
$L__BB3_147:
	add.s32 	%r435, %r149, 1;
	cvt.s64.s32 	%rd325, %r435;
	setp.le.u64 	%p93, %rd29, %rd325;
	or.pred  	%p94, %p93, %p87;
	@%p94 bra 	$L__BB3_149;
	add.s32 	%r622, %r622, 1;
	ld.shared.f32 	%f227, [%r15];
	ld.shared.f32 	%f228, [%r150+4];
	sub.f32 	%f229, %f227, %f228;
	abs.f32 	%f230, %f229;
	setp.le.f32 	%p95, %f230, %f21;
	selp.u32 	%r436, 1, 0, %p95;
	add.s32 	%r620, %r620, %r436;
	ld.shared.f32 	%f231, [%r97];
	ld.shared.f32 	%f232, [%r151+4];
	sub.f32 	%f233, %f231, %f232;
	abs.f32 	%f234, %f233;
	setp.le.f32 	%p96, %f234, %f21;
	selp.u32 	%r437, 1, 0, %p96;
	add.s32 	%r621, %r621, %r437;
$L__BB3_149:
	add.s32 	%r438, %r149, 2;
	cvt.s64.s32 	%rd326, %r438;
	setp.le.u64 	%p98, %rd29, %rd326;
	or.pred  	%p99, %p98, %p87;
	@%p99 bra 	$L__BB3_151;
	add.s32 	%r622, %r622, 1;
	ld.shared.f32 	%f235, [%r15];
	ld.shared.f32 	%f236, [%r150+8];
	sub.f32 	%f237, %f235, %f236;
	abs.f32 	%f238, %f237;
	setp.le.f32 	%p100, %f238, %f21;
	selp.u32 	%r439, 1, 0, %p100;
	add.s32 	%r620, %r620, %r439;
	ld.shared.f32 	%f239, [%r97];
	ld.shared.f32 	%f240, [%r151+8];
	sub.f32 	%f241, %f239, %f240;
	abs.f32 	%f242, %f241;
	setp.le.f32 	%p101, %f242, %f21;
	selp.u32 	%r440, 1, 0, %p101;
	add.s32 	%r621, %r621, %r440;
$L__BB3_151:
	add.s32 	%r441, %r149, 3;
	cvt.s64.s32 	%rd327, %r441;
	setp.le.u64 	%p103, %rd29, %rd327;
	or.pred  	%p104, %p103, %p87;
	@%p104 bra 	$L__BB3_153;
	add.s32 	%r622, %r622, 1;
	ld.shared.f32 	%f243, [%r15];
	ld.shared.f32 	%f244, [%r150+12];
	sub.f32 	%f245, %f243, %f244;
	abs.f32 	%f246, %f245;
	setp.le.f32 	%p105, %f246, %f21;
	selp.u32 	%r442, 1, 0, %p105;
	add.s32 	%r620, %r620, %r442;
	ld.shared.f32 	%f247, [%r97];
	ld.shared.f32 	%f248, [%r151+12];
	sub.f32 	%f249, %f247, %f248;
	abs.f32 	%f250, %f249;
	setp.le.f32 	%p106, %f250, %f21;
	selp.u32 	%r443, 1, 0, %p106;
	add.s32 	%r621, %r621, %r443;
$L__BB3_153:
	add.s32 	%r591, %r591, 4;
	cvt.u32.u64 	%r444, %rd11;
	and.b32  	%r610, %r444, 2044;
	setp.ne.s32 	%p107, %r591, %r610;
	@%p107 bra 	$L__BB3_145;
$L__BB3_154:
	setp.eq.s32 	%p108, %r105, 0;
	@%p108 bra 	$L__BB3_163;
	setp.ltu.f32 	%p109, %f21, 0f00000000;
	add.s32 	%r185, %r610, %r572;
	cvt.s64.s32 	%rd328, %r185;
	setp.le.u64 	%p110, %rd29, %rd328;
	or.pred  	%p111, %p110, %p109;
	add.s32 	%r445, %r610, %r92;
	shl.b32 	%r446, %r445, 2;
	mov.u32 	%r447, shared_mem;
	add.s32 	%r186, %r447, %r446;
	add.s32 	%r187, %r186, %r94;
	@%p111 bra 	$L__BB3_157;
	add.s32 	%r622, %r622, 1;
	ld.shared.f32 	%f251, [%r15];
	ld.shared.f32 	%f252, [%r186];
	sub.f32 	%f253, %f251, %f252;
	abs.f32 	%f254, %f253;
	setp.le.f32 	%p112, %f254, %f21;
	selp.u32 	%r448, 1, 0, %p112;
	add.s32 	%r620, %r620, %r448;
	ld.shared.f32 	%f255, [%r97];
	ld.shared.f32 	%f256, [%r187];
	sub.f32 	%f257, %f255, %f256;
	abs.f32 	%f258, %f257;
	setp.le.f32 	%p113, %f258, %f21;
	selp.u32 	%r449, 1, 0, %p113;
	add.s32 	%r621, %r621, %r449;
$L__BB3_157:
	setp.eq.s32 	%p114, %r105, 1;
	@%p114 bra 	$L__BB3_163;
	add.s32 	%r450, %r185, 1;
	cvt.s64.s32 	%rd329, %r450;
	setp.le.u64 	%p116, %rd29, %rd329;
	or.pred  	%p117, %p116, %p109;
	@%p117 bra 	$L__BB3_160;
	add.s32 	%r622, %r622, 1;
	ld.shared.f32 	%f259, [%r15];
	ld.shared.f32 	%f260, [%r186+4];
	sub.f32 	%f261, %f259, %f260;
	abs.f32 	%f262, %f261;
	setp.le.f32 	%p118, %f262, %f21;
	selp.u32 	%r451, 1, 0, %p118;
	add.s32 	%r620, %r620, %r451;
	ld.shared.f32 	%f263, [%r97];
	ld.shared.f32 	%f264, [%r187+4];
	sub.f32 	%f265, %f263, %f264;
	abs.f32 	%f266, %f265;
	setp.le.f32 	%p119, %f266, %f21;
	selp.u32 	%r452, 1, 0, %p119;
	add.s32 	%r621, %r621, %r452;
$L__BB3_160:
	setp.eq.s32 	%p120, %r105, 2;
	@%p120 bra 	$L__BB3_163;
	add.s32 	%r453, %r185, 2;
	cvt.s64.s32 	%rd330, %r453;
	setp.le.u64 	%p122, %rd29, %rd330;
	or.pred  	%p123, %p122, %p109;
	@%p123 bra 	$L__BB3_163;
	add.s32 	%r622, %r622, 1;
	ld.shared.f32 	%f267, [%r15];
	ld.shared.f32 	%f268, [%r186+8];
	sub.f32 	%f269, %f267, %f268;
	abs.f32 	%f270, %f269;
	setp.le.f32 	%p124, %f270, %f21;
	selp.u32 	%r454, 1, 0, %p124;
	add.s32 	%r620, %r620, %r454;
	ld.shared.f32 	%f271, [%r97];
	ld.shared.f32 	%f272, [%r187+8];
	sub.f32 	%f273, %f271, %f272;
	abs.f32 	%f274, %f273;
	setp.le.f32 	%p125, %f274, %f21;
	selp.u32 	%r455, 1, 0, %p125;
	add.s32 	%r621, %r621, %r455;
$L__BB3_163:
	cvt.u32.u64 	%r522, %rd11;
	add.s32 	%r572, %r572, %r522;
	add.s32 	%r523, %r572, %r1;
	cvt.s64.s32 	%rd341, %r523;
	setp.gt.u64 	%p138, %rd15, %rd341;
	@%p138 bra 	$L__BB3_108;
	cvt.rn.f32.s32 	%f468, %r620;
	cvt.rn.f32.s32 	%f471, %r621;
	cvt.rn.f32.s32 	%f474, %r622;
$L__BB3_165:
	setp.le.u64 	%p139, %rd29, %rd9;
	@%p139 bra 	$L__BB3_179;
	setp.geu.f32 	%p140, %f468, 0f40E00000;
	mov.f64 	%fd40, 0d0000000000000000;
	@%p140 bra 	$L__BB3_170;
	mov.f32 	%f466, 0f00000000;
$L__BB3_168:
	rcp.rn.f32 	%f360, %f468;
	sub.f32 	%f466, %f466, %f360;
	add.f32 	%f468, %f468, 0f3F800000;
	setp.lt.f32 	%p141, %f468, 0f40E00000;
	@%p141 bra 	$L__BB3_168;
	cvt.f64.f32 	%fd40, %f466;
$L__BB3_170:
	add.f32 	%f361, %f468, 0fBF000000;
	rcp.rn.f32 	%f362, %f361;
	mul.f32 	%f363, %f362, %f362;
	mul.f32 	%f364, %f363, %f363;
	setp.lt.f32 	%p142, %f361, 0f00800000;
	mul.f32 	%f365, %f361, 0f4B000000;
	selp.f32 	%f366, %f365, %f361, %p142;
	selp.f32 	%f367, 0fC1B80000, 0f00000000, %p142;
	mov.b32 	%r524, %f366;
	add.s32 	%r525, %r524, -1059760811;
	and.b32  	%r526, %r525, -8388608;
	sub.s32 	%r527, %r524, %r526;
	mov.b32 	%f368, %r527;
	cvt.rn.f32.s32 	%f369, %r526;
	fma.rn.f32 	%f370, %f369, 0f34000000, %f367;
	add.f32 	%f371, %f368, 0fBF800000;
	fma.rn.f32 	%f372, %f371, 0fBE055027, 0f3E1039F6;
	fma.rn.f32 	%f373, %f372, %f371, 0fBDF8CDCC;
	fma.rn.f32 	%f374, %f373, %f371, 0f3E0F2955;
	fma.rn.f32 	%f375, %f374, %f371, 0fBE2AD8B9;
	fma.rn.f32 	%f376, %f375, %f371, 0f3E4CED0B;
	fma.rn.f32 	%f377, %f376, %f371, 0fBE7FFF22;
	fma.rn.f32 	%f378, %f377, %f371, 0f3EAAAA78;
	fma.rn.f32 	%f379, %f378, %f371, 0fBF000000;
	mul.f32 	%f380, %f371, %f379;
	fma.rn.f32 	%f381, %f380, %f371, %f371;
	fma.rn.f32 	%f382, %f370, 0f3F317218, %f381;
	setp.gt.u32 	%p143, %r524, 2139095039;
	fma.rn.f32 	%f383, %f366, 0f7F800000, 0f7F800000;
	selp.f32 	%f384, %f383, %f382, %p143;
	setp.eq.f32 	%p144, %f366, 0f00000000;
	selp.f32 	%f385, 0fFF800000, %f384, %p144;
	cvt.f64.f32 	%fd9, %f385;
	cvt.f64.f32 	%fd10, %f363;
	fma.rn.f64 	%fd11, %fd10, 0d3FA5555555555555, %fd9;
	cvt.f64.f32 	%fd12, %f364;
	fma.rn.f64 	%fd13, %fd12, 0dBF7DDDDDDDDDDDDE, %fd11;
	mul.f64 	%fd14, %fd12, 0d3F6F7DF7DF7DF7DF;
	fma.rn.f64 	%fd15, %fd14, %fd10, %fd13;
	mul.f64 	%fd16, %fd12, 0dBF70EEEEEEEEEEEF;
	fma.rn.f64 	%fd17, %fd16, %fd12, %fd15;
	add.f64 	%fd18, %fd40, %fd17;
	cvt.rn.f32.f64 	%f48, %fd18;
	setp.geu.f32 	%p145, %f471, 0f40E00000;
	mov.f64 	%fd41, 0d0000000000000000;
	@%p145 bra 	$L__BB3_174;
	mov.f32 	%f469, 0f00000000;
$L__BB3_172:
	rcp.rn.f32 	%f387, %f471;
	sub.f32 	%f469, %f469, %f387;
	add.f32 	%f471, %f471, 0f3F800000;
	setp.lt.f32 	%p146, %f471, 0f40E00000;
	@%p146 bra 	$L__BB3_172;
	cvt.f64.f32 	%fd41, %f469;
$L__BB3_174:
	add.f32 	%f388, %f471, 0fBF000000;
	rcp.rn.f32 	%f389, %f388;
	mul.f32 	%f390, %f389, %f389;
	mul.f32 	%f391, %f390, %f390;
	setp.lt.f32 	%p147, %f388, 0f00800000;
	mul.f32 	%f392, %f388, 0f4B000000;
	selp.f32 	%f393, %f392, %f388, %p147;
	selp.f32 	%f394, 0fC1B80000, 0f00000000, %p147;
	mov.b32 	%r528, %f393;
	add.s32 	%r529, %r528, -1059760811;
	and.b32  	%r530, %r529, -8388608;
	sub.s32 	%r531, %r528, %r530;
	mov.b32 	%f395, %r531;
	cvt.rn.f32.s32 	%f396, %r530;
	fma.rn.f32 	%f397, %f396, 0f34000000, %f394;
	add.f32 	%f398, %f395, 0fBF800000;
	fma.rn.f32 	%f399, %f398, 0fBE055027, 0f3E1039F6;
	fma.rn.f32 	%f400, %f399, %f398, 0fBDF8CDCC;
	fma.rn.f32 	%f401, %f400, %f398, 0f3E0F2955;
	fma.rn.f32 	%f402, %f401, %f398, 0fBE2AD8B9;
	fma.rn.f32 	%f403, %f402, %f398, 0f3E4CED0B;
	fma.rn.f32 	%f404, %f403, %f398, 0fBE7FFF22;
	fma.rn.f32 	%f405, %f404, %f398, 0f3EAAAA78;
	fma.rn.f32 	%f406, %f405, %f398, 0fBF000000;
	mul.f32 	%f407, %f398, %f406;
	fma.rn.f32 	%f408, %f407, %f398, %f398;
	fma.rn.f32 	%f409, %f397, 0f3F317218, %f408;
	setp.gt.u32 	%p148, %r528, 2139095039;
	fma.rn.f32 	%f410, %f393, 0f7F800000, 0f7F800000;
	selp.f32 	%f411, %f410, %f409, %p148;
	setp.eq.f32 	%p149, %f393, 0f00000000;
	selp.f32 	%f412, 0fFF800000, %f411, %p149;
	cvt.f64.f32 	%fd20, %f412;
	cvt.f64.f32 	%fd21, %f390;
	fma.rn.f64 	%fd22, %fd21, 0d3FA5555555555555, %fd20;
	cvt.f64.f32 	%fd23, %f391;
	fma.rn.f64 	%fd24, %fd23, 0dBF7DDDDDDDDDDDDE, %fd22;
	mul.f64 	%fd25, %fd23, 0d3F6F7DF7DF7DF7DF;
	fma.rn.f64 	%fd26, %fd25, %fd21, %fd24;
	mul.f64 	%fd27, %fd23, 0dBF70EEEEEEEEEEEF;
	fma.rn.f64 	%fd28, %fd27, %fd23, %fd26;
	add.f64 	%fd29, %fd41, %fd28;
	cvt.rn.f32.f64 	%f413, %fd29;
	add.f32 	%f54, %f48, %f413;
	setp.geu.f32 	%p150, %f474, 0f40E00000;
	mov.f64 	%fd42, 0d0000000000000000;
	@%p150 bra 	$L__BB3_178;
	mov.f32 	%f472, 0f00000000;
$L__BB3_176:
	rcp.rn.f32 	%f415, %f474;
	sub.f32 	%f472, %f472, %f415;
	add.f32 	%f474, %f474, 0f3F800000;
	setp.lt.f32 	%p151, %f474, 0f40E00000;
	@%p151 bra 	$L__BB3_176;
	cvt.f64.f32 	%fd42, %f472;
$L__BB3_178:
	ld.param.u64 	%rd338, [_Z36pipeline_mi_calculation_ln_row_rungePfS_S_miiiimPimmS0_mS0_S0_S0__param_2];
	add.f32 	%f416, %f474, 0fBF000000;
	rcp.rn.f32 	%f417, %f416;
	mul.f32 	%f418, %f417, %f417;
	mul.f32 	%f419, %f418, %f418;
	setp.lt.f32 	%p152, %f416, 0f00800000;
	mul.f32 	%f420, %f416, 0f4B000000;
	selp.f32 	%f421, %f420, %f416, %p152;
	selp.f32 	%f422, 0fC1B80000, 0f00000000, %p152;
	mov.b32 	%r532, %f421;
	add.s32 	%r533, %r532, -1059760811;
	and.b32  	%r534, %r533, -8388608;
	sub.s32 	%r535, %r532, %r534;
	mov.b32 	%f423, %r535;
	cvt.rn.f32.s32 	%f424, %r534;
	fma.rn.f32 	%f425, %f424, 0f34000000, %f422;
	add.f32 	%f426, %f423, 0fBF800000;
	fma.rn.f32 	%f427, %f426, 0fBE055027, 0f3E1039F6;
	fma.rn.f32 	%f428, %f427, %f426, 0fBDF8CDCC;
	fma.rn.f32 	%f429, %f428, %f426, 0f3E0F2955;
	fma.rn.f32 	%f430, %f429, %f426, 0fBE2AD8B9;
	fma.rn.f32 	%f431, %f430, %f426, 0f3E4CED0B;
	fma.rn.f32 	%f432, %f431, %f426, 0fBE7FFF22;
	fma.rn.f32 	%f433, %f432, %f426, 0f3EAAAA78;
	fma.rn.f32 	%f434, %f433, %f426, 0fBF000000;
	mul.f32 	%f435, %f426, %f434;
	fma.rn.f32 	%f436, %f435, %f426, %f426;
	fma.rn.f32 	%f437, %f425, 0f3F317218, %f436;
	setp.gt.u32 	%p153, %r532, 2139095039;
	fma.rn.f32 	%f438, %f421, 0f7F800000, 0f7F800000;
	selp.f32 	%f439, %f438, %f437, %p153;
	setp.eq.f32 	%p154, %f421, 0f00000000;
	selp.f32 	%f440, 0fFF800000, %f439, %p154;
	cvt.f64.f32 	%fd30, %f440;
	cvt.f64.f32 	%fd31, %f418;
	fma.rn.f64 	%fd32, %fd31, 0d3FA5555555555555, %fd30;
	cvt.f64.f32 	%fd33, %f419;
	fma.rn.f64 	%fd34, %fd33, 0dBF7DDDDDDDDDDDDE, %fd32;
	mul.f64 	%fd35, %fd33, 0d3F6F7DF7DF7DF7DF;
	fma.rn.f64 	%fd36, %fd35, %fd31, %fd34;
	mul.f64 	%fd37, %fd33, 0dBF70EEEEEEEEEEEF;
	fma.rn.f64 	%fd38, %fd37, %fd33, %fd36;
	add.f64 	%fd39, %fd42, %fd38;
	cvt.rn.f32.f64 	%f441, %fd39;
	sub.f32 	%f442, %f54, %f441;
	mad.lo.s64 	%rd332, %rd5, %rd30, %rd5;
	cvt.u64.u32 	%rd333, %r13;
	add.s64 	%rd334, %rd332, %rd333;
	cvta.to.global.u64 	%rd335, %rd338;
	shl.b64 	%rd336, %rd334, 2;
	add.s64 	%rd337, %rd335, %rd336;
	atom.global.add.f32 	%f443, [%rd337], %f442;
$L__BB3_179:
	ret;

}
	// .globl	_Z23pipeline_rperm_ln_multiPfPiS0_mmm
.visible .entry _Z23pipeline_rperm_ln_multiPfPiS0_mmm(
	.param .u64 .ptr .align 1 _Z23pipeline_rperm_ln_multiPfPiS0_mmm_param_0,
	.param .u64 .ptr .align 1 _Z23pipeline_rperm_ln_multiPfPiS0_mmm_param_1,
	.param .u64 .ptr .align 1 _Z23pipeline_rperm_ln_multiPfPiS0_mmm_param_2,
	.param .u64 _Z23pipeline_rperm_ln_multiPfPiS0_mmm_param_3,
	.param .u64 _Z23pipeline_rperm_ln_multiPfPiS0_mmm_param_4,
	.param .u64 _Z23pipeline_rperm_ln_multiPfPiS0_mmm_param_5
)
{
	.local .align 4 .b8 	__local_depot4[120];
	.reg .b64 	%SP;
	.reg .b64 	%SPL;
	.reg .pred 	%p<191>;
	.reg .b32 	%r<1960>;
	.reg .b32 	%f<170>;
	.reg .b64 	%rd<217>;

	mov.u64 	%SPL, __local_depot4;
	ld.param.u64 	%rd43, [_Z23pipeline_rperm_ln_multiPfPiS0_mmm_param_0];
	ld.param.u64 	%rd40, [_Z23pipeline_rperm_ln_multiPfPiS0_mmm_param_3];
	ld.param.u64 	%rd41, [_Z23pipeline_rperm_ln_multiPfPiS0_mmm_param_4];
	ld.param.u64 	%rd42, [_Z23pipeline_rperm_ln_multiPfPiS0_mmm_param_5];
	cvta.to.global.u64 	%rd1, %rd43;
	add.u64 	%rd2, %SPL, 0;
	add.u64 	%rd3, %SPL, 60;
	mov.u32 	%r1, %tid.x;
	mov.u32 	%r346, %ctaid.y;
	shl.b32 	%r347, %r346, 5;
	add.s32 	%r348, %r347, %r1;
	cvt.u64.u32 	%rd46, %r348;
	add.s64 	%rd47, %rd40, -1;
	min.u64 	%rd4, %rd46, %rd47;
	setp.eq.s64 	%p3, %rd41, 0;
	@%p3 bra 	$L__BB4_12;
	and.b64  	%rd5, %rd41, 7;
	setp.lt.u64 	%p4, %rd41, 8;
	mov.b64 	%rd206, 0;
	@%p4 bra 	$L__BB4_4;
	and.b64  	%rd206, %rd41, -8;
	mov.b64 	%rd209, 0;
	mov.u32 	%r353, shared_mem;
	shl.b64 	%rd58, %rd40, 2;
$L__BB4_3:
	.pragma "nounroll";
	cvt.u32.u64 	%r349, %rd209;
	mad.lo.s64 	%rd50, %rd209, %rd40, %rd4;
	shl.b64 	%rd51, %rd50, 2;
	add.s64 	%rd52, %rd1, %rd51;
	ld.global.f32 	%f15, [%rd52];
	shl.b32 	%r350, %r349, 5;
	add.s32 	%r351, %r350, %r1;
	shl.b32 	%r352, %r351, 2;
	add.s32 	%r354, %r353, %r352;
	st.shared.f32 	[%r354], %f15;
	add.s64 	%rd53, %rd209, 1;
	and.b64  	%rd54, %rd53, 4294967289;
	mad.lo.s64 	%rd55, %rd40, %rd54, %rd4;
	shl.b64 	%rd56, %rd55, 2;
	add.s64 	%rd57, %rd1, %rd56;
	ld.global.f32 	%f16, [%rd57];
	st.shared.f32 	[%r354+128], %f16;
	add.s64 	%rd59, %rd57, %rd58;
	ld.global.f32 	%f17, [%rd59];
	st.shared.f32 	[%r354+256], %f17;
	add.s64 	%rd60, %rd59, %rd58;
	ld.global.f32 	%f18, [%rd60];
	st.shared.f32 	[%r354+384], %f18;
	add.s64 	%rd61, %rd60, %rd58;
	ld.global.f32 	%f19, [%rd61];
	st.shared.f32 	[%r354+512], %f19;
	add.s64 	%rd62, %rd61, %rd58;
	ld.global.f32 	%f20, [%rd62];
	st.shared.f32 	[%r354+640], %f20;
	add.s64 	%rd63, %rd62, %rd58;
	ld.global.f32 	%f21, [%rd63];
	st.shared.f32 	[%r354+768], %f21;
	add.s64 	%rd64, %rd63, %rd58;
	ld.global.f32 	%f22, [%rd64];
	st.shared.f32 	[%r354+896], %f22;
	add.s64 	%rd209, %rd209, 8;
	setp.eq.s64 	%p5, %rd209, %rd206;
	@%p5 bra 	$L__BB4_4;
	bra.uni 	$L__BB4_3;
$L__BB4_4:
	setp.eq.s64 	%p6, %rd5, 0;
	@%p6 bra 	$L__BB4_12;
	and.b64  	%rd8, %rd41, 3;
	setp.lt.u64 	%p7, %rd5, 4;
	@%p7 bra 	$L__BB4_7;
	cvt.u32.u64 	%r355, %rd206;
	mad.lo.s64 	%rd65, %rd206, %rd40, %rd4;
	shl.b64 	%rd66, %rd65, 2;
	add.s64 	%rd67, %rd1, %rd66;
	ld.global.f32 	%f23, [%rd67];
	shl.b32 	%r356, %r355, 5;
	add.s32 	%r357, %r356, %r1;
	shl.b32 	%r358, %r357, 2;
	mov.u32 	%r359, shared_mem;
	add.s32 	%r360, %r359, %r358;
	st.shared.f32 	[%r360], %f23;
	add.s64 	%rd68, %rd206, 1;
	and.b64  	%rd69, %rd68, 4294967295;
	mad.lo.s64 	%rd70, %rd40, %rd69, %rd4;
	shl.b64 	%rd71, %rd70, 2;
	add.s64 	%rd72, %rd1, %rd71;
	ld.global.f32 	%f24, [%rd72];
	st.shared.f32 	[%r360+128], %f24;
	add.s64 	%rd73, %rd206, 2;
	and.b64  	%rd74, %rd73, 4294967295;
	mad.lo.s64 	%rd75, %rd40, %rd74, %rd4;
	shl.b64 	%rd76, %rd75, 2;
	add.s64 	%rd77, %rd1, %rd76;
	ld.global.f32 	%f25, [%rd77];
	st.shared.f32 	[%r360+256], %f25;
	add.s64 	%rd78, %rd206, 3;
	and.b64  	%rd79, %rd78, 4294967295;
	mad.lo.s64 	%rd80, %rd40, %rd79, %rd4;
	shl.b64 	%rd81, %rd80, 2;
	add.s64 	%rd82, %rd1, %rd81;
	ld.global.f32 	%f26, [%rd82];
	st.shared.f32 	[%r360+384], %f26;
	add.s64 	%rd83, %rd206, 4;
	and.b64  	%rd206, %rd83, 4294967295;
$L__BB4_7:
	setp.eq.s64 	%p8, %rd8, 0;
	@%p8 bra 	$L__BB4_12;
	setp.eq.s64 	%p9, %rd8, 1;
	@%p9 bra 	$L__BB4_10;
	cvt.u32.u64 	%r361, %rd206;
	mad.lo.s64 	%rd84, %rd206, %rd40, %rd4;
	shl.b64 	%rd85, %rd84, 2;
	add.s64 	%rd86, %rd1, %rd85;
	ld.global.f32 	%f27, [%rd86];
	shl.b32 	%r362, %r361, 5;
	add.s32 	%r363, %r362, %r1;
	shl.b32 	%r364, %r363, 2;
	mov.u32 	%r365, shared_mem;
	add.s32 	%r366, %r365, %r364;
	st.shared.f32 	[%r366], %f27;
	add.s64 	%rd87, %rd206, 1;
	and.b64  	%rd88, %rd87, 4294967295;
	mad.lo.s64 	%rd89, %rd40, %rd88, %rd4;
	shl.b64 	%rd90, %rd89, 2;
	add.s64 	%rd91, %rd1, %rd90;
	ld.global.f32 	%f28, [%rd91];
	st.shared.f32 	[%r366+128], %f28;
	add.s64 	%rd92, %rd206, 2;
	and.b64  	%rd206, %rd92, 4294967295;
$L__BB4_10:
	and.b64  	%rd93, %rd41, 1;
	setp.eq.b64 	%p10, %rd93, 1;
	not.pred 	%p11, %p10;
	@%p11 bra 	$L__BB4_12;
	cvt.u32.u64 	%r367, %rd206;
	mad.lo.s64 	%rd94, %rd206, %rd40, %rd4;
	shl.b64 	%rd95, %rd94, 2;
	add.s64 	%rd96, %rd1, %rd95;
	ld.global.f32 	%f29, [%rd96];
	shl.b32 	%r368, %r367, 5;
	add.s32 	%r369, %r368, %r1;
	shl.b32 	%r370, %r369, 2;
	mov.u32 	%r371, shared_mem;
	add.s32 	%r372, %r371, %r370;
	st.shared.f32 	[%r372], %f29;
$L__BB4_12:
	mov.b32 	%r373, 2139095039;
	st.local.u32 	[%rd2], %r373;
	st.local.u32 	[%rd2+4], %r373;
	st.local.u32 	[%rd2+8], %r373;
	st.local.u32 	[%rd2+12], %r373;
	st.local.u32 	[%rd2+16], %r373;
	st.local.u32 	[%rd2+20], %r373;
	st.local.u32 	[%rd2+24], %r373;
	st.local.u32 	[%rd2+28], %r373;
	st.local.u32 	[%rd2+32], %r373;
	st.local.u32 	[%rd2+36], %r373;
	st.local.u32 	[%rd2+40], %r373;
	st.local.u32 	[%rd2+44], %r373;
	st.local.u32 	[%rd2+48], %r373;
	st.local.u32 	[%rd2+52], %r373;
	st.local.u32 	[%rd2+56], %r373;
	bar.sync 	0;
	setp.eq.s64 	%p12, %rd40, 0;
	@%p12 bra 	$L__BB4_84;
	setp.ne.s64 	%p13, %rd41, 0;
	@%p13 bra 	$L__BB4_44;
	mov.b64 	%rd210, 0;
$L__BB4_15:
	setp.eq.s64 	%p61, %rd4, %rd210;
	@%p61 bra 	$L__BB4_43;
	ld.local.f32 	%f1, [%rd2+56];
	setp.leu.f32 	%p63, %f1, 0f00000000;
	mov.b32 	%r1759, 15;
	mov.pred 	%p189, -1;
	@%p63 bra 	$L__BB4_32;
	ld.local.f32 	%f127, [%rd2+52];
	setp.leu.f32 	%p65, %f127, 0f00000000;
	mov.b32 	%r1759, 14;
	@%p65 bra 	$L__BB4_32;
	ld.local.f32 	%f128, [%rd2+48];
	setp.leu.f32 	%p67, %f128, 0f00000000;
	mov.b32 	%r1759, 13;
	mov.pred 	%p189, 0;
	@%p67 bra 	$L__BB4_32;
	ld.local.f32 	%f129, [%rd2+44];
	setp.leu.f32 	%p69, %f129, 0f00000000;
	mov.b32 	%r1759, 12;
	@%p69 bra 	$L__BB4_32;
	ld.local.f32 	%f130, [%rd2+40];
	setp.leu.f32 	%p71, %f130, 0f00000000;
	mov.b32 	%r1759, 11;
	@%p71 bra 	$L__BB4_32;
	ld.local.f32 	%f131, [%rd2+36];
	setp.leu.f32 	%p73, %f131, 0f00000000;
	mov.b32 	%r1759, 10;
	@%p73 bra 	$L__BB4_32;
	ld.local.f32 	%f132, [%rd2+32];
	setp.leu.f32 	%p75, %f132, 0f00000000;
	mov.b32 	%r1759, 9;
	@%p75 bra 	$L__BB4_32;
	ld.local.f32 	%f133, [%rd2+28];
	setp.leu.f32 	%p77, %f133, 0f00000000;
	mov.b32 	%r1759, 8;
	@%p77 bra 	$L__BB4_32;
	ld.local.f32 	%f134, [%rd2+24];
	setp.leu.f32 	%p79, %f134, 0f00000000;
	mov.b32 	%r1759, 7;
	@%p79 bra 	$L__BB4_32;
	ld.local.f32 	%f135, [%rd2+20];
	setp.leu.f32 	%p81, %f135, 0f00000000;
	mov.b32 	%r1759, 6;
	@%p81 bra 	$L__BB4_32;
	ld.local.f32 	%f136, [%rd2+16];
	setp.leu.f32 	%p83, %f136, 0f00000000;
	mov.b32 	%r1759, 5;
	@%p83 bra 	$L__BB4_32;
	ld.local.f32 	%f137, [%rd2+12];
	setp.leu.f32 	%p85, %f137, 0f00000000;
	mov.b32 	%r1759, 4;
	@%p85 bra 	$L__BB4_32;
	ld.local.f32 	%f138, [%rd2+8];
	setp.leu.f32 	%p87, %f138, 0f00000000;
	mov.b32 	%r1759, 3;
	@%p87 bra 	$L__BB4_32;
	ld.local.f32 	%f139, [%rd2+4];
	setp.leu.f32 	%p89, %f139, 0f00000000;
	mov.b32 	%r1759, 2;
	@%p89 bra 	$L__BB4_32;
	ld.local.f32 	%f140, [%rd2];
	setp.leu.f32 	%p91, %f140, 0f00000000;
	mov.b32 	%r1759, 1;
	@%p91 bra 	$L__BB4_32;
	mov.b32 	%r1759, 0;
$L__BB4_32:
	@%p189 bra 	$L__BB4_41;
	sub.s32 	%r3, 14, %r1759;
	and.b32  	%r4, %r3, 3;
	add.s32 	%r445, %r1759, -11;
	setp.lt.u32 	%p93, %r445, 3;
	mov.b32 	%r1763, 13;
	@%p93 bra 	$L__BB4_37;
	and.b32  	%r448, %r3, -4;
	neg.s32 	%r1760, %r448;
	mov.b32 	%r1762, 13;
	mov.b32 	%r1761, 0;
$L__BB4_35:
	mul.wide.s32 	%rd156, %r1762, 4;
	add.s64 	%rd157, %rd2, %rd156;
	add.s64 	%rd158, %rd3, %rd156;
	ld.local.f32 	%f141, [%rd157];
	st.local.f32 	[%rd157+4], %f141;
	ld.local.u32 	%r449, [%rd158];
	st.local.u32 	[%rd158+4], %r449;
	ld.local.f32 	%f142, [%rd157+-4];
	st.local.f32 	[%rd157], %f142;
	ld.local.u32 	%r450, [%rd158+-4];
	st.local.u32 	[%rd158], %r450;
	ld.local.f32 	%f143, [%rd157+-8];
	st.local.f32 	[%rd157+-4], %f143;
	ld.local.u32 	%r451, [%rd158+-8];
	st.local.u32 	[%rd158+-4], %r451;
	ld.local.f32 	%f144, [%rd157+-12];
	st.local.f32 	[%rd157+-8], %f144;
	ld.local.u32 	%r452, [%rd158+-12];
	st.local.u32 	[%rd158+-8], %r452;
	add.s32 	%r1762, %r1762, -4;
	add.s32 	%r1761, %r1761, -4;
	add.s32 	%r1760, %r1760, 4;
	setp.ne.s32 	%p94, %r1760, 0;
	@%p94 bra 	$L__BB4_35;
	add.s32 	%r1763, %r1761, 13;
$L__BB4_37:
	setp.eq.s32 	%p95, %r4, 0;
	@%p95 bra 	$L__BB4_41;
	mul.wide.s32 	%rd159, %r1763, 4;
	add.s64 	%rd16, %rd2, %rd159;
	ld.local.f32 	%f145, [%rd16];
	st.local.f32 	[%rd16+4], %f145;
	add.s64 	%rd17, %rd3, %rd159;
	ld.local.u32 	%r453, [%rd17];
	st.local.u32 	[%rd17+4], %r453;
	setp.eq.s32 	%p96, %r4, 1;
	@%p96 bra 	$L__BB4_41;
	ld.local.f32 	%f146, [%rd16+-4];
	st.local.f32 	[%rd16], %f146;
	ld.local.u32 	%r454, [%rd17+-4];
	st.local.u32 	[%rd17], %r454;
	setp.eq.s32 	%p97, %r4, 2;
	@%p97 bra 	$L__BB4_41;
	ld.local.f32 	%f147, [%rd16+-8];
	st.local.f32 	[%rd16+-4], %f147;
	ld.local.u32 	%r455, [%rd17+-8];
	st.local.u32 	[%rd17+-4], %r455;
$L__BB4_41:
	setp.leu.f32 	%p98, %f1, 0f00000000;
	@%p98 bra 	$L__BB4_43;
	mul.wide.u32 	%rd160, %r1759, 4;
	add.s64 	%rd161, %rd2, %rd160;
	mov.b32 	%r456, 0;
	st.local.u32 	[%rd161], %r456;
	add.s64 	%rd162, %rd3, %rd160;
	st.local.u32 	[%rd162], %rd210;
$L__BB4_43:
	add.s64 	%rd210, %rd210, 1;
	setp.gt.u64 	%p99, %rd40, %rd210;
	@%p99 bra 	$L__BB4_15;
	bra.uni 	$L__BB4_84;
$L__BB4_44:
	and.b64  	%rd19, %rd41, 7;
	and.b64  	%rd20, %rd41, 3;
	and.b64  	%rd21, %rd41, -8;
	mov.b64 	%rd211, 0;
$L__BB4_45:
	setp.eq.s64 	%p14, %rd4, %rd211;
	@%p14 bra 	$L__BB4_83;
	setp.lt.u64 	%p15, %rd41, 8;
	mov.f32 	%f169, 0f00000000;
	mov.b64 	%rd213, 0;
	@%p15 bra 	$L__BB4_49;
	mov.f32 	%f169, 0f00000000;
	mov.b64 	%rd215, 0;
$L__BB4_48:
	.pragma "nounroll";
	cvt.u32.u64 	%r374, %rd215;
	shl.b32 	%r375, %r374, 5;
	add.s32 	%r376, %r375, %r1;
	shl.b32 	%r377, %r376, 2;
	mov.u32 	%r378, shared_mem;
	add.s32 	%r379, %r378, %r377;
	ld.shared.f32 	%f33, [%r379];
	mad.lo.s64 	%rd100, %rd215, %rd40, %rd211;
	shl.b64 	%rd101, %rd100, 2;
	add.s64 	%rd102, %rd1, %rd101;
	ld.global.f32 	%f34, [%rd102];
	sub.f32 	%f35, %f33, %f34;
	abs.f32 	%f36, %f35;
	max.f32 	%f37, %f169, %f36;
	add.s64 	%rd103, %rd215, 1;
	and.b64  	%rd104, %rd103, 4294967289;
	ld.shared.f32 	%f38, [%r379+128];
	mad.lo.s64 	%rd105, %rd40, %rd104, %rd211;
	shl.b64 	%rd106, %rd105, 2;
	add.s64 	%rd107, %rd1, %rd106;
	ld.global.f32 	%f39, [%rd107];
	sub.f32 	%f40, %f38, %f39;
	abs.f32 	%f41, %f40;
	max.f32 	%f42, %f37, %f41;
	ld.shared.f32 	%f43, [%r379+256];
	shl.b64 	%rd108, %rd40, 2;
	add.s64 	%rd109, %rd107, %rd108;
	ld.global.f32 	%f44, [%rd109];
	sub.f32 	%f45, %f43, %f44;
	abs.f32 	%f46, %f45;
	max.f32 	%f47, %f42, %f46;
	ld.shared.f32 	%f48, [%r379+384];
	add.s64 	%rd110, %rd109, %rd108;
	ld.global.f32 	%f49, [%rd110];
	sub.f32 	%f50, %f48, %f49;
	abs.f32 	%f51, %f50;
	max.f32 	%f52, %f47, %f51;
	ld.shared.f32 	%f53, [%r379+512];
	add.s64 	%rd111, %rd110, %rd108;
	ld.global.f32 	%f54, [%rd111];
	sub.f32 	%f55, %f53, %f54;
	abs.f32 	%f56, %f55;
	max.f32 	%f57, %f52, %f56;
	ld.shared.f32 	%f58, [%r379+640];
	add.s64 	%rd112, %rd111, %rd108;
	ld.global.f32 	%f59, [%rd112];
	sub.f32 	%f60, %f58, %f59;
	abs.f32 	%f61, %f60;
	max.f32 	%f62, %f57, %f61;
	ld.shared.f32 	%f63, [%r379+768];
	add.s64 	%rd113, %rd112, %rd108;
	ld.global.f32 	%f64, [%rd113];
	sub.f32 	%f65, %f63, %f64;
	abs.f32 	%f66, %f65;
	max.f32 	%f67, %f62, %f66;
	ld.shared.f32 	%f68, [%r379+896];
	add.s64 	%rd114, %rd113, %rd108;
	ld.global.f32 	%f69, [%rd114];
	sub.f32 	%f70, %f68, %f69;
	abs.f32 	%f71, %f70;
	max.f32 	%f169, %f67, %f71;
	add.s64 	%rd215, %rd215, 8;
	setp.eq.s64 	%p16, %rd215, %rd21;
	mov.u64 	%rd213, %rd21;
	@%p16 bra 	$L__BB4_49;
	bra.uni 	$L__BB4_48;
$L__BB4_49:
	setp.eq.s64 	%p17, %rd19, 0;
	@%p17 bra 	$L__BB4_57;
	add.s64 	%rd115, %rd19, -1;
	setp.lt.u64 	%p18, %rd115, 3;
	@%p18 bra 	$L__BB4_52;
	cvt.u32.u64 	%r380, %rd213;
	shl.b32 	%r381, %r380, 5;
	add.s32 	%r382, %r381, %r1;
	shl.b32 	%r383, %r382, 2;
	mov.u32 	%r384, shared_mem;
	add.s32 	%r385, %r384, %r383;
	ld.shared.f32 	%f73, [%r385];
	mad.lo.s64 	%rd116, %rd213, %rd40, %rd211;
	shl.b64 	%rd117, %rd116, 2;
	add.s64 	%rd118, %rd1, %rd117;
	ld.global.f32 	%f74, [%rd118];
	sub.f32 	%f75, %f73, %f74;
	abs.f32 	%f76, %f75;
	max.f32 	%f77, %f169, %f76;
	add.s64 	%rd119, %rd213, 1;
	and.b64  	%rd120, %rd119, 4294967295;
	ld.shared.f32 	%f78, [%r385+128];
	mad.lo.s64 	%rd121, %rd40, %rd120, %rd211;
	shl.b64 	%rd122, %rd121, 2;
	add.s64 	%rd123, %rd1, %rd122;
	ld.global.f32 	%f79, [%rd123];
	sub.f32 	%f80, %f78, %f79;
	abs.f32 	%f81, %f80;
	max.f32 	%f82, %f77, %f81;
	add.s64 	%rd124, %rd213, 2;
	and.b64  	%rd125, %rd124, 4294967295;
	ld.shared.f32 	%f83, [%r385+256];
	mad.lo.s64 	%rd126, %rd40, %rd125, %rd211;
	shl.b64 	%rd127, %rd126, 2;
	add.s64 	%rd128, %rd1, %rd127;
	ld.global.f32 	%f84, [%rd128];
	sub.f32 	%f85, %f83, %f84;
	abs.f32 	%f86, %f85;
	max.f32 	%f87, %f82, %f86;
	add.s64 	%rd129, %rd213, 3;
	and.b64  	%rd130, %rd129, 4294967295;
	ld.shared.f32 	%f88, [%r385+384];
	mad.lo.s64 	%rd131, %rd40, %rd130, %rd211;
	shl.b64 	%rd132, %rd131, 2;
	add.s64 	%rd133, %rd1, %rd132;
	ld.global.f32 	%f89, [%rd133];
	sub.f32 	%f90, %f88, %f89;
	abs.f32 	%f91, %f90;
	max.f32 	%f169, %f87, %f91;
	add.s64 	%rd134, %rd213, 4;
	and.b64  	%rd213, %rd134, 4294967295;
$L__BB4_52:
	setp.eq.s64 	%p19, %rd20, 0;
	@%p19 bra 	$L__BB4_57;
	setp.eq.s64 	%p20, %rd20, 1;
	@%p20 bra 	$L__BB4_55;
	cvt.u32.u64 	%r386, %rd213;
	shl.b32 	%r387, %r386, 5;
	add.s32 	%r388, %r387, %r1;
	shl.b32 	%r389, %r388, 2;
	mov.u32 	%r390, shared_mem;
	add.s32 	%r391, %r390, %r389;
	ld.shared.f32 	%f93, [%r391];
	mad.lo.s64 	%rd135, %rd213, %rd40, %rd211;
	shl.b64 	%rd136, %rd135, 2;
	add.s64 	%rd137, %rd1, %rd136;
	ld.global.f32 	%f94, [%rd137];
	sub.f32 	%f95, %f93, %f94;
	abs.f32 	%f96, %f95;
	max.f32 	%f97, %f169, %f96;
	add.s64 	%rd138, %rd213, 1;
	and.b64  	%rd139, %rd138, 4294967295;
	ld.shared.f32 	%f98, [%r391+128];
	mad.lo.s64 	%rd140, %rd40, %rd139, %rd211;
	shl.b64 	%rd141, %rd140, 2;
	add.s64 	%rd142, %rd1, %rd141;
	ld.global.f32 	%f99, [%rd142];
	sub.f32 	%f100, %f98, %f99;
	abs.f32 	%f101, %f100;
	max.f32 	%f169, %f97, %f101;
	add.s64 	%rd143, %rd213, 2;
	and.b64  	%rd213, %rd143, 4294967295;
$L__BB4_55:
	and.b64  	%rd144, %rd41, 1;
	setp.eq.b64 	%p21, %rd144, 1;
	not.pred 	%p22, %p21;
	@%p22 bra 	$L__BB4_57;
	cvt.u32.u64 	%r392, %rd213;
	shl.b32 	%r393, %r392, 5;
	add.s32 	%r394, %r393, %r1;
	shl.b32 	%r395, %r394, 2;
	mov.u32 	%r396, shared_mem;
	add.s32 	%r397, %r396, %r395;
	ld.shared.f32 	%f102, [%r397];
	mad.lo.s64 	%rd145, %rd213, %rd40, %rd211;
	shl.b64 	%rd146, %rd145, 2;
	add.s64 	%rd147, %rd1, %rd146;
	ld.global.f32 	%f103, [%rd147];
	sub.f32 	%f104, %f102, %f103;
	abs.f32 	%f105, %f104;
	max.f32 	%f169, %f169, %f105;
$L__BB4_57:
	ld.local.f32 	%f14, [%rd2+56];
	setp.geu.f32 	%p24, %f169, %f14;
	mov.b32 	%r1764, 15;
	mov.pred 	%p190, -1;
	@%p24 bra 	$L__BB4_73;
	ld.local.f32 	%f106, [%rd2+52];
	setp.geu.f32 	%p26, %f169, %f106;
	mov.b32 	%r1764, 14;
	@%p26 bra 	$L__BB4_73;
	ld.local.f32 	%f107, [%rd2+48];
	setp.geu.f32 	%p28, %f169, %f107;
	mov.b32 	%r1764, 13;
	mov.pred 	%p190, 0;
	@%p28 bra 	$L__BB4_73;
	ld.local.f32 	%f108, [%rd2+44];
	setp.geu.f32 	%p30, %f169, %f108;
	mov.b32 	%r1764, 12;
	@%p30 bra 	$L__BB4_73;
	ld.local.f32 	%f109, [%rd2+40];
	setp.geu.f32 	%p32, %f169, %f109;
	mov.b32 	%r1764, 11;
	@%p32 bra 	$L__BB4_73;
	ld.local.f32 	%f110, [%rd2+36];
	setp.geu.f32 	%p34, %f169, %f110;
	mov.b32 	%r1764, 10;
	@%p34 bra 	$L__BB4_73;
	ld.local.f32 	%f111, [%rd2+32];
	setp.geu.f32 	%p36, %f169, %f111;
	mov.b32 	%r1764, 9;
	@%p36 bra 	$L__BB4_73;
	ld.local.f32 	%f112, [%rd2+28];
	setp.geu.f32 	%p38, %f169, %f112;
	mov.b32 	%r1764, 8;
	@%p38 bra 	$L__BB4_73;
	ld.local.f32 	%f113, [%rd2+24];
	setp.geu.f32 	%p40, %f169, %f113;
	mov.b32 	%r1764, 7;
	@%p40 bra 	$L__BB4_73;
	ld.local.f32 	%f114, [%rd2+20];
	setp.geu.f32 	%p42, %f169, %f114;
	mov.b32 	%r1764, 6;
	@%p42 bra 	$L__BB4_73;
	ld.local.f32 	%f115, [%rd2+16];
	setp.geu.f32 	%p44, %f169, %f115;
	mov.b32 	%r1764, 5;
	@%p44 bra 	$L__BB4_73;
	ld.local.f32 	%f116, [%rd2+12];
	setp.geu.f32 	%p46, %f169, %f116;
	mov.b32 	%r1764, 4;
	@%p46 bra 	$L__BB4_73;
	ld.local.f32 	%f117, [%rd2+8];
	setp.geu.f32 	%p48, %f169, %f117;
	mov.b32 	%r1764, 3;
	@%p48 bra 	$L__BB4_73;
	ld.local.f32 	%f118, [%rd2+4];
	setp.geu.f32 	%p50, %f169, %f118;
	mov.b32 	%r1764, 2;
	@%p50 bra 	$L__BB4_73;
	ld.local.f32 	%f119, [%rd2];
	setp.geu.f32 	%p52, %f169, %f119;
	mov.b32 	%r1764, 1;
	@%p52 bra 	$L__BB4_73;
	mov.b32 	%r1764, 0;
$L__BB4_73:
	@%p190 bra 	$L__BB4_81;
	sub.s32 	%r415, 14, %r1764;
	and.b32  	%r15, %r415, 3;
	add.s32 	%r416, %r1764, -11;
	setp.lt.u32 	%p54, %r416, 3;
	mov.b32 	%r1767, 13;
	@%p54 bra 	$L__BB4_77;
	mov.b32 	%r1766, 0;
	mov.b32 	%r1767, 13;
$L__BB4_76:
	mul.wide.s32 	%rd148, %r1767, 4;
	add.s64 	%rd149, %rd2, %rd148;
	ld.local.f32 	%f120, [%rd149];
	st.local.f32 	[%rd149+4], %f120;
	add.s64 	%rd150, %rd3, %rd148;
	ld.local.u32 	%r419, [%rd150];
	st.local.u32 	[%rd150+4], %r419;
	ld.local.f32 	%f121, [%rd149+-4];
	st.local.f32 	[%rd149], %f121;
	ld.local.u32 	%r420, [%rd150+-4];
	st.local.u32 	[%rd150], %r420;
	ld.local.f32 	%f122, [%rd149+-8];
	st.local.f32 	[%rd149+-4], %f122;
	ld.local.u32 	%r421, [%rd150+-8];
	st.local.u32 	[%rd150+-4], %r421;
	ld.local.f32 	%f123, [%rd149+-12];
	st.local.f32 	[%rd149+-8], %f123;
	ld.local.u32 	%r422, [%rd150+-12];
	st.local.u32 	[%rd150+-8], %r422;
	add.s32 	%r1767, %r1767, -4;
	add.s32 	%r1766, %r1766, 4;
	sub.s32 	%r423, 14, %r1764;
	and.b32  	%r424, %r423, -4;
	setp.ne.s32 	%p55, %r1766, %r424;
	@%p55 bra 	$L__BB4_76;
$L__BB4_77:
	setp.eq.s32 	%p56, %r15, 0;
	@%p56 bra 	$L__BB4_81;
	mul.wide.s32 	%rd151, %r1767, 4;
	add.s64 	%rd30, %rd2, %rd151;
	ld.local.f32 	%f124, [%rd30];
	st.local.f32 	[%rd30+4], %f124;
	add.s64 	%rd31, %rd3, %rd151;
	ld.local.u32 	%r425, [%rd31];
	st.local.u32 	[%rd31+4], %r425;
	setp.eq.s32 	%p57, %r15, 1;
	@%p57 bra 	$L__BB4_81;
	ld.local.f32 	%f125, [%rd30+-4];
	st.local.f32 	[%rd30], %f125;
	ld.local.u32 	%r426, [%rd31+-4];
	st.local.u32 	[%rd31], %r426;
	setp.eq.s32 	%p58, %r15, 2;
	@%p58 bra 	$L__BB4_81;
	ld.local.f32 	%f126, [%rd30+-8];
	st.local.f32 	[%rd30+-4], %f126;
	ld.local.u32 	%r427, [%rd31+-8];
	st.local.u32 	[%rd31+-4], %r427;
$L__BB4_81:
	@%p24 bra 	$L__BB4_83;
	mul.wide.u32 	%rd152, %r1764, 4;
	add.s64 	%rd153, %rd2, %rd152;
	st.local.f32 	[%rd153], %f169;
	add.s64 	%rd154, %rd3, %rd152;
	st.local.u32 	[%rd154], %rd211;
$L__BB4_83:
	add.s64 	%rd211, %rd211, 1;
	setp.gt.u64 	%p60, %rd40, %rd211;
	@%p60 bra 	$L__BB4_45;
$L__BB4_84:
	cvt.u32.u64 	%r1787, %rd4;
	setp.eq.s64 	%p100, %rd42, 0;
	@%p100 bra 	$L__BB4_215;
	ld.param.u64 	%rd205, [_Z23pipeline_rperm_ln_multiPfPiS0_mmm_param_2];
	ld.param.u64 	%rd204, [_Z23pipeline_rperm_ln_multiPfPiS0_mmm_param_1];
	mov.b32 	%r1789, 0;
	mov.b32 	%r458, -766435501;
	mul.hi.u32 	%r459, %r458, %r1789;
	mov.b32 	%r460, -845247145;
	mul.hi.u32 	%r461, %r460, %r1787;
	mul.hi.u32 	%r462, %r460, %r459;
	mul.lo.s32 	%r463, %r1787, -845247145;
	xor.b32  	%r464, %r462, %r463;
	xor.b32  	%r465, %r464, -1640531527;
	mul.hi.u32 	%r466, %r458, %r461;
	xor.b32  	%r467, %r466, -1150833019;
	mul.hi.u32 	%r468, %r460, %r467;
	mul.lo.s32 	%r469, %r459, -845247145;
	xor.b32  	%r470, %r469, %r468;
	xor.b32  	%r471, %r470, 1013904242;
	mul.hi.u32 	%r472, %r458, %r465;
	mul.lo.s32 	%r473, %r461, -766435501;
	xor.b32  	%r474, %r473, %r472;
	xor.b32  	%r475, %r474, 1993301258;
	mul.hi.u32 	%r476, %r460, %r475;
	mul.lo.s32 	%r477, %r467, -845247145;
	xor.b32  	%r478, %r477, %r476;
	xor.b32  	%r479, %r478, -626627285;
	mul.hi.u32 	%r480, %r458, %r471;
	mul.lo.s32 	%r481, %r465, -766435501;
	xor.b32  	%r482, %r481, %r480;
	xor.b32  	%r483, %r482, 842468239;
	mul.hi.u32 	%r484, %r460, %r483;
	mul.lo.s32 	%r485, %r475, -845247145;
	xor.b32  	%r486, %r485, %r484;
	xor.b32  	%r487, %r486, 2027808484;
	mul.hi.u32 	%r488, %r458, %r479;
	mul.lo.s32 	%r489, %r471, -766435501;
	xor.b32  	%r490, %r489, %r488;
	xor.b32  	%r491, %r490, -308364780;
	mul.hi.u32 	%r492, %r460, %r491;
	mul.lo.s32 	%r493, %r483, -845247145;
	xor.b32  	%r494, %r493, %r492;
	xor.b32  	%r495, %r494, 387276957;
	mul.hi.u32 	%r496, %r458, %r487;
	mul.lo.s32 	%r497, %r479, -766435501;
	xor.b32  	%r498, %r497, %r496;
	xor.b32  	%r499, %r498, -1459197799;
	mul.hi.u32 	%r500, %r460, %r499;
	mul.lo.s32 	%r501, %r491, -845247145;
	xor.b32  	%r502, %r501, %r500;
	xor.b32  	%r503, %r502, -1253254570;
	mul.hi.u32 	%r504, %r458, %r495;
	mul.lo.s32 	%r505, %r487, -766435501;
	xor.b32  	%r506, %r505, %r504;
	xor.b32  	%r507, %r506, 1684936478;
	mul.hi.u32 	%r508, %r460, %r507;
	mul.lo.s32 	%r509, %r499, -845247145;
	xor.b32  	%r510, %r509, %r508;
	xor.b32  	%r511, %r510, 1401181199;
	mul.hi.u32 	%r512, %r458, %r503;
	mul.lo.s32 	%r513, %r495, -766435501;
	xor.b32  	%r514, %r513, %r512;
	xor.b32  	%r515, %r514, 534103459;
	mul.hi.u32 	%r516, %r460, %r515;
	mul.lo.s32 	%r517, %r507, -845247145;
	xor.b32  	%r518, %r517, %r516;
	xor.b32  	%r519, %r518, -239350328;
	mul.hi.u32 	%r520, %r458, %r511;
	mul.lo.s32 	%r521, %r503, -766435501;
	xor.b32  	%r522, %r521, %r520;
	xor.b32  	%r523, %r522, -616729560;
	mul.hi.u32 	%r524, %r458, %r519;
	mul.lo.s32 	%r525, %r511, -766435501;
	xor.b32  	%r526, %r525, %r524;
	xor.b32  	%r1783, %r526, -1767562579;
	mul.hi.u32 	%r527, %r460, %r523;
	mul.lo.s32 	%r528, %r515, -845247145;
	xor.b32  	%r529, %r528, %r527;
	xor.b32  	%r1785, %r529, -1879881855;
	mul.lo.s32 	%r1784, %r523, -845247145;
	mul.lo.s32 	%r1782, %r519, -766435501;
	cvta.to.global.u64 	%rd33, %rd205;
	cvta.to.global.u64 	%rd34, %rd204;
	mov.b64 	%rd216, 0;
	mov.u32 	%r1788, %r1789;
	mov.u32 	%r1786, %r1789;
	mov.u32 	%r1950, %r1789;
$L__BB4_86:
	mov.b32 	%r1781, 2;
	setp.eq.s32 	%p101, %r1950, 1;
	mov.u32 	%r1780, %r1784;
	@%p101 bra 	$L__BB4_95;
	setp.eq.s32 	%p102, %r1950, 3;
	@%p102 bra 	$L__BB4_91;
	setp.ne.s32 	%p103, %r1950, 2;
	@%p103 bra 	$L__BB4_90;
	mov.b32 	%r1781, 3;
	mov.u32 	%r1780, %r1783;
	bra.uni 	$L__BB4_95;
$L__BB4_90:
	add.s32 	%r1781, %r1950, 1;
	mov.u32 	%r1780, %r1785;
	bra.uni 	$L__BB4_95;
$L__BB4_91:
	add.s32 	%r1789, %r1789, 1;
	setp.ne.s32 	%p104, %r1789, 0;
	@%p104 bra 	$L__BB4_94;
	add.s32 	%r1788, %r1788, 1;
	setp.ne.s32 	%p105, %r1788, 0;
	@%p105 bra 	$L__BB4_94;
	add.s32 	%r1787, %r1787, 1;
	setp.eq.s32 	%p106, %r1787, 0;
	selp.u32 	%r532, 1, 0, %p106;
	add.s32 	%r1786, %r1786, %r532;
	mov.b32 	%r1788, 0;
$L__BB4_94:
	mov.b32 	%r534, -766435501;
	mul.hi.u32 	%r535, %r534, %r1789;
	mul.lo.s32 	%r536, %r1789, -766435501;
	mov.b32 	%r537, -845247145;
	mul.hi.u32 	%r538, %r537, %r1787;
	mul.lo.s32 	%r539, %r1787, -845247145;
	xor.b32  	%r540, %r538, %r1788;
	xor.b32  	%r541, %r1786, %r535;
	mul.hi.u32 	%r542, %r534, %r540;
	mul.lo.s32 	%r543, %r540, -766435501;
	mul.hi.u32 	%r544, %r537, %r541;
	mul.lo.s32 	%r545, %r541, -845247145;
	xor.b32  	%r546, %r539, %r544;
	xor.b32  	%r547, %r546, -1640531527;
	xor.b32  	%r548, %r536, %r542;
	xor.b32  	%r549, %r548, -1150833019;
	mul.hi.u32 	%r550, %r534, %r547;
	mul.lo.s32 	%r551, %r547, -766435501;
	mul.hi.u32 	%r552, %r537, %r549;
	mul.lo.s32 	%r553, %r549, -845247145;
	xor.b32  	%r554, %r545, %r552;
	xor.b32  	%r555, %r554, 1013904242;
	xor.b32  	%r556, %r543, %r550;
	xor.b32  	%r557, %r556, 1993301258;
	mul.hi.u32 	%r558, %r534, %r555;
	mul.lo.s32 	%r559, %r555, -766435501;
	mul.hi.u32 	%r560, %r537, %r557;
	mul.lo.s32 	%r561, %r557, -845247145;
	xor.b32  	%r562, %r553, %r560;
	xor.b32  	%r563, %r562, -626627285;
	xor.b32  	%r564, %r551, %r558;
	xor.b32  	%r565, %r564, 842468239;
	mul.hi.u32 	%r566, %r534, %r563;
	mul.lo.s32 	%r567, %r563, -766435501;
	mul.hi.u32 	%r568, %r537, %r565;
	mul.lo.s32 	%r569, %r565, -845247145;
	xor.b32  	%r570, %r561, %r568;
	xor.b32  	%r571, %r570, 2027808484;
	xor.b32  	%r572, %r559, %r566;
	xor.b32  	%r573, %r572, -308364780;
	mul.hi.u32 	%r574, %r534, %r571;
	mul.lo.s32 	%r575, %r571, -766435501;
	mul.hi.u32 	%r576, %r537, %r573;
	mul.lo.s32 	%r577, %r573, -845247145;
	xor.b32  	%r578, %r569, %r576;
	xor.b32  	%r579, %r578, 387276957;
	xor.b32  	%r580, %r567, %r574;
	xor.b32  	%r581, %r580, -1459197799;
	mul.hi.u32 	%r582, %r534, %r579;
	mul.lo.s32 	%r583, %r579, -766435501;
	mul.hi.u32 	%r584, %r537, %r581;
	mul.lo.s32 	%r585, %r581, -845247145;
	xor.b32  	%r586, %r577, %r584;
	xor.b32  	%r587, %r586, -1253254570;
	xor.b32  	%r588, %r575, %r582;
	xor.b32  	%r589, %r588, 1684936478;
	mul.hi.u32 	%r590, %r534, %r587;
	mul.lo.s32 	%r591, %r587, -766435501;
	mul.hi.u32 	%r592, %r537, %r589;
	mul.lo.s32 	%r593, %r589, -845247145;
	xor.b32  	%r594, %r585, %r592;
	xor.b32  	%r595, %r594, 1401181199;
	xor.b32  	%r596, %r583, %r590;
	xor.b32  	%r597, %r596, 534103459;
	mul.hi.u32 	%r598, %r534, %r595;
	mul.lo.s32 	%r599, %r595, -766435501;
	mul.hi.u32 	%r600, %r537, %r597;
	mul.lo.s32 	%r601, %r597, -845247145;
	xor.b32  	%r602, %r593, %r600;
	xor.b32  	%r603, %r602, -239350328;
	xor.b32  	%r604, %r591, %r598;
	xor.b32  	%r605, %r604, -616729560;
	mul.hi.u32 	%r606, %r534, %r603;
	mul.lo.s32 	%r43, %r603, -766435501;
	mul.hi.u32 	%r607, %r537, %r605;
	mul.lo.s32 	%r1784, %r605, -845247145;
	xor.b32  	%r608, %r601, %r607;
	xor.b32  	%r1785, %r608, -1879881855;
	xor.b32  	%r609, %r599, %r606;
	xor.b32  	%r1783, %r609, -1767562579;
	mov.b32 	%r1781, 0;
	mov.u32 	%r1780, %r1782;
	mov.u32 	%r1782, %r43;
$L__BB4_95:
	mul.hi.u32 	%r612, %r1780, -2004318071;
	shr.u32 	%r613, %r612, 3;
	mul.lo.s32 	%r614, %r613, 15;
	sub.s32 	%r615, %r1780, %r614;
	ld.local.u32 	%r616, [%rd3+56];
	cvt.rn.f32.s32 	%f148, %r616;
	mul.wide.u32 	%rd164, %r615, 4;
	add.s64 	%rd165, %rd3, %rd164;
	ld.local.u32 	%r617, [%rd165];
	st.local.u32 	[%rd3+56], %r617;
	cvt.rzi.s32.f32 	%r618, %f148;
	st.local.u32 	[%rd165], %r618;
	mov.b32 	%r1794, 2;
	setp.eq.s32 	%p107, %r1781, 1;
	mov.u32 	%r1793, %r1784;
	@%p107 bra 	$L__BB4_104;
	setp.eq.s32 	%p108, %r1781, 3;
	@%p108 bra 	$L__BB4_100;
	setp.ne.s32 	%p109, %r1781, 2;
	@%p109 bra 	$L__BB4_99;
	mov.b32 	%r1794, 3;
	mov.u32 	%r1793, %r1783;
	bra.uni 	$L__BB4_104;
$L__BB4_99:
	add.s32 	%r1794, %r1781, 1;
	mov.u32 	%r1793, %r1785;
	bra.uni 	$L__BB4_104;
$L__BB4_100:
	add.s32 	%r1789, %r1789, 1;
	setp.ne.s32 	%p110, %r1789, 0;
	@%p110 bra 	$L__BB4_103;
	add.s32 	%r1788, %r1788, 1;
	setp.ne.s32 	%p111, %r1788, 0;
	@%p111 bra 	$L__BB4_103;
	add.s32 	%r1787, %r1787, 1;
	setp.eq.s32 	%p112, %r1787, 0;
	selp.u32 	%r620, 1, 0, %p112;
	add.s32 	%r1786, %r1786, %r620;
	mov.b32 	%r1788, 0;
$L__BB4_103:
	mov.b32 	%r622, -766435501;
	mul.hi.u32 	%r623, %r622, %r1789;
	mul.lo.s32 	%r624, %r1789, -766435501;
	mov.b32 	%r625, -845247145;
	mul.hi.u32 	%r626, %r625, %r1787;
	mul.lo.s32 	%r627, %r1787, -845247145;
	xor.b32  	%r628, %r626, %r1788;
	xor.b32  	%r629, %r1786, %r623;
	mul.hi.u32 	%r630, %r622, %r628;
	mul.lo.s32 	%r631, %r628, -766435501;
	mul.hi.u32 	%r632, %r625, %r629;
	mul.lo.s32 	%r633, %r629, -845247145;
	xor.b32  	%r634, %r627, %r632;
	xor.b32  	%r635, %r634, -1640531527;
	xor.b32  	%r636, %r624, %r630;
	xor.b32  	%r637, %r636, -1150833019;
	mul.hi.u32 	%r638, %r622, %r635;
	mul.lo.s32 	%r639, %r635, -766435501;
	mul.hi.u32 	%r640, %r625, %r637;
	mul.lo.s32 	%r641, %r637, -845247145;
	xor.b32  	%r642, %r633, %r640;
	xor.b32  	%r643, %r642, 1013904242;
	xor.b32  	%r644, %r631, %r638;
	xor.b32  	%r645, %r644, 1993301258;
	mul.hi.u32 	%r646, %r622, %r643;
	mul.lo.s32 	%r647, %r643, -766435501;
	mul.hi.u32 	%r648, %r625, %r645;
	mul.lo.s32 	%r649, %r645, -845247145;
	xor.b32  	%r650, %r641, %r648;
	xor.b32  	%r651, %r650, -626627285;
	xor.b32  	%r652, %r639, %r646;
	xor.b32  	%r653, %r652, 842468239;
	mul.hi.u32 	%r654, %r622, %r651;
	mul.lo.s32 	%r655, %r651, -766435501;
	mul.hi.u32 	%r656, %r625, %r653;
	mul.lo.s32 	%r657, %r653, -845247145;
	xor.b32  	%r658, %r649, %r656;
	xor.b32  	%r659, %r658, 2027808484;
	xor.b32  	%r660, %r647, %r654;
	xor.b32  	%r661, %r660, -308364780;
	mul.hi.u32 	%r662, %r622, %r659;
	mul.lo.s32 	%r663, %r659, -766435501;
	mul.hi.u32 	%r664, %r625, %r661;
	mul.lo.s32 	%r665, %r661, -845247145;
	xor.b32  	%r666, %r657, %r664;
	xor.b32  	%r667, %r666, 387276957;
	xor.b32  	%r668, %r655, %r662;
	xor.b32  	%r669, %r668, -1459197799;
	mul.hi.u32 	%r670, %r622, %r667;
	mul.lo.s32 	%r671, %r667, -766435501;
	mul.hi.u32 	%r672, %r625, %r669;
	mul.lo.s32 	%r673, %r669, -845247145;
	xor.b32  	%r674, %r665, %r672;
	xor.b32  	%r675, %r674, -1253254570;
	xor.b32  	%r676, %r663, %r670;
	xor.b32  	%r677, %r676, 1684936478;
	mul.hi.u32 	%r678, %r622, %r675;
	mul.lo.s32 	%r679, %r675, -766435501;
	mul.hi.u32 	%r680, %r625, %r677;
	mul.lo.s32 	%r681, %r677, -845247145;
	xor.b32  	%r682, %r673, %r680;
	xor.b32  	%r683, %r682, 1401181199;
	xor.b32  	%r684, %r671, %r678;
	xor.b32  	%r685, %r684, 534103459;
	mul.hi.u32 	%r686, %r622, %r683;
	mul.lo.s32 	%r687, %r683, -766435501;
	mul.hi.u32 	%r688, %r625, %r685;
	mul.lo.s32 	%r689, %r685, -845247145;
	xor.b32  	%r690, %r681, %r688;
	xor.b32  	%r691, %r690, -239350328;
	xor.b32  	%r692, %r679, %r686;
	xor.b32  	%r693, %r692, -616729560;
	mul.hi.u32 	%r694, %r622, %r691;
	mul.lo.s32 	%r65, %r691, -766435501;
	mul.hi.u32 	%r695, %r625, %r693;
	mul.lo.s32 	%r1784, %r693, -845247145;
	xor.b32  	%r696, %r689, %r695;
	xor.b32  	%r1785, %r696, -1879881855;
	xor.b32  	%r697, %r687, %r694;
	xor.b32  	%r1783, %r697, -1767562579;
	mov.b32 	%r1794, 0;
	mov.u32 	%r1793, %r1782;
	mov.u32 	%r1782, %r65;
$L__BB4_104:
	shr.u32 	%r700, %r1793, 1;
	mul.hi.u32 	%r701, %r700, -1840700269;
	shr.u32 	%r702, %r701, 2;
	mul.lo.s32 	%r703, %r702, 14;
	sub.s32 	%r704, %r1793, %r703;
	ld.local.u32 	%r705, [%rd3+52];
	cvt.rn.f32.s32 	%f149, %r705;
	mul.wide.u32 	%rd166, %r704, 4;
	add.s64 	%rd167, %rd3, %rd166;
	ld.local.u32 	%r706, [%rd167];
	st.local.u32 	[%rd3+52], %r706;
	cvt.rzi.s32.f32 	%r707, %f149;
	st.local.u32 	[%rd167], %r707;
	mov.b32 	%r1807, 2;
	setp.eq.s32 	%p113, %r1794, 1;
	mov.u32 	%r1806, %r1784;
	@%p113 bra 	$L__BB4_113;
	setp.eq.s32 	%p114, %r1794, 3;
	@%p114 bra 	$L__BB4_109;
	setp.ne.s32 	%p115, %r1794, 2;
	@%p115 bra 	$L__BB4_108;
	mov.b32 	%r1807, 3;
	mov.u32 	%r1806, %r1783;
	bra.uni 	$L__BB4_113;
$L__BB4_108:
	add.s32 	%r1807, %r1794, 1;
	mov.u32 	%r1806, %r1785;
	bra.uni 	$L__BB4_113;
$L__BB4_109:
	add.s32 	%r1789, %r1789, 1;
	setp.ne.s32 	%p116, %r1789, 0;
	@%p116 bra 	$L__BB4_112;
	add.s32 	%r1788, %r1788, 1;
	setp.ne.s32 	%p117, %r1788, 0;
	@%p117 bra 	$L__BB4_112;
	add.s32 	%r1787, %r1787, 1;
	setp.eq.s32 	%p118, %r1787, 0;
	selp.u32 	%r709, 1, 0, %p118;
	add.s32 	%r1786, %r1786, %r709;
	mov.b32 	%r1788, 0;
$L__BB4_112:
	mov.b32 	%r711, -766435501;
	mul.hi.u32 	%r712, %r711, %r1789;
	mul.lo.s32 	%r713, %r1789, -766435501;
	mov.b32 	%r714, -845247145;
	mul.hi.u32 	%r715, %r714, %r1787;
	mul.lo.s32 	%r716, %r1787, -845247145;
	xor.b32  	%r717, %r715, %r1788;
	xor.b32  	%r718, %r1786, %r712;
	mul.hi.u32 	%r719, %r711, %r717;
	mul.lo.s32 	%r720, %r717, -766435501;
	mul.hi.u32 	%r721, %r714, %r718;
	mul.lo.s32 	%r722, %r718, -845247145;
	xor.b32  	%r723, %r716, %r721;
	xor.b32  	%r724, %r723, -1640531527;
	xor.b32  	%r725, %r713, %r719;
	xor.b32  	%r726, %r725, -1150833019;
	mul.hi.u32 	%r727, %r711, %r724;
	mul.lo.s32 	%r728, %r724, -766435501;
	mul.hi.u32 	%r729, %r714, %r726;
	mul.lo.s32 	%r730, %r726, -845247145;
	xor.b32  	%r731, %r722, %r729;
	xor.b32  	%r732, %r731, 1013904242;
	xor.b32  	%r733, %r720, %r727;
	xor.b32  	%r734, %r733, 1993301258;
	mul.hi.u32 	%r735, %r711, %r732;
	mul.lo.s32 	%r736, %r732, -766435501;
	mul.hi.u32 	%r737, %r714, %r734;
	mul.lo.s32 	%r738, %r734, -845247145;
	xor.b32  	%r739, %r730, %r737;
	xor.b32  	%r740, %r739, -626627285;
	xor.b32  	%r741, %r728, %r735;
	xor.b32  	%r742, %r741, 842468239;
	mul.hi.u32 	%r743, %r711, %r740;
	mul.lo.s32 	%r744, %r740, -766435501;
	mul.hi.u32 	%r745, %r714, %r742;
	mul.lo.s32 	%r746, %r742, -845247145;
	xor.b32  	%r747, %r738, %r745;
	xor.b32  	%r748, %r747, 2027808484;
	xor.b32  	%r749, %r736, %r743;
	xor.b32  	%r750, %r749, -308364780;
	mul.hi.u32 	%r751, %r711, %r748;
	mul.lo.s32 	%r752, %r748, -766435501;
	mul.hi.u32 	%r753, %r714, %r750;
	mul.lo.s32 	%r754, %r750, -845247145;
	xor.b32  	%r755, %r746, %r753;
	xor.b32  	%r756, %r755, 387276957;
	xor.b32  	%r757, %r744, %r751;
	xor.b32  	%r758, %r757, -1459197799;
	mul.hi.u32 	%r759, %r711, %r756;
	mul.lo.s32 	%r760, %r756, -766435501;
	mul.hi.u32 	%r761, %r714, %r758;
	mul.lo.s32 	%r762, %r758, -845247145;
	xor.b32  	%r763, %r754, %r761;
	xor.b32  	%r764, %r763, -1253254570;
	xor.b32  	%r765, %r752, %r759;
	xor.b32  	%r766, %r765, 1684936478;
	mul.hi.u32 	%r767, %r711, %r764;
	mul.lo.s32 	%r768, %r764, -766435501;
	mul.hi.u32 	%r769, %r714, %r766;
	mul.lo.s32 	%r770, %r766, -845247145;
	xor.b32  	%r771, %r762, %r769;
	xor.b32  	%r772, %r771, 1401181199;
	xor.b32  	%r773, %r760, %r767;
	xor.b32  	%r774, %r773, 534103459;
	mul.hi.u32 	%r775, %r711, %r772;
	mul.lo.s32 	%r776, %r772, -766435501;
	mul.hi.u32 	%r777, %r714, %r774;
	mul.lo.s32 	%r778, %r774, -845247145;
	xor.b32  	%r779, %r770, %r777;
	xor.b32  	%r780, %r779, -239350328;
	xor.b32  	%r781, %r768, %r775;
	xor.b32  	%r782, %r781, -616729560;
	mul.hi.u32 	%r783, %r711, %r780;
	mul.lo.s32 	%r87, %r780, -766435501;
	mul.hi.u32 	%r784, %r714, %r782;
	mul.lo.s32 	%r1784, %r782, -845247145;
	xor.b32  	%r785, %r778, %r784;
	xor.b32  	%r1785, %r785, -1879881855;
	xor.b32  	%r786, %r776, %r783;
	xor.b32  	%r1783, %r786, -1767562579;
	mov.b32 	%r1807, 0;
	mov.u32 	%r1806, %r1782;
	mov.u32 	%r1782, %r87;
$L__BB4_113:
	mul.hi.u32 	%r789, %r1806, 1321528399;
	shr.u32 	%r790, %r789, 2;
	mul.lo.s32 	%r791, %r790, 13;
	sub.s32 	%r792, %r1806, %r791;
	ld.local.u32 	%r793, [%rd3+48];
	cvt.rn.f32.s32 	%f150, %r793;
	mul.wide.u32 	%rd168, %r792, 4;
	add.s64 	%rd169, %rd3, %rd168;
	ld.local.u32 	%r794, [%rd169];
	st.local.u32 	[%rd3+48], %r794;
	cvt.rzi.s32.f32 	%r795, %f150;
	st.local.u32 	[%rd169], %r795;
	mov.b32 	%r1820, 2;
	setp.eq.s32 	%p119, %r1807, 1;
	mov.u32 	%r1819, %r1784;
	@%p119 bra 	$L__BB4_122;
	setp.eq.s32 	%p120, %r1807, 3;
	@%p120 bra 	$L__BB4_118;
	setp.ne.s32 	%p121, %r1807, 2;
	@%p121 bra 	$L__BB4_117;
	mov.b32 	%r1820, 3;
	mov.u32 	%r1819, %r1783;
	bra.uni 	$L__BB4_122;
$L__BB4_117:
	add.s32 	%r1820, %r1807, 1;
	mov.u32 	%r1819, %r1785;
	bra.uni 	$L__BB4_122;
$L__BB4_118:
	add.s32 	%r1789, %r1789, 1;
	setp.ne.s32 	%p122, %r1789, 0;
	@%p122 bra 	$L__BB4_121;
	add.s32 	%r1788, %r1788, 1;
	setp.ne.s32 	%p123, %r1788, 0;
	@%p123 bra 	$L__BB4_121;
	add.s32 	%r1787, %r1787, 1;
	setp.eq.s32 	%p124, %r1787, 0;
	selp.u32 	%r797, 1, 0, %p124;
	add.s32 	%r1786, %r1786, %r797;
	mov.b32 	%r1788, 0;
$L__BB4_121:
	mov.b32 	%r799, -766435501;
	mul.hi.u32 	%r800, %r799, %r1789;
	mul.lo.s32 	%r801, %r1789, -766435501;
	mov.b32 	%r802, -845247145;
	mul.hi.u32 	%r803, %r802, %r1787;
	mul.lo.s32 	%r804, %r1787, -845247145;
	xor.b32  	%r805, %r803, %r1788;
	xor.b32  	%r806, %r1786, %r800;
	mul.hi.u32 	%r807, %r799, %r805;
	mul.lo.s32 	%r808, %r805, -766435501;
	mul.hi.u32 	%r809, %r802, %r806;
	mul.lo.s32 	%r810, %r806, -845247145;
	xor.b32  	%r811, %r804, %r809;
	xor.b32  	%r812, %r811, -1640531527;
	xor.b32  	%r813, %r801, %r807;
	xor.b32  	%r814, %r813, -1150833019;
	mul.hi.u32 	%r815, %r799, %r812;
	mul.lo.s32 	%r816, %r812, -766435501;
	mul.hi.u32 	%r817, %r802, %r814;
	mul.lo.s32 	%r818, %r814, -845247145;
	xor.b32  	%r819, %r810, %r817;
	xor.b32  	%r820, %r819, 1013904242;
	xor.b32  	%r821, %r808, %r815;
	xor.b32  	%r822, %r821, 1993301258;
	mul.hi.u32 	%r823, %r799, %r820;
	mul.lo.s32 	%r824, %r820, -766435501;
	mul.hi.u32 	%r825, %r802, %r822;
	mul.lo.s32 	%r826, %r822, -845247145;
	xor.b32  	%r827, %r818, %r825;
	xor.b32  	%r828, %r827, -626627285;
	xor.b32  	%r829, %r816, %r823;
	xor.b32  	%r830, %r829, 842468239;
	mul.hi.u32 	%r831, %r799, %r828;
	mul.lo.s32 	%r832, %r828, -766435501;
	mul.hi.u32 	%r833, %r802, %r830;
	mul.lo.s32 	%r834, %r830, -845247145;
	xor.b32  	%r835, %r826, %r833;
	xor.b32  	%r836, %r835, 2027808484;
	xor.b32  	%r837, %r824, %r831;
	xor.b32  	%r838, %r837, -308364780;
	mul.hi.u32 	%r839, %r799, %r836;
	mul.lo.s32 	%r840, %r836, -766435501;
	mul.hi.u32 	%r841, %r802, %r838;
	mul.lo.s32 	%r842, %r838, -845247145;
	xor.b32  	%r843, %r834, %r841;
	xor.b32  	%r844, %r843, 387276957;
	xor.b32  	%r845, %r832, %r839;
	xor.b32  	%r846, %r845, -1459197799;
	mul.hi.u32 	%r847, %r799, %r844;
	mul.lo.s32 	%r848, %r844, -766435501;
	mul.hi.u32 	%r849, %r802, %r846;
	mul.lo.s32 	%r850, %r846, -845247145;
	xor.b32  	%r851, %r842, %r849;
	xor.b32  	%r852, %r851, -1253254570;
	xor.b32  	%r853, %r840, %r847;
	xor.b32  	%r854, %r853, 1684936478;
	mul.hi.u32 	%r855, %r799, %r852;
	mul.lo.s32 	%r856, %r852, -766435501;
	mul.hi.u32 	%r857, %r802, %r854;
	mul.lo.s32 	%r858, %r854, -845247145;
	xor.b32  	%r859, %r850, %r857;
	xor.b32  	%r860, %r859, 1401181199;
	xor.b32  	%r861, %r848, %r855;
	xor.b32  	%r862, %r861, 534103459;
	mul.hi.u32 	%r863, %r799, %r860;
	mul.lo.s32 	%r864, %r860, -766435501;
	mul.hi.u32 	%r865, %r802, %r862;
	mul.lo.s32 	%r866, %r862, -845247145;
	xor.b32  	%r867, %r858, %r865;
	xor.b32  	%r868, %r867, -239350328;
	xor.b32  	%r869, %r856, %r863;
	xor.b32  	%r870, %r869, -616729560;
	mul.hi.u32 	%r871, %r799, %r868;
	mul.lo.s32 	%r109, %r868, -766435501;
	mul.hi.u32 	%r872, %r802, %r870;
	mul.lo.s32 	%r1784, %r870, -845247145;
	xor.b32  	%r873, %r866, %r872;
	xor.b32  	%r1785, %r873, -1879881855;
	xor.b32  	%r874, %r864, %r871;
	xor.b32  	%r1783, %r874, -1767562579;
	mov.b32 	%r1820, 0;
	mov.u32 	%r1819, %r1782;
	mov.u32 	%r1782, %r109;
$L__BB4_122:
	mul.hi.u32 	%r877, %r1819, -1431655765;
	shr.u32 	%r878, %r877, 3;
	mul.lo.s32 	%r879, %r878, 12;
	sub.s32 	%r880, %r1819, %r879;
	ld.local.u32 	%r881, [%rd3+44];
	cvt.rn.f32.s32 	%f151, %r881;
	mul.wide.u32 	%rd170, %r880, 4;
	add.s64 	%rd171, %rd3, %rd170;
	ld.local.u32 	%r882, [%rd171];
	st.local.u32 	[%rd3+44], %r882;
	cvt.rzi.s32.f32 	%r883, %f151;
	st.local.u32 	[%rd171], %r883;
	mov.b32 	%r1833, 2;
	setp.eq.s32 	%p125, %r1820, 1;
	mov.u32 	%r1832, %r1784;
	@%p125 bra 	$L__BB4_131;
	setp.eq.s32 	%p126, %r1820, 3;
	@%p126 bra 	$L__BB4_127;
	setp.ne.s32 	%p127, %r1820, 2;
	@%p127 bra 	$L__BB4_126;
	mov.b32 	%r1833, 3;
	mov.u32 	%r1832, %r1783;
	bra.uni 	$L__BB4_131;
$L__BB4_126:
	add.s32 	%r1833, %r1820, 1;
	mov.u32 	%r1832, %r1785;
	bra.uni 	$L__BB4_131;
$L__BB4_127:
	add.s32 	%r1789, %r1789, 1;
	setp.ne.s32 	%p128, %r1789, 0;
	@%p128 bra 	$L__BB4_130;
	add.s32 	%r1788, %r1788, 1;
	setp.ne.s32 	%p129, %r1788, 0;
	@%p129 bra 	$L__BB4_130;
	add.s32 	%r1787, %r1787, 1;
	setp.eq.s32 	%p130, %r1787, 0;
	selp.u32 	%r885, 1, 0, %p130;
	add.s32 	%r1786, %r1786, %r885;
	mov.b32 	%r1788, 0;
$L__BB4_130:
	mov.b32 	%r887, -766435501;
	mul.hi.u32 	%r888, %r887, %r1789;
	mul.lo.s32 	%r889, %r1789, -766435501;
	mov.b32 	%r890, -845247145;
	mul.hi.u32 	%r891, %r890, %r1787;
	mul.lo.s32 	%r892, %r1787, -845247145;
	xor.b32  	%r893, %r891, %r1788;
	xor.b32  	%r894, %r1786, %r888;
	mul.hi.u32 	%r895, %r887, %r893;
	mul.lo.s32 	%r896, %r893, -766435501;
	mul.hi.u32 	%r897, %r890, %r894;
	mul.lo.s32 	%r898, %r894, -845247145;
	xor.b32  	%r899, %r892, %r897;
	xor.b32  	%r900, %r899, -1640531527;
	xor.b32  	%r901, %r889, %r895;
	xor.b32  	%r902, %r901, -1150833019;
	mul.hi.u32 	%r903, %r887, %r900;
	mul.lo.s32 	%r904, %r900, -766435501;
	mul.hi.u32 	%r905, %r890, %r902;
	mul.lo.s32 	%r906, %r902, -845247145;
	xor.b32  	%r907, %r898, %r905;
	xor.b32  	%r908, %r907, 1013904242;
	xor.b32  	%r909, %r896, %r903;
	xor.b32  	%r910, %r909, 1993301258;
	mul.hi.u32 	%r911, %r887, %r908;
	mul.lo.s32 	%r912, %r908, -766435501;
	mul.hi.u32 	%r913, %r890, %r910;
	mul.lo.s32 	%r914, %r910, -845247145;
	xor.b32  	%r915, %r906, %r913;
	xor.b32  	%r916, %r915, -626627285;
	xor.b32  	%r917, %r904, %r911;
	xor.b32  	%r918, %r917, 842468239;
	mul.hi.u32 	%r919, %r887, %r916;
	mul.lo.s32 	%r920, %r916, -766435501;
	mul.hi.u32 	%r921, %r890, %r918;
	mul.lo.s32 	%r922, %r918, -845247145;
	xor.b32  	%r923, %r914, %r921;
	xor.b32  	%r924, %r923, 2027808484;
	xor.b32  	%r925, %r912, %r919;
	xor.b32  	%r926, %r925, -308364780;
	mul.hi.u32 	%r927, %r887, %r924;
	mul.lo.s32 	%r928, %r924, -766435501;
	mul.hi.u32 	%r929, %r890, %r926;
	mul.lo.s32 	%r930, %r926, -845247145;
	xor.b32  	%r931, %r922, %r929;
	xor.b32  	%r932, %r931, 387276957;
	xor.b32  	%r933, %r920, %r927;
	xor.b32  	%r934, %r933, -1459197799;
	mul.hi.u32 	%r935, %r887, %r932;
	mul.lo.s32 	%r936, %r932, -766435501;
	mul.hi.u32 	%r937, %r890, %r934;
	mul.lo.s32 	%r938, %r934, -845247145;
	xor.b32  	%r939, %r930, %r937;
	xor.b32  	%r940, %r939, -1253254570;
	xor.b32  	%r941, %r928, %r935;
	xor.b32  	%r942, %r941, 1684936478;
	mul.hi.u32 	%r943, %r887, %r940;
	mul.lo.s32 	%r944, %r940, -766435501;
	mul.hi.u32 	%r945, %r890, %r942;
	mul.lo.s32 	%r946, %r942, -845247145;
	xor.b32  	%r947, %r938, %r945;
	xor.b32  	%r948, %r947, 1401181199;
	xor.b32  	%r949, %r936, %r943;
	xor.b32  	%r950, %r949, 534103459;
	mul.hi.u32 	%r951, %r887, %r948;
	mul.lo.s32 	%r952, %r948, -766435501;
	mul.hi.u32 	%r953, %r890, %r950;
	mul.lo.s32 	%r954, %r950, -845247145;
	xor.b32  	%r955, %r946, %r953;
	xor.b32  	%r956, %r955, -239350328;
	xor.b32  	%r957, %r944, %r951;
	xor.b32  	%r958, %r957, -616729560;
	mul.hi.u32 	%r959, %r887, %r956;
	mul.lo.s32 	%r131, %r956, -766435501;
	mul.hi.u32 	%r960, %r890, %r958;
	mul.lo.s32 	%r1784, %r958, -845247145;
	xor.b32  	%r961, %r954, %r960;
	xor.b32  	%r1785, %r961, -1879881855;
	xor.b32  	%r962, %r952, %r959;
	xor.b32  	%r1783, %r962, -1767562579;
	mov.b32 	%r1833, 0;
	mov.u32 	%r1832, %r1782;
	mov.u32 	%r1782, %r131;
$L__BB4_131:
	mul.hi.u32 	%r965, %r1832, -1171354717;
	shr.u32 	%r966, %r965, 3;
	mul.lo.s32 	%r967, %r966, 11;
	sub.s32 	%r968, %r1832, %r967;
	ld.local.u32 	%r969, [%rd3+40];
	cvt.rn.f32.s32 	%f152, %r969;
	mul.wide.u32 	%rd172, %r968, 4;
	add.s64 	%rd173, %rd3, %rd172;
	ld.local.u32 	%r970, [%rd173];
	st.local.u32 	[%rd3+40], %r970;
	cvt.rzi.s32.f32 	%r971, %f152;
	st.local.u32 	[%rd173], %r971;
	mov.b32 	%r1846, 2;
	setp.eq.s32 	%p131, %r1833, 1;
	mov.u32 	%r1845, %r1784;
	@%p131 bra 	$L__BB4_140;
	setp.eq.s32 	%p132, %r1833, 3;
	@%p132 bra 	$L__BB4_136;
	setp.ne.s32 	%p133, %r1833, 2;
	@%p133 bra 	$L__BB4_135;
	mov.b32 	%r1846, 3;
	mov.u32 	%r1845, %r1783;
	bra.uni 	$L__BB4_140;
$L__BB4_135:
	add.s32 	%r1846, %r1833, 1;
	mov.u32 	%r1845, %r1785;
	bra.uni 	$L__BB4_140;
$L__BB4_136:
	add.s32 	%r1789, %r1789, 1;
	setp.ne.s32 	%p134, %r1789, 0;
	@%p134 bra 	$L__BB4_139;
	add.s32 	%r1788, %r1788, 1;
	setp.ne.s32 	%p135, %r1788, 0;
	@%p135 bra 	$L__BB4_139;
	add.s32 	%r1787, %r1787, 1;
	setp.eq.s32 	%p136, %r1787, 0;
	selp.u32 	%r973, 1, 0, %p136;
	add.s32 	%r1786, %r1786, %r973;
	mov.b32 	%r1788, 0;
$L__BB4_139:
	mov.b32 	%r975, -766435501;
	mul.hi.u32 	%r976, %r975, %r1789;
	mul.lo.s32 	%r977, %r1789, -766435501;
	mov.b32 	%r978, -845247145;
	mul.hi.u32 	%r979, %r978, %r1787;
	mul.lo.s32 	%r980, %r1787, -845247145;
	xor.b32  	%r981, %r979, %r1788;
	xor.b32  	%r982, %r1786, %r976;
	mul.hi.u32 	%r983, %r975, %r981;
	mul.lo.s32 	%r984, %r981, -766435501;
	mul.hi.u32 	%r985, %r978, %r982;
	mul.lo.s32 	%r986, %r982, -845247145;
	xor.b32  	%r987, %r980, %r985;
	xor.b32  	%r988, %r987, -1640531527;
	xor.b32  	%r989, %r977, %r983;
	xor.b32  	%r990, %r989, -1150833019;
	mul.hi.u32 	%r991, %r975, %r988;
	mul.lo.s32 	%r992, %r988, -766435501;
	mul.hi.u32 	%r993, %r978, %r990;
	mul.lo.s32 	%r994, %r990, -845247145;
	xor.b32  	%r995, %r986, %r993;
	xor.b32  	%r996, %r995, 1013904242;
	xor.b32  	%r997, %r984, %r991;
	xor.b32  	%r998, %r997, 1993301258;
	mul.hi.u32 	%r999, %r975, %r996;
	mul.lo.s32 	%r1000, %r996, -766435501;
	mul.hi.u32 	%r1001, %r978, %r998;
	mul.lo.s32 	%r1002, %r998, -845247145;
	xor.b32  	%r1003, %r994, %r1001;
	xor.b32  	%r1004, %r1003, -626627285;
	xor.b32  	%r1005, %r992, %r999;
	xor.b32  	%r1006, %r1005, 842468239;
	mul.hi.u32 	%r1007, %r975, %r1004;
	mul.lo.s32 	%r1008, %r1004, -766435501;
	mul.hi.u32 	%r1009, %r978, %r1006;
	mul.lo.s32 	%r1010, %r1006, -845247145;
	xor.b32  	%r1011, %r1002, %r1009;
	xor.b32  	%r1012, %r1011, 2027808484;
	xor.b32  	%r1013, %r1000, %r1007;
	xor.b32  	%r1014, %r1013, -308364780;
	mul.hi.u32 	%r1015, %r975, %r1012;
	mul.lo.s32 	%r1016, %r1012, -766435501;
	mul.hi.u32 	%r1017, %r978, %r1014;
	mul.lo.s32 	%r1018, %r1014, -845247145;
	xor.b32  	%r1019, %r1010, %r1017;
	xor.b32  	%r1020, %r1019, 387276957;
	xor.b32  	%r1021, %r1008, %r1015;
	xor.b32  	%r1022, %r1021, -1459197799;
	mul.hi.u32 	%r1023, %r975, %r1020;
	mul.lo.s32 	%r1024, %r1020, -766435501;
	mul.hi.u32 	%r1025, %r978, %r1022;
	mul.lo.s32 	%r1026, %r1022, -845247145;
	xor.b32  	%r1027, %r1018, %r1025;
	xor.b32  	%r1028, %r1027, -1253254570;
	xor.b32  	%r1029, %r1016, %r1023;
	xor.b32  	%r1030, %r1029, 1684936478;
	mul.hi.u32 	%r1031, %r975, %r1028;
	mul.lo.s32 	%r1032, %r1028, -766435501;
	mul.hi.u32 	%r1033, %r978, %r1030;
	mul.lo.s32 	%r1034, %r1030, -845247145;
	xor.b32  	%r1035, %r1026, %r1033;
	xor.b32  	%r1036, %r1035, 1401181199;
	xor.b32  	%r1037, %r1024, %r1031;
	xor.b32  	%r1038, %r1037, 534103459;
	mul.hi.u32 	%r1039, %r975, %r1036;
	mul.lo.s32 	%r1040, %r1036, -766435501;
	mul.hi.u32 	%r1041, %r978, %r1038;
	mul.lo.s32 	%r1042, %r1038, -845247145;
	xor.b32  	%r1043, %r1034, %r1041;
	xor.b32  	%r1044, %r1043, -239350328;
	xor.b32  	%r1045, %r1032, %r1039;
	xor.b32  	%r1046, %r1045, -616729560;
	mul.hi.u32 	%r1047, %r975, %r1044;
	mul.lo.s32 	%r153, %r1044, -766435501;
	mul.hi.u32 	%r1048, %r978, %r1046;
	mul.lo.s32 	%r1784, %r1046, -845247145;
	xor.b32  	%r1049, %r1042, %r1048;
	xor.b32  	%r1785, %r1049, -1879881855;
	xor.b32  	%r1050, %r1040, %r1047;
	xor.b32  	%r1783, %r1050, -1767562579;
	mov.b32 	%r1846, 0;
	mov.u32 	%r1845, %r1782;
	mov.u32 	%r1782, %r153;
$L__BB4_140:
	mul.hi.u32 	%r1053, %r1845, -858993459;
	shr.u32 	%r1054, %r1053, 3;
	mul.lo.s32 	%r1055, %r1054, 10;
	sub.s32 	%r1056, %r1845, %r1055;
	ld.local.u32 	%r1057, [%rd3+36];
	cvt.rn.f32.s32 	%f153, %r1057;
	mul.wide.u32 	%rd174, %r1056, 4;
	add.s64 	%rd175, %rd3, %rd174;
	ld.local.u32 	%r1058, [%rd175];
	st.local.u32 	[%rd3+36], %r1058;
	cvt.rzi.s32.f32 	%r1059, %f153;
	st.local.u32 	[%rd175], %r1059;
	mov.b32 	%r1859, 2;
	setp.eq.s32 	%p137, %r1846, 1;
	mov.u32 	%r1858, %r1784;
	@%p137 bra 	$L__BB4_149;
	setp.eq.s32 	%p138, %r1846, 3;
	@%p138 bra 	$L__BB4_145;
	setp.ne.s32 	%p139, %r1846, 2;
	@%p139 bra 	$L__BB4_144;
	mov.b32 	%r1859, 3;
	mov.u32 	%r1858, %r1783;
	bra.uni 	$L__BB4_149;
$L__BB4_144:
	add.s32 	%r1859, %r1846, 1;
	mov.u32 	%r1858, %r1785;
	bra.uni 	$L__BB4_149;
$L__BB4_145:
	add.s32 	%r1789, %r1789, 1;
	setp.ne.s32 	%p140, %r1789, 0;
	@%p140 bra 	$L__BB4_148;
	add.s32 	%r1788, %r1788, 1;
	setp.ne.s32 	%p141, %r1788, 0;
	@%p141 bra 	$L__BB4_148;
	add.s32 	%r1787, %r1787, 1;
	setp.eq.s32 	%p142, %r1787, 0;
	selp.u32 	%r1061, 1, 0, %p142;
	add.s32 	%r1786, %r1786, %r1061;
	mov.b32 	%r1788, 0;
$L__BB4_148:
	mov.b32 	%r1063, -766435501;
	mul.hi.u32 	%r1064, %r1063, %r1789;
	mul.lo.s32 	%r1065, %r1789, -766435501;
	mov.b32 	%r1066, -845247145;
	mul.hi.u32 	%r1067, %r1066, %r1787;
	mul.lo.s32 	%r1068, %r1787, -845247145;
	xor.b32  	%r1069, %r1067, %r1788;
	xor.b32  	%r1070, %r1786, %r1064;
	mul.hi.u32 	%r1071, %r1063, %r1069;
	mul.lo.s32 	%r1072, %r1069, -766435501;
	mul.hi.u32 	%r1073, %r1066, %r1070;
	mul.lo.s32 	%r1074, %r1070, -845247145;
	xor.b32  	%r1075, %r1068, %r1073;
	xor.b32  	%r1076, %r1075, -1640531527;
	xor.b32  	%r1077, %r1065, %r1071;
	xor.b32  	%r1078, %r1077, -1150833019;
	mul.hi.u32 	%r1079, %r1063, %r1076;
	mul.lo.s32 	%r1080, %r1076, -766435501;
	mul.hi.u32 	%r1081, %r1066, %r1078;
	mul.lo.s32 	%r1082, %r1078, -845247145;
	xor.b32  	%r1083, %r1074, %r1081;
	xor.b32  	%r1084, %r1083, 1013904242;
	xor.b32  	%r1085, %r1072, %r1079;
	xor.b32  	%r1086, %r1085, 1993301258;
	mul.hi.u32 	%r1087, %r1063, %r1084;
	mul.lo.s32 	%r1088, %r1084, -766435501;
	mul.hi.u32 	%r1089, %r1066, %r1086;
	mul.lo.s32 	%r1090, %r1086, -845247145;
	xor.b32  	%r1091, %r1082, %r1089;
	xor.b32  	%r1092, %r1091, -626627285;
	xor.b32  	%r1093, %r1080, %r1087;
	xor.b32  	%r1094, %r1093, 842468239;
	mul.hi.u32 	%r1095, %r1063, %r1092;
	mul.lo.s32 	%r1096, %r1092, -766435501;
	mul.hi.u32 	%r1097, %r1066, %r1094;
	mul.lo.s32 	%r1098, %r1094, -845247145;
	xor.b32  	%r1099, %r1090, %r1097;
	xor.b32  	%r1100, %r1099, 2027808484;
	xor.b32  	%r1101, %r1088, %r1095;
	xor.b32  	%r1102, %r1101, -308364780;
	mul.hi.u32 	%r1103, %r1063, %r1100;
	mul.lo.s32 	%r1104, %r1100, -766435501;
	mul.hi.u32 	%r1105, %r1066, %r1102;
	mul.lo.s32 	%r1106, %r1102, -845247145;
	xor.b32  	%r1107, %r1098, %r1105;
	xor.b32  	%r1108, %r1107, 387276957;
	xor.b32  	%r1109, %r1096, %r1103;
	xor.b32  	%r1110, %r1109, -1459197799;
	mul.hi.u32 	%r1111, %r1063, %r1108;
	mul.lo.s32 	%r1112, %r1108, -766435501;
	mul.hi.u32 	%r1113, %r1066, %r1110;
	mul.lo.s32 	%r1114, %r1110, -845247145;
	xor.b32  	%r1115, %r1106, %r1113;
	xor.b32  	%r1116, %r1115, -1253254570;
	xor.b32  	%r1117, %r1104, %r1111;
	xor.b32  	%r1118, %r1117, 1684936478;
	mul.hi.u32 	%r1119, %r1063, %r1116;
	mul.lo.s32 	%r1120, %r1116, -766435501;
	mul.hi.u32 	%r1121, %r1066, %r1118;
	mul.lo.s32 	%r1122, %r1118, -845247145;
	xor.b32  	%r1123, %r1114, %r1121;
	xor.b32  	%r1124, %r1123, 1401181199;
	xor.b32  	%r1125, %r1112, %r1119;
	xor.b32  	%r1126, %r1125, 534103459;
	mul.hi.u32 	%r1127, %r1063, %r1124;
	mul.lo.s32 	%r1128, %r1124, -766435501;
	mul.hi.u32 	%r1129, %r1066, %r1126;
	mul.lo.s32 	%r1130, %r1126, -845247145;
	xor.b32  	%r1131, %r1122, %r1129;
	xor.b32  	%r1132, %r1131, -239350328;
	xor.b32  	%r1133, %r1120, %r1127;
	xor.b32  	%r1134, %r1133, -616729560;
	mul.hi.u32 	%r1135, %r1063, %r1132;
	mul.lo.s32 	%r175, %r1132, -766435501;
	mul.hi.u32 	%r1136, %r1066, %r1134;
	mul.lo.s32 	%r1784, %r1134, -845247145;
	xor.b32  	%r1137, %r1130, %r1136;
	xor.b32  	%r1785, %r1137, -1879881855;
	xor.b32  	%r1138, %r1128, %r1135;
	xor.b32  	%r1783, %r1138, -1767562579;
	mov.b32 	%r1859, 0;
	mov.u32 	%r1858, %r1782;
	mov.u32 	%r1782, %r175;
$L__BB4_149:
	mul.hi.u32 	%r1141, %r1858, 954437177;
	shr.u32 	%r1142, %r1141, 1;
	mul.lo.s32 	%r1143, %r1142, 9;
	sub.s32 	%r1144, %r1858, %r1143;
	ld.local.u32 	%r1145, [%rd3+32];
	cvt.rn.f32.s32 	%f154, %r1145;
	mul.wide.u32 	%rd176, %r1144, 4;
	add.s64 	%rd177, %rd3, %rd176;
	ld.local.u32 	%r1146, [%rd177];
	st.local.u32 	[%rd3+32], %r1146;
	cvt.rzi.s32.f32 	%r1147, %f154;
	st.local.u32 	[%rd177], %r1147;
	mov.b32 	%r1872, 2;
	setp.eq.s32 	%p143, %r1859, 1;
	mov.u32 	%r1871, %r1784;
	@%p143 bra 	$L__BB4_158;
	setp.eq.s32 	%p144, %r1859, 3;
	@%p144 bra 	$L__BB4_154;
	setp.ne.s32 	%p145, %r1859, 2;
	@%p145 bra 	$L__BB4_153;
	mov.b32 	%r1872, 3;
	mov.u32 	%r1871, %r1783;
	bra.uni 	$L__BB4_158;
$L__BB4_153:
	add.s32 	%r1872, %r1859, 1;
	mov.u32 	%r1871, %r1785;
	bra.uni 	$L__BB4_158;
$L__BB4_154:
	add.s32 	%r1789, %r1789, 1;
	setp.ne.s32 	%p146, %r1789, 0;
	@%p146 bra 	$L__BB4_157;
	add.s32 	%r1788, %r1788, 1;
	setp.ne.s32 	%p147, %r1788, 0;
	@%p147 bra 	$L__BB4_157;
	add.s32 	%r1787, %r1787, 1;
	setp.eq.s32 	%p148, %r1787, 0;
	selp.u32 	%r1149, 1, 0, %p148;
	add.s32 	%r1786, %r1786, %r1149;
	mov.b32 	%r1788, 0;
$L__BB4_157:
	mov.b32 	%r1151, -766435501;
	mul.hi.u32 	%r1152, %r1151, %r1789;
	mul.lo.s32 	%r1153, %r1789, -766435501;
	mov.b32 	%r1154, -845247145;
	mul.hi.u32 	%r1155, %r1154, %r1787;
	mul.lo.s32 	%r1156, %r1787, -845247145;
	xor.b32  	%r1157, %r1155, %r1788;
	xor.b32  	%r1158, %r1786, %r1152;
	mul.hi.u32 	%r1159, %r1151, %r1157;
	mul.lo.s32 	%r1160, %r1157, -766435501;
	mul.hi.u32 	%r1161, %r1154, %r1158;
	mul.lo.s32 	%r1162, %r1158, -845247145;
	xor.b32  	%r1163, %r1156, %r1161;
	xor.b32  	%r1164, %r1163, -1640531527;
	xor.b32  	%r1165, %r1153, %r1159;
	xor.b32  	%r1166, %r1165, -1150833019;
	mul.hi.u32 	%r1167, %r1151, %r1164;
	mul.lo.s32 	%r1168, %r1164, -766435501;
	mul.hi.u32 	%r1169, %r1154, %r1166;
	mul.lo.s32 	%r1170, %r1166, -845247145;
	xor.b32  	%r1171, %r1162, %r1169;
	xor.b32  	%r1172, %r1171, 1013904242;
	xor.b32  	%r1173, %r1160, %r1167;
	xor.b32  	%r1174, %r1173, 1993301258;
	mul.hi.u32 	%r1175, %r1151, %r1172;
	mul.lo.s32 	%r1176, %r1172, -766435501;
	mul.hi.u32 	%r1177, %r1154, %r1174;
	mul.lo.s32 	%r1178, %r1174, -845247145;
	xor.b32  	%r1179, %r1170, %r1177;
	xor.b32  	%r1180, %r1179, -626627285;
	xor.b32  	%r1181, %r1168, %r1175;
	xor.b32  	%r1182, %r1181, 842468239;
	mul.hi.u32 	%r1183, %r1151, %r1180;
	mul.lo.s32 	%r1184, %r1180, -766435501;
	mul.hi.u32 	%r1185, %r1154, %r1182;
	mul.lo.s32 	%r1186, %r1182, -845247145;
	xor.b32  	%r1187, %r1178, %r1185;
	xor.b32  	%r1188, %r1187, 2027808484;
	xor.b32  	%r1189, %r1176, %r1183;
	xor.b32  	%r1190, %r1189, -308364780;
	mul.hi.u32 	%r1191, %r1151, %r1188;
	mul.lo.s32 	%r1192, %r1188, -766435501;
	mul.hi.u32 	%r1193, %r1154, %r1190;
	mul.lo.s32 	%r1194, %r1190, -845247145;
	xor.b32  	%r1195, %r1186, %r1193;
	xor.b32  	%r1196, %r1195, 387276957;
	xor.b32  	%r1197, %r1184, %r1191;
	xor.b32  	%r1198, %r1197, -1459197799;
	mul.hi.u32 	%r1199, %r1151, %r1196;
	mul.lo.s32 	%r1200, %r1196, -766435501;
	mul.hi.u32 	%r1201, %r1154, %r1198;
	mul.lo.s32 	%r1202, %r1198, -845247145;
	xor.b32  	%r1203, %r1194, %r1201;
	xor.b32  	%r1204, %r1203, -1253254570;
	xor.b32  	%r1205, %r1192, %r1199;
	xor.b32  	%r1206, %r1205, 1684936478;
	mul.hi.u32 	%r1207, %r1151, %r1204;
	mul.lo.s32 	%r1208, %r1204, -766435501;
	mul.hi.u32 	%r1209, %r1154, %r1206;
	mul.lo.s32 	%r1210, %r1206, -845247145;
	xor.b32  	%r1211, %r1202, %r1209;
	xor.b32  	%r1212, %r1211, 1401181199;
	xor.b32  	%r1213, %r1200, %r1207;
	xor.b32  	%r1214, %r1213, 534103459;
	mul.hi.u32 	%r1215, %r1151, %r1212;
	mul.lo.s32 	%r1216, %r1212, -766435501;
	mul.hi.u32 	%r1217, %r1154, %r1214;
	mul.lo.s32 	%r1218, %r1214, -845247145;
	xor.b32  	%r1219, %r1210, %r1217;
	xor.b32  	%r1220, %r1219, -239350328;
	xor.b32  	%r1221, %r1208, %r1215;
	xor.b32  	%r1222, %r1221, -616729560;
	mul.hi.u32 	%r1223, %r1151, %r1220;
	mul.lo.s32 	%r197, %r1220, -766435501;
	mul.hi.u32 	%r1224, %r1154, %r1222;
	mul.lo.s32 	%r1784, %r1222, -845247145;
	xor.b32  	%r1225, %r1218, %r1224;
	xor.b32  	%r1785, %r1225, -1879881855;
	xor.b32  	%r1226, %r1216, %r1223;
	xor.b32  	%r1783, %r1226, -1767562579;
	mov.b32 	%r1872, 0;
	mov.u32 	%r1871, %r1782;
	mov.u32 	%r1782, %r197;
$L__BB4_158:
	ld.local.u32 	%r1229, [%rd3+28];
	cvt.rn.f32.s32 	%f155, %r1229;
	shl.b32 	%r1230, %r1871, 2;
	cvt.u64.u32 	%rd178, %r1230;
	and.b64  	%rd179, %rd178, 28;
	add.s64 	%rd180, %rd3, %rd179;
	ld.local.u32 	%r1231, [%rd180];
	st.local.u32 	[%rd3+28], %r1231;
	cvt.rzi.s32.f32 	%r1232, %f155;
	st.local.u32 	[%rd180], %r1232;
	mov.b32 	%r1885, 2;
	setp.eq.s32 	%p149, %r1872, 1;
	mov.u32 	%r1884, %r1784;
	@%p149 bra 	$L__BB4_167;
	setp.eq.s32 	%p150, %r1872, 3;
	@%p150 bra 	$L__BB4_163;
	setp.ne.s32 	%p151, %r1872, 2;
	@%p151 bra 	$L__BB4_162;
	mov.b32 	%r1885, 3;
	mov.u32 	%r1884, %r1783;
	bra.uni 	$L__BB4_167;
$L__BB4_162:
	add.s32 	%r1885, %r1872, 1;
	mov.u32 	%r1884, %r1785;
	bra.uni 	$L__BB4_167;
$L__BB4_163:
	add.s32 	%r1789, %r1789, 1;
	setp.ne.s32 	%p152, %r1789, 0;
	@%p152 bra 	$L__BB4_166;
	add.s32 	%r1788, %r1788, 1;
	setp.ne.s32 	%p153, %r1788, 0;
	@%p153 bra 	$L__BB4_166;
	add.s32 	%r1787, %r1787, 1;
	setp.eq.s32 	%p154, %r1787, 0;
	selp.u32 	%r1234, 1, 0, %p154;
	add.s32 	%r1786, %r1786, %r1234;
	mov.b32 	%r1788, 0;
$L__BB4_166:
	mov.b32 	%r1236, -766435501;
	mul.hi.u32 	%r1237, %r1236, %r1789;
	mul.lo.s32 	%r1238, %r1789, -766435501;
	mov.b32 	%r1239, -845247145;
	mul.hi.u32 	%r1240, %r1239, %r1787;
	mul.lo.s32 	%r1241, %r1787, -845247145;
	xor.b32  	%r1242, %r1240, %r1788;
	xor.b32  	%r1243, %r1786, %r1237;
	mul.hi.u32 	%r1244, %r1236, %r1242;
	mul.lo.s32 	%r1245, %r1242, -766435501;
	mul.hi.u32 	%r1246, %r1239, %r1243;
	mul.lo.s32 	%r1247, %r1243, -845247145;
	xor.b32  	%r1248, %r1241, %r1246;
	xor.b32  	%r1249, %r1248, -1640531527;
	xor.b32  	%r1250, %r1238, %r1244;
	xor.b32  	%r1251, %r1250, -1150833019;
	mul.hi.u32 	%r1252, %r1236, %r1249;
	mul.lo.s32 	%r1253, %r1249, -766435501;
	mul.hi.u32 	%r1254, %r1239, %r1251;
	mul.lo.s32 	%r1255, %r1251, -845247145;
	xor.b32  	%r1256, %r1247, %r1254;
	xor.b32  	%r1257, %r1256, 1013904242;
	xor.b32  	%r1258, %r1245, %r1252;
	xor.b32  	%r1259, %r1258, 1993301258;
	mul.hi.u32 	%r1260, %r1236, %r1257;
	mul.lo.s32 	%r1261, %r1257, -766435501;
	mul.hi.u32 	%r1262, %r1239, %r1259;
	mul.lo.s32 	%r1263, %r1259, -845247145;
	xor.b32  	%r1264, %r1255, %r1262;
	xor.b32  	%r1265, %r1264, -626627285;
	xor.b32  	%r1266, %r1253, %r1260;
	xor.b32  	%r1267, %r1266, 842468239;
	mul.hi.u32 	%r1268, %r1236, %r1265;
	mul.lo.s32 	%r1269, %r1265, -766435501;
	mul.hi.u32 	%r1270, %r1239, %r1267;
	mul.lo.s32 	%r1271, %r1267, -845247145;
	xor.b32  	%r1272, %r1263, %r1270;
	xor.b32  	%r1273, %r1272, 2027808484;
	xor.b32  	%r1274, %r1261, %r1268;
	xor.b32  	%r1275, %r1274, -308364780;
	mul.hi.u32 	%r1276, %r1236, %r1273;
	mul.lo.s32 	%r1277, %r1273, -766435501;
	mul.hi.u32 	%r1278, %r1239, %r1275;
	mul.lo.s32 	%r1279, %r1275, -845247145;
	xor.b32  	%r1280, %r1271, %r1278;
	xor.b32  	%r1281, %r1280, 387276957;
	xor.b32  	%r1282, %r1269, %r1276;
	xor.b32  	%r1283, %r1282, -1459197799;
	mul.hi.u32 	%r1284, %r1236, %r1281;
	mul.lo.s32 	%r1285, %r1281, -766435501;
	mul.hi.u32 	%r1286, %r1239, %r1283;
	mul.lo.s32 	%r1287, %r1283, -845247145;
	xor.b32  	%r1288, %r1279, %r1286;
	xor.b32  	%r1289, %r1288, -1253254570;
	xor.b32  	%r1290, %r1277, %r1284;
	xor.b32  	%r1291, %r1290, 1684936478;
	mul.hi.u32 	%r1292, %r1236, %r1289;
	mul.lo.s32 	%r1293, %r1289, -766435501;
	mul.hi.u32 	%r1294, %r1239, %r1291;
	mul.lo.s32 	%r1295, %r1291, -845247145;
	xor.b32  	%r1296, %r1287, %r1294;
	xor.b32  	%r1297, %r1296, 1401181199;
	xor.b32  	%r1298, %r1285, %r1292;
	xor.b32  	%r1299, %r1298, 534103459;
	mul.hi.u32 	%r1300, %r1236, %r1297;
	mul.lo.s32 	%r1301, %r1297, -766435501;
	mul.hi.u32 	%r1302, %r1239, %r1299;
	mul.lo.s32 	%r1303, %r1299, -845247145;
	xor.b32  	%r1304, %r1295, %r1302;
	xor.b32  	%r1305, %r1304, -239350328;
	xor.b32  	%r1306, %r1293, %r1300;
	xor.b32  	%r1307, %r1306, -616729560;
	mul.hi.u32 	%r1308, %r1236, %r1305;
	mul.lo.s32 	%r219, %r1305, -766435501;
	mul.hi.u32 	%r1309, %r1239, %r1307;
	mul.lo.s32 	%r1784, %r1307, -845247145;
	xor.b32  	%r1310, %r1303, %r1309;
	xor.b32  	%r1785, %r1310, -1879881855;
	xor.b32  	%r1311, %r1301, %r1308;
	xor.b32  	%r1783, %r1311, -1767562579;
	mov.b32 	%r1885, 0;
	mov.u32 	%r1884, %r1782;
	mov.u32 	%r1782, %r219;
$L__BB4_167:
	mul.hi.u32 	%r1314, %r1884, 613566757;
	sub.s32 	%r1315, %r1884, %r1314;
	shr.u32 	%r1316, %r1315, 1;
	add.s32 	%r1317, %r1316, %r1314;
	shr.u32 	%r1318, %r1317, 2;
	mul.lo.s32 	%r1319, %r1318, 7;
	sub.s32 	%r1320, %r1884, %r1319;
	ld.local.u32 	%r1321, [%rd3+24];
	cvt.rn.f32.s32 	%f156, %r1321;
	mul.wide.u32 	%rd181, %r1320, 4;
	add.s64 	%rd182, %rd3, %rd181;
	ld.local.u32 	%r1322, [%rd182];
	st.local.u32 	[%rd3+24], %r1322;
	cvt.rzi.s32.f32 	%r1323, %f156;
	st.local.u32 	[%rd182], %r1323;
	mov.b32 	%r1898, 2;
	setp.eq.s32 	%p155, %r1885, 1;
	mov.u32 	%r1897, %r1784;
	@%p155 bra 	$L__BB4_176;
	setp.eq.s32 	%p156, %r1885, 3;
	@%p156 bra 	$L__BB4_172;
	setp.ne.s32 	%p157, %r1885, 2;
	@%p157 bra 	$L__BB4_171;
	mov.b32 	%r1898, 3;
	mov.u32 	%r1897, %r1783;
	bra.uni 	$L__BB4_176;
$L__BB4_171:
	add.s32 	%r1898, %r1885, 1;
	mov.u32 	%r1897, %r1785;
	bra.uni 	$L__BB4_176;
$L__BB4_172:
	add.s32 	%r1789, %r1789, 1;
	setp.ne.s32 	%p158, %r1789, 0;
	@%p158 bra 	$L__BB4_175;
	add.s32 	%r1788, %r1788, 1;
	setp.ne.s32 	%p159, %r1788, 0;
	@%p159 bra 	$L__BB4_175;
	add.s32 	%r1787, %r1787, 1;
	setp.eq.s32 	%p160, %r1787, 0;
	selp.u32 	%r1325, 1, 0, %p160;
	add.s32 	%r1786, %r1786, %r1325;
	mov.b32 	%r1788, 0;
$L__BB4_175:
	mov.b32 	%r1327, -766435501;
	mul.hi.u32 	%r1328, %r1327, %r1789;
	mul.lo.s32 	%r1329, %r1789, -766435501;
	mov.b32 	%r1330, -845247145;
	mul.hi.u32 	%r1331, %r1330, %r1787;
	mul.lo.s32 	%r1332, %r1787, -845247145;
	xor.b32  	%r1333, %r1331, %r1788;
	xor.b32  	%r1334, %r1786, %r1328;
	mul.hi.u32 	%r1335, %r1327, %r1333;
	mul.lo.s32 	%r1336, %r1333, -766435501;
	mul.hi.u32 	%r1337, %r1330, %r1334;
	mul.lo.s32 	%r1338, %r1334, -845247145;
	xor.b32  	%r1339, %r1332, %r1337;
	xor.b32  	%r1340, %r1339, -1640531527;
	xor.b32  	%r1341, %r1329, %r1335;
	xor.b32  	%r1342, %r1341, -1150833019;
	mul.hi.u32 	%r1343, %r1327, %r1340;
	mul.lo.s32 	%r1344, %r1340, -766435501;
	mul.hi.u32 	%r1345, %r1330, %r1342;
	mul.lo.s32 	%r1346, %r1342, -845247145;
	xor.b32  	%r1347, %r1338, %r1345;
	xor.b32  	%r1348, %r1347, 1013904242;
	xor.b32  	%r1349, %r1336, %r1343;
	xor.b32  	%r1350, %r1349, 1993301258;
	mul.hi.u32 	%r1351, %r1327, %r1348;
	mul.lo.s32 	%r1352, %r1348, -766435501;
	mul.hi.u32 	%r1353, %r1330, %r1350;
	mul.lo.s32 	%r1354, %r1350, -845247145;
	xor.b32  	%r1355, %r1346, %r1353;
	xor.b32  	%r1356, %r1355, -626627285;
	xor.b32  	%r1357, %r1344, %r1351;
	xor.b32  	%r1358, %r1357, 842468239;
	mul.hi.u32 	%r1359, %r1327, %r1356;
	mul.lo.s32 	%r1360, %r1356, -766435501;
	mul.hi.u32 	%r1361, %r1330, %r1358;
	mul.lo.s32 	%r1362, %r1358, -845247145;
	xor.b32  	%r1363, %r1354, %r1361;
	xor.b32  	%r1364, %r1363, 2027808484;
	xor.b32  	%r1365, %r1352, %r1359;
	xor.b32  	%r1366, %r1365, -308364780;
	mul.hi.u32 	%r1367, %r1327, %r1364;
	mul.lo.s32 	%r1368, %r1364, -766435501;
	mul.hi.u32 	%r1369, %r1330, %r1366;
	mul.lo.s32 	%r1370, %r1366, -845247145;
	xor.b32  	%r1371, %r1362, %r1369;
	xor.b32  	%r1372, %r1371, 387276957;
	xor.b32  	%r1373, %r1360, %r1367;
	xor.b32  	%r1374, %r1373, -1459197799;
	mul.hi.u32 	%r1375, %r1327, %r1372;
	mul.lo.s32 	%r1376, %r1372, -766435501;
	mul.hi.u32 	%r1377, %r1330, %r1374;
	mul.lo.s32 	%r1378, %r1374, -845247145;
	xor.b32  	%r1379, %r1370, %r1377;
	xor.b32  	%r1380, %r1379, -1253254570;
	xor.b32  	%r1381, %r1368, %r1375;
	xor.b32  	%r1382, %r1381, 1684936478;
	mul.hi.u32 	%r1383, %r1327, %r1380;
	mul.lo.s32 	%r1384, %r1380, -766435501;
	mul.hi.u32 	%r1385, %r1330, %r1382;
	mul.lo.s32 	%r1386, %r1382, -845247145;
	xor.b32  	%r1387, %r1378, %r1385;
	xor.b32  	%r1388, %r1387, 1401181199;
	xor.b32  	%r1389, %r1376, %r1383;
	xor.b32  	%r1390, %r1389, 534103459;
	mul.hi.u32 	%r1391, %r1327, %r1388;
	mul.lo.s32 	%r1392, %r1388, -766435501;
	mul.hi.u32 	%r1393, %r1330, %r1390;
	mul.lo.s32 	%r1394, %r1390, -845247145;
	xor.b32  	%r1395, %r1386, %r1393;
	xor.b32  	%r1396, %r1395, -239350328;
	xor.b32  	%r1397, %r1384, %r1391;
	xor.b32  	%r1398, %r1397, -616729560;
	mul.hi.u32 	%r1399, %r1327, %r1396;
	mul.lo.s32 	%r241, %r1396, -766435501;
	mul.hi.u32 	%r1400, %r1330, %r1398;
	mul.lo.s32 	%r1784, %r1398, -845247145;
	xor.b32  	%r1401, %r1394, %r1400;
	xor.b32  	%r1785, %r1401, -1879881855;
	xor.b32  	%r1402, %r1392, %r1399;
	xor.b32  	%r1783, %r1402, -1767562579;
	mov.b32 	%r1898, 0;
	mov.u32 	%r1897, %r1782;
	mov.u32 	%r1782, %r241;
$L__BB4_176:
	mul.hi.u32 	%r1405, %r1897, -1431655765;
	shr.u32 	%r1406, %r1405, 2;
	mul.lo.s32 	%r1407, %r1406, 6;
	sub.s32 	%r1408, %r1897, %r1407;
	ld.local.u32 	%r1409, [%rd3+20];
	cvt.rn.f32.s32 	%f157, %r1409;
	mul.wide.u32 	%rd183, %r1408, 4;
	add.s64 	%rd184, %rd3, %rd183;
	ld.local.u32 	%r1410, [%rd184];
	st.local.u32 	[%rd3+20], %r1410;
	cvt.rzi.s32.f32 	%r1411, %f157;
	st.local.u32 	[%rd184], %r1411;
	mov.b32 	%r1911, 2;
	setp.eq.s32 	%p161, %r1898, 1;
	mov.u32 	%r1910, %r1784;
	@%p161 bra 	$L__BB4_185;
	setp.eq.s32 	%p162, %r1898, 3;
	@%p162 bra 	$L__BB4_181;
	setp.ne.s32 	%p163, %r1898, 2;
	@%p163 bra 	$L__BB4_180;
	mov.b32 	%r1911, 3;
	mov.u32 	%r1910, %r1783;
	bra.uni 	$L__BB4_185;
$L__BB4_180:
	add.s32 	%r1911, %r1898, 1;
	mov.u32 	%r1910, %r1785;
	bra.uni 	$L__BB4_185;
$L__BB4_181:
	add.s32 	%r1789, %r1789, 1;
	setp.ne.s32 	%p164, %r1789, 0;
	@%p164 bra 	$L__BB4_184;
	add.s32 	%r1788, %r1788, 1;
	setp.ne.s32 	%p165, %r1788, 0;
	@%p165 bra 	$L__BB4_184;
	add.s32 	%r1787, %r1787, 1;
	setp.eq.s32 	%p166, %r1787, 0;
	selp.u32 	%r1413, 1, 0, %p166;
	add.s32 	%r1786, %r1786, %r1413;
	mov.b32 	%r1788, 0;
$L__BB4_184:
	mov.b32 	%r1415, -766435501;
	mul.hi.u32 	%r1416, %r1415, %r1789;
	mul.lo.s32 	%r1417, %r1789, -766435501;
	mov.b32 	%r1418, -845247145;
	mul.hi.u32 	%r1419, %r1418, %r1787;
	mul.lo.s32 	%r1420, %r1787, -845247145;
	xor.b32  	%r1421, %r1419, %r1788;
	xor.b32  	%r1422, %r1786, %r1416;
	mul.hi.u32 	%r1423, %r1415, %r1421;
	mul.lo.s32 	%r1424, %r1421, -766435501;
	mul.hi.u32 	%r1425, %r1418, %r1422;
	mul.lo.s32 	%r1426, %r1422, -845247145;
	xor.b32  	%r1427, %r1420, %r1425;
	xor.b32  	%r1428, %r1427, -1640531527;
	xor.b32  	%r1429, %r1417, %r1423;
	xor.b32  	%r1430, %r1429, -1150833019;
	mul.hi.u32 	%r1431, %r1415, %r1428;
	mul.lo.s32 	%r1432, %r1428, -766435501;
	mul.hi.u32 	%r1433, %r1418, %r1430;
	mul.lo.s32 	%r1434, %r1430, -845247145;
	xor.b32  	%r1435, %r1426, %r1433;
	xor.b32  	%r1436, %r1435, 1013904242;
	xor.b32  	%r1437, %r1424, %r1431;
	xor.b32  	%r1438, %r1437, 1993301258;
	mul.hi.u32 	%r1439, %r1415, %r1436;
	mul.lo.s32 	%r1440, %r1436, -766435501;
	mul.hi.u32 	%r1441, %r1418, %r1438;
	mul.lo.s32 	%r1442, %r1438, -845247145;
	xor.b32  	%r1443, %r1434, %r1441;
	xor.b32  	%r1444, %r1443, -626627285;
	xor.b32  	%r1445, %r1432, %r1439;
	xor.b32  	%r1446, %r1445, 842468239;
	mul.hi.u32 	%r1447, %r1415, %r1444;
	mul.lo.s32 	%r1448, %r1444, -766435501;
	mul.hi.u32 	%r1449, %r1418, %r1446;
	mul.lo.s32 	%r1450, %r1446, -845247145;
	xor.b32  	%r1451, %r1442, %r1449;
	xor.b32  	%r1452, %r1451, 2027808484;
	xor.b32  	%r1453, %r1440, %r1447;
	xor.b32  	%r1454, %r1453, -308364780;
	mul.hi.u32 	%r1455, %r1415, %r1452;
	mul.lo.s32 	%r1456, %r1452, -766435501;
	mul.hi.u32 	%r1457, %r1418, %r1454;
	mul.lo.s32 	%r1458, %r1454, -845247145;
	xor.b32  	%r1459, %r1450, %r1457;
	xor.b32  	%r1460, %r1459, 387276957;
	xor.b32  	%r1461, %r1448, %r1455;
	xor.b32  	%r1462, %r1461, -1459197799;
	mul.hi.u32 	%r1463, %r1415, %r1460;
	mul.lo.s32 	%r1464, %r1460, -766435501;
	mul.hi.u32 	%r1465, %r1418, %r1462;
	mul.lo.s32 	%r1466, %r1462, -845247145;
	xor.b32  	%r1467, %r1458, %r1465;
	xor.b32  	%r1468, %r1467, -1253254570;
	xor.b32  	%r1469, %r1456, %r1463;
	xor.b32  	%r1470, %r1469, 1684936478;
	mul.hi.u32 	%r1471, %r1415, %r1468;
	mul.lo.s32 	%r1472, %r1468, -766435501;
	mul.hi.u32 	%r1473, %r1418, %r1470;
	mul.lo.s32 	%r1474, %r1470, -845247145;
	xor.b32  	%r1475, %r1466, %r1473;
	xor.b32  	%r1476, %r1475, 1401181199;
	xor.b32  	%r1477, %r1464, %r1471;
	xor.b32  	%r1478, %r1477, 534103459;
	mul.hi.u32 	%r1479, %r1415, %r1476;
	mul.lo.s32 	%r1480, %r1476, -766435501;
	mul.hi.u32 	%r1481, %r1418, %r1478;
	mul.lo.s32 	%r1482, %r1478, -845247145;
	xor.b32  	%r1483, %r1474, %r1481;
	xor.b32  	%r1484, %r1483, -239350328;
	xor.b32  	%r1485, %r1472, %r1479;
	xor.b32  	%r1486, %r1485, -616729560;
	mul.hi.u32 	%r1487, %r1415, %r1484;
	mul.lo.s32 	%r263, %r1484, -766435501;
	mul.hi.u32 	%r1488, %r1418, %r1486;
	mul.lo.s32 	%r1784, %r1486, -845247145;
	xor.b32  	%r1489, %r1482, %r1488;
	xor.b32  	%r1785, %r1489, -1879881855;
	xor.b32  	%r1490, %r1480, %r1487;
	xor.b32  	%r1783, %r1490, -1767562579;
	mov.b32 	%r1911, 0;
	mov.u32 	%r1910, %r1782;
	mov.u32 	%r1782, %r263;
$L__BB4_185:
	mul.hi.u32 	%r1493, %r1910, -858993459;
	shr.u32 	%r1494, %r1493, 2;
	mul.lo.s32 	%r1495, %r1494, 5;
	sub.s32 	%r1496, %r1910, %r1495;
	ld.local.u32 	%r1497, [%rd3+16];
	cvt.rn.f32.s32 	%f158, %r1497;
	mul.wide.u32 	%rd185, %r1496, 4;
	add.s64 	%rd186, %rd3, %rd185;
	ld.local.u32 	%r1498, [%rd186];
	st.local.u32 	[%rd3+16], %r1498;
	cvt.rzi.s32.f32 	%r1499, %f158;
	st.local.u32 	[%rd186], %r1499;
	mov.b32 	%r1924, 2;
	setp.eq.s32 	%p167, %r1911, 1;
	mov.u32 	%r1923, %r1784;
	@%p167 bra 	$L__BB4_194;
	setp.eq.s32 	%p168, %r1911, 3;
	@%p168 bra 	$L__BB4_190;
	setp.ne.s32 	%p169, %r1911, 2;
	@%p169 bra 	$L__BB4_189;
	mov.b32 	%r1924, 3;
	mov.u32 	%r1923, %r1783;
	bra.uni 	$L__BB4_194;
$L__BB4_189:
	add.s32 	%r1924, %r1911, 1;
	mov.u32 	%r1923, %r1785;
	bra.uni 	$L__BB4_194;
$L__BB4_190:
	add.s32 	%r1789, %r1789, 1;
	setp.ne.s32 	%p170, %r1789, 0;
	@%p170 bra 	$L__BB4_193;
	add.s32 	%r1788, %r1788, 1;
	setp.ne.s32 	%p171, %r1788, 0;
	@%p171 bra 	$L__BB4_193;
	add.s32 	%r1787, %r1787, 1;
	setp.eq.s32 	%p172, %r1787, 0;
	selp.u32 	%r1501, 1, 0, %p172;
	add.s32 	%r1786, %r1786, %r1501;
	mov.b32 	%r1788, 0;
$L__BB4_193:
	mov.b32 	%r1503, -766435501;
	mul.hi.u32 	%r1504, %r1503, %r1789;
	mul.lo.s32 	%r1505, %r1789, -766435501;
	mov.b32 	%r1506, -845247145;
	mul.hi.u32 	%r1507, %r1506, %r1787;
	mul.lo.s32 	%r1508, %r1787, -845247145;
	xor.b32  	%r1509, %r1507, %r1788;
	xor.b32  	%r1510, %r1786, %r1504;
	mul.hi.u32 	%r1511, %r1503, %r1509;
	mul.lo.s32 	%r1512, %r1509, -766435501;
	mul.hi.u32 	%r1513, %r1506, %r1510;
	mul.lo.s32 	%r1514, %r1510, -845247145;
	xor.b32  	%r1515, %r1508, %r1513;
	xor.b32  	%r1516, %r1515, -1640531527;
	xor.b32  	%r1517, %r1505, %r1511;
	xor.b32  	%r1518, %r1517, -1150833019;
	mul.hi.u32 	%r1519, %r1503, %r1516;
	mul.lo.s32 	%r1520, %r1516, -766435501;
	mul.hi.u32 	%r1521, %r1506, %r1518;
	mul.lo.s32 	%r1522, %r1518, -845247145;
	xor.b32  	%r1523, %r1514, %r1521;
	xor.b32  	%r1524, %r1523, 1013904242;
	xor.b32  	%r1525, %r1512, %r1519;
	xor.b32  	%r1526, %r1525, 1993301258;
	mul.hi.u32 	%r1527, %r1503, %r1524;
	mul.lo.s32 	%r1528, %r1524, -766435501;
	mul.hi.u32 	%r1529, %r1506, %r1526;
	mul.lo.s32 	%r1530, %r1526, -845247145;
	xor.b32  	%r1531, %r1522, %r1529;
	xor.b32  	%r1532, %r1531, -626627285;
	xor.b32  	%r1533, %r1520, %r1527;
	xor.b32  	%r1534, %r1533, 842468239;
	mul.hi.u32 	%r1535, %r1503, %r1532;
	mul.lo.s32 	%r1536, %r1532, -766435501;
	mul.hi.u32 	%r1537, %r1506, %r1534;
	mul.lo.s32 	%r1538, %r1534, -845247145;
	xor.b32  	%r1539, %r1530, %r1537;
	xor.b32  	%r1540, %r1539, 2027808484;
	xor.b32  	%r1541, %r1528, %r1535;
	xor.b32  	%r1542, %r1541, -308364780;
	mul.hi.u32 	%r1543, %r1503, %r1540;
	mul.lo.s32 	%r1544, %r1540, -766435501;
	mul.hi.u32 	%r1545, %r1506, %r1542;
	mul.lo.s32 	%r1546, %r1542, -845247145;
	xor.b32  	%r1547, %r1538, %r1545;
	xor.b32  	%r1548, %r1547, 387276957;
	xor.b32  	%r1549, %r1536, %r1543;
	xor.b32  	%r1550, %r1549, -1459197799;
	mul.hi.u32 	%r1551, %r1503, %r1548;
	mul.lo.s32 	%r1552, %r1548, -766435501;
	mul.hi.u32 	%r1553, %r1506, %r1550;
	mul.lo.s32 	%r1554, %r1550, -845247145;
	xor.b32  	%r1555, %r1546, %r1553;
	xor.b32  	%r1556, %r1555, -1253254570;
	xor.b32  	%r1557, %r1544, %r1551;
	xor.b32  	%r1558, %r1557, 1684936478;
	mul.hi.u32 	%r1559, %r1503, %r1556;
	mul.lo.s32 	%r1560, %r1556, -766435501;
	mul.hi.u32 	%r1561, %r1506, %r1558;
	mul.lo.s32 	%r1562, %r1558, -845247145;
	xor.b32  	%r1563, %r1554, %r1561;
	xor.b32  	%r1564, %r1563, 1401181199;
	xor.b32  	%r1565, %r1552, %r1559;
	xor.b32  	%r1566, %r1565, 534103459;
	mul.hi.u32 	%r1567, %r1503, %r1564;
	mul.lo.s32 	%r1568, %r1564, -766435501;
	mul.hi.u32 	%r1569, %r1506, %r1566;
	mul.lo.s32 	%r1570, %r1566, -845247145;
	xor.b32  	%r1571, %r1562, %r1569;
	xor.b32  	%r1572, %r1571, -239350328;
	xor.b32  	%r1573, %r1560, %r1567;
	xor.b32  	%r1574, %r1573, -616729560;
	mul.hi.u32 	%r1575, %r1503, %r1572;
	mul.lo.s32 	%r285, %r1572, -766435501;
	mul.hi.u32 	%r1576, %r1506, %r1574;
	mul.lo.s32 	%r1784, %r1574, -845247145;
	xor.b32  	%r1577, %r1570, %r1576;
	xor.b32  	%r1785, %r1577, -1879881855;
	xor.b32  	%r1578, %r1568, %r1575;
	xor.b32  	%r1783, %r1578, -1767562579;
	mov.b32 	%r1924, 0;
	mov.u32 	%r1923, %r1782;
	mov.u32 	%r1782, %r285;
$L__BB4_194:
	ld.local.u32 	%r1581, [%rd3+12];
	cvt.rn.f32.s32 	%f159, %r1581;
	shl.b32 	%r1582, %r1923, 2;
	cvt.u64.u32 	%rd187, %r1582;
	and.b64  	%rd188, %rd187, 12;
	add.s64 	%rd189, %rd3, %rd188;
	ld.local.u32 	%r1583, [%rd189];
	st.local.u32 	[%rd3+12], %r1583;
	cvt.rzi.s32.f32 	%r1584, %f159;
	st.local.u32 	[%rd189], %r1584;
	mov.b32 	%r1937, 2;
	setp.eq.s32 	%p173, %r1924, 1;
	mov.u32 	%r1936, %r1784;
	@%p173 bra 	$L__BB4_203;
	setp.eq.s32 	%p174, %r1924, 3;
	@%p174 bra 	$L__BB4_199;
	setp.ne.s32 	%p175, %r1924, 2;
	@%p175 bra 	$L__BB4_198;
	mov.b32 	%r1937, 3;
	mov.u32 	%r1936, %r1783;
	bra.uni 	$L__BB4_203;
$L__BB4_198:
	add.s32 	%r1937, %r1924, 1;
	mov.u32 	%r1936, %r1785;
	bra.uni 	$L__BB4_203;
$L__BB4_199:
	add.s32 	%r1789, %r1789, 1;
	setp.ne.s32 	%p176, %r1789, 0;
	@%p176 bra 	$L__BB4_202;
	add.s32 	%r1788, %r1788, 1;
	setp.ne.s32 	%p177, %r1788, 0;
	@%p177 bra 	$L__BB4_202;
	add.s32 	%r1787, %r1787, 1;
	setp.eq.s32 	%p178, %r1787, 0;
	selp.u32 	%r1586, 1, 0, %p178;
	add.s32 	%r1786, %r1786, %r1586;
	mov.b32 	%r1788, 0;
$L__BB4_202:
	mov.b32 	%r1588, -766435501;
	mul.hi.u32 	%r1589, %r1588, %r1789;
	mul.lo.s32 	%r1590, %r1789, -766435501;
	mov.b32 	%r1591, -845247145;
	mul.hi.u32 	%r1592, %r1591, %r1787;
	mul.lo.s32 	%r1593, %r1787, -845247145;
	xor.b32  	%r1594, %r1592, %r1788;
	xor.b32  	%r1595, %r1786, %r1589;
	mul.hi.u32 	%r1596, %r1588, %r1594;
	mul.lo.s32 	%r1597, %r1594, -766435501;
	mul.hi.u32 	%r1598, %r1591, %r1595;
	mul.lo.s32 	%r1599, %r1595, -845247145;
	xor.b32  	%r1600, %r1593, %r1598;
	xor.b32  	%r1601, %r1600, -1640531527;
	xor.b32  	%r1602, %r1590, %r1596;
	xor.b32  	%r1603, %r1602, -1150833019;
	mul.hi.u32 	%r1604, %r1588, %r1601;
	mul.lo.s32 	%r1605, %r1601, -766435501;
	mul.hi.u32 	%r1606, %r1591, %r1603;
	mul.lo.s32 	%r1607, %r1603, -845247145;
	xor.b32  	%r1608, %r1599, %r1606;
	xor.b32  	%r1609, %r1608, 1013904242;
	xor.b32  	%r1610, %r1597, %r1604;
	xor.b32  	%r1611, %r1610, 1993301258;
	mul.hi.u32 	%r1612, %r1588, %r1609;
	mul.lo.s32 	%r1613, %r1609, -766435501;
	mul.hi.u32 	%r1614, %r1591, %r1611;
	mul.lo.s32 	%r1615, %r1611, -845247145;
	xor.b32  	%r1616, %r1607, %r1614;
	xor.b32  	%r1617, %r1616, -626627285;
	xor.b32  	%r1618, %r1605, %r1612;
	xor.b32  	%r1619, %r1618, 842468239;
	mul.hi.u32 	%r1620, %r1588, %r1617;
	mul.lo.s32 	%r1621, %r1617, -766435501;
	mul.hi.u32 	%r1622, %r1591, %r1619;
	mul.lo.s32 	%r1623, %r1619, -845247145;
	xor.b32  	%r1624, %r1615, %r1622;
	xor.b32  	%r1625, %r1624, 2027808484;
	xor.b32  	%r1626, %r1613, %r1620;
	xor.b32  	%r1627, %r1626, -308364780;
	mul.hi.u32 	%r1628, %r1588, %r1625;
	mul.lo.s32 	%r1629, %r1625, -766435501;
	mul.hi.u32 	%r1630, %r1591, %r1627;
	mul.lo.s32 	%r1631, %r1627, -845247145;
	xor.b32  	%r1632, %r1623, %r1630;
	xor.b32  	%r1633, %r1632, 387276957;
	xor.b32  	%r1634, %r1621, %r1628;
	xor.b32  	%r1635, %r1634, -1459197799;
	mul.hi.u32 	%r1636, %r1588, %r1633;
	mul.lo.s32 	%r1637, %r1633, -766435501;
	mul.hi.u32 	%r1638, %r1591, %r1635;
	mul.lo.s32 	%r1639, %r1635, -845247145;
	xor.b32  	%r1640, %r1631, %r1638;
	xor.b32  	%r1641, %r1640, -1253254570;
	xor.b32  	%r1642, %r1629, %r1636;
	xor.b32  	%r1643, %r1642, 1684936478;
	mul.hi.u32 	%r1644, %r1588, %r1641;
	mul.lo.s32 	%r1645, %r1641, -766435501;
	mul.hi.u32 	%r1646, %r1591, %r1643;
	mul.lo.s32 	%r1647, %r1643, -845247145;
	xor.b32  	%r1648, %r1639, %r1646;
	xor.b32  	%r1649, %r1648, 1401181199;
	xor.b32  	%r1650, %r1637, %r1644;
	xor.b32  	%r1651, %r1650, 534103459;
	mul.hi.u32 	%r1652, %r1588, %r1649;
	mul.lo.s32 	%r1653, %r1649, -766435501;
	mul.hi.u32 	%r1654, %r1591, %r1651;
	mul.lo.s32 	%r1655, %r1651, -845247145;
	xor.b32  	%r1656, %r1647, %r1654;
	xor.b32  	%r1657, %r1656, -239350328;
	xor.b32  	%r1658, %r1645, %r1652;
	xor.b32  	%r1659, %r1658, -616729560;
	mul.hi.u32 	%r1660, %r1588, %r1657;
	mul.lo.s32 	%r307, %r1657, -766435501;
	mul.hi.u32 	%r1661, %r1591, %r1659;
	mul.lo.s32 	%r1784, %r1659, -845247145;
	xor.b32  	%r1662, %r1655, %r1661;
	xor.b32  	%r1785, %r1662, -1879881855;
	xor.b32  	%r1663, %r1653, %r1660;
	xor.b32  	%r1783, %r1663, -1767562579;
	mov.b32 	%r1937, 0;
	mov.u32 	%r1936, %r1782;
	mov.u32 	%r1782, %r307;
$L__BB4_203:
	mul.hi.u32 	%r1666, %r1936, -1431655765;
	shr.u32 	%r1667, %r1666, 1;
	mul.lo.s32 	%r1668, %r1667, 3;
	sub.s32 	%r1669, %r1936, %r1668;
	ld.local.u32 	%r1670, [%rd3+8];
	cvt.rn.f32.s32 	%f160, %r1670;
	mul.wide.u32 	%rd190, %r1669, 4;
	add.s64 	%rd191, %rd3, %rd190;
	ld.local.u32 	%r1671, [%rd191];
	st.local.u32 	[%rd3+8], %r1671;
	cvt.rzi.s32.f32 	%r1672, %f160;
	st.local.u32 	[%rd191], %r1672;
	mov.b32 	%r1950, 2;
	setp.eq.s32 	%p179, %r1937, 1;
	mov.u32 	%r1949, %r1784;
	@%p179 bra 	$L__BB4_212;
	setp.eq.s32 	%p180, %r1937, 3;
	@%p180 bra 	$L__BB4_208;
	setp.ne.s32 	%p181, %r1937, 2;
	@%p181 bra 	$L__BB4_207;
	mov.b32 	%r1950, 3;
	mov.u32 	%r1949, %r1783;
	bra.uni 	$L__BB4_212;
$L__BB4_207:
	add.s32 	%r1950, %r1937, 1;
	mov.u32 	%r1949, %r1785;
	bra.uni 	$L__BB4_212;
$L__BB4_208:
	add.s32 	%r1789, %r1789, 1;
	setp.ne.s32 	%p182, %r1789, 0;
	@%p182 bra 	$L__BB4_211;
	add.s32 	%r1788, %r1788, 1;
	setp.ne.s32 	%p183, %r1788, 0;
	@%p183 bra 	$L__BB4_211;
	add.s32 	%r1787, %r1787, 1;
	setp.eq.s32 	%p184, %r1787, 0;
	selp.u32 	%r1674, 1, 0, %p184;
	add.s32 	%r1786, %r1786, %r1674;
	mov.b32 	%r1788, 0;
$L__BB4_211:
	mov.b32 	%r1676, -766435501;
	mul.hi.u32 	%r1677, %r1676, %r1789;
	mul.lo.s32 	%r1678, %r1789, -766435501;
	mov.b32 	%r1679, -845247145;
	mul.hi.u32 	%r1680, %r1679, %r1787;
	mul.lo.s32 	%r1681, %r1787, -845247145;
	xor.b32  	%r1682, %r1680, %r1788;
	xor.b32  	%r1683, %r1786, %r1677;
	mul.hi.u32 	%r1684, %r1676, %r1682;
	mul.lo.s32 	%r1685, %r1682, -766435501;
	mul.hi.u32 	%r1686, %r1679, %r1683;
	mul.lo.s32 	%r1687, %r1683, -845247145;
	xor.b32  	%r1688, %r1681, %r1686;
	xor.b32  	%r1689, %r1688, -1640531527;
	xor.b32  	%r1690, %r1678, %r1684;
	xor.b32  	%r1691, %r1690, -1150833019;
	mul.hi.u32 	%r1692, %r1676, %r1689;
	mul.lo.s32 	%r1693, %r1689, -766435501;
	mul.hi.u32 	%r1694, %r1679, %r1691;
	mul.lo.s32 	%r1695, %r1691, -845247145;
	xor.b32  	%r1696, %r1687, %r1694;
	xor.b32  	%r1697, %r1696, 1013904242;
	xor.b32  	%r1698, %r1685, %r1692;
	xor.b32  	%r1699, %r1698, 1993301258;
	mul.hi.u32 	%r1700, %r1676, %r1697;
	mul.lo.s32 	%r1701, %r1697, -766435501;
	mul.hi.u32 	%r1702, %r1679, %r1699;
	mul.lo.s32 	%r1703, %r1699, -845247145;
	xor.b32  	%r1704, %r1695, %r1702;
	xor.b32  	%r1705, %r1704, -626627285;
	xor.b32  	%r1706, %r1693, %r1700;
	xor.b32  	%r1707, %r1706, 842468239;
	mul.hi.u32 	%r1708, %r1676, %r1705;
	mul.lo.s32 	%r1709, %r1705, -766435501;
	mul.hi.u32 	%r1710, %r1679, %r1707;
	mul.lo.s32 	%r1711, %r1707, -845247145;
	xor.b32  	%r1712, %r1703, %r1710;
	xor.b32  	%r1713, %r1712, 2027808484;
	xor.b32  	%r1714, %r1701, %r1708;
	xor.b32  	%r1715, %r1714, -308364780;
	mul.hi.u32 	%r1716, %r1676, %r1713;
	mul.lo.s32 	%r1717, %r1713, -766435501;
	mul.hi.u32 	%r1718, %r1679, %r1715;
	mul.lo.s32 	%r1719, %r1715, -845247145;
	xor.b32  	%r1720, %r1711, %r1718;
	xor.b32  	%r1721, %r1720, 387276957;
	xor.b32  	%r1722, %r1709, %r1716;
	xor.b32  	%r1723, %r1722, -1459197799;
	mul.hi.u32 	%r1724, %r1676, %r1721;
	mul.lo.s32 	%r1725, %r1721, -766435501;
	mul.hi.u32 	%r1726, %r1679, %r1723;
	mul.lo.s32 	%r1727, %r1723, -845247145;
	xor.b32  	%r1728, %r1719, %r1726;
	xor.b32  	%r1729, %r1728, -1253254570;
	xor.b32  	%r1730, %r1717, %r1724;
	xor.b32  	%r1731, %r1730, 1684936478;
	mul.hi.u32 	%r1732, %r1676, %r1729;
	mul.lo.s32 	%r1733, %r1729, -766435501;
	mul.hi.u32 	%r1734, %r1679, %r1731;
	mul.lo.s32 	%r1735, %r1731, -845247145;
	xor.b32  	%r1736, %r1727, %r1734;
	xor.b32  	%r1737, %r1736, 1401181199;
	xor.b32  	%r1738, %r1725, %r1732;
	xor.b32  	%r1739, %r1738, 534103459;
	mul.hi.u32 	%r1740, %r1676, %r1737;
	mul.lo.s32 	%r1741, %r1737, -766435501;
	mul.hi.u32 	%r1742, %r1679, %r1739;
	mul.lo.s32 	%r1743, %r1739, -845247145;
	xor.b32  	%r1744, %r1735, %r1742;
	xor.b32  	%r1745, %r1744, -239350328;
	xor.b32  	%r1746, %r1733, %r1740;
	xor.b32  	%r1747, %r1746, -616729560;
	mul.hi.u32 	%r1748, %r1676, %r1745;
	mul.lo.s32 	%r329, %r1745, -766435501;
	mul.hi.u32 	%r1749, %r1679, %r1747;
	mul.lo.s32 	%r1784, %r1747, -845247145;
	xor.b32  	%r1750, %r1743, %r1749;
	xor.b32  	%r1785, %r1750, -1879881855;
	xor.b32  	%r1751, %r1741, %r1748;
	xor.b32  	%r1783, %r1751, -1767562579;
	mov.b32 	%r1950, 0;
	mov.u32 	%r1949, %r1782;
	mov.u32 	%r1782, %r329;
$L__BB4_212:
	ld.local.u32 	%r1754, [%rd3+4];
	cvt.rn.f32.s32 	%f161, %r1754;
	shl.b32 	%r1755, %r1949, 2;
	cvt.u64.u32 	%rd192, %r1755;
	and.b64  	%rd193, %rd192, 4;
	add.s64 	%rd194, %rd3, %rd193;
	ld.local.u32 	%r1756, [%rd194];
	st.local.u32 	[%rd3+4], %r1756;
	cvt.rzi.s32.f32 	%r1757, %f161;
	st.local.u32 	[%rd194], %r1757;
	mul.lo.s64 	%rd36, %rd216, %rd40;
	mov.b32 	%r1959, 0;
$L__BB4_213:
	mul.wide.u32 	%rd195, %r1959, 4;
	add.s64 	%rd196, %rd3, %rd195;
	ld.local.u32 	%r344, [%rd196];
	cvt.s64.s32 	%rd197, %r344;
	add.s64 	%rd198, %rd36, %rd197;
	shl.b64 	%rd199, %rd198, 2;
	add.s64 	%rd200, %rd33, %rd199;
	atom.relaxed.global.cas.b32 	%r1758, [%rd200], 0, 1;
	setp.ne.s32 	%p185, %r1758, 0;
	setp.lt.u32 	%p186, %r1959, 14;
	and.pred  	%p187, %p185, %p186;
	add.s32 	%r1959, %r1959, 1;
	@%p187 bra 	$L__BB4_213;
	add.s64 	%rd201, %rd36, %rd4;
	shl.b64 	%rd202, %rd201, 2;
	add.s64 	%rd203, %rd34, %rd202;
	st.global.u32 	[%rd203], %r344;
	add.s64 	%rd216, %rd216, 1;
	setp.gt.u64 	%p188, %rd42, %rd216;
	@%p188 bra 	$L__BB4_86;
$L__BB4_215:
	ret;

}
	// .globl	_Z27pipeline_rperm_ln_multi_allPfS_PimmmS0_mi
.visible .entry _Z27pipeline_rperm_ln_multi_allPfS_PimmmS0_mi(
	.param .u64 .ptr .align 1 _Z27pipeline_rperm_ln_multi_allPfS_PimmmS0_mi_param_0,
	.param .u64 .ptr .align 1 _Z27pipeline_rperm_ln_multi_allPfS_PimmmS0_mi_param_1,
	.param .u64 .ptr .align 1 _Z27pipeline_rperm_ln_multi_allPfS_PimmmS0_mi_param_2,
	.param .u64 _Z27pipeline_rperm_ln_multi_allPfS_PimmmS0_mi_param_3,
	.param .u64 _Z27pipeline_rperm_ln_multi_allPfS_PimmmS0_mi_param_4,
	.param .u64 _Z27pipeline_rperm_ln_multi_allPfS_PimmmS0_mi_param_5,
	.param .u64 .ptr .align 1 _Z27pipeline_rperm_ln_multi_allPfS_PimmmS0_mi_param_6,
	.param .u64 _Z27pipeline_rperm_ln_multi_allPfS_PimmmS0_mi_param_7,
	.param .u32 _Z27pipeline_rperm_ln_multi_allPfS_PimmmS0_mi_param_8
)
{
	.local .align 8 .b8 	__local_depot5[160];
	.reg .b64 	%SP;
	.reg .b64 	%SPL;
	.reg .pred 	%p<205>;
	.reg .b32 	%r<1973>;
	.reg .b32 	%f<266>;
	.reg .b64 	%rd<383>;

	mov.u64 	%SPL, __local_depot5;
	ld.param.u64 	%rd68, [_Z27pipeline_rperm_ln_multi_allPfS_PimmmS0_mi_param_0];
	ld.param.u64 	%rd64, [_Z27pipeline_rperm_ln_multi_allPfS_PimmmS0_mi_param_3];
	ld.param.u64 	%rd65, [_Z27pipeline_rperm_ln_multi_allPfS_PimmmS0_mi_param_4];
	ld.param.u64 	%rd66, [_Z27pipeline_rperm_ln_multi_allPfS_PimmmS0_mi_param_5];
	ld.param.u64 	%rd69, [_Z27pipeline_rperm_ln_multi_allPfS_PimmmS0_mi_param_6];
	cvta.to.global.u64 	%rd1, %rd69;
	cvta.to.global.u64 	%rd2, %rd68;
	add.u64 	%rd3, %SPL, 0;
	add.u64 	%rd4, %SPL, 60;
	add.u64 	%rd5, %SPL, 120;
	mov.u32 	%r1, %tid.x;
	mov.u32 	%r359, %ctaid.y;
	mov.u32 	%r2, %ctaid.x;
	shl.b32 	%r360, %r359, 5;
	add.s32 	%r361, %r360, %r1;
	cvt.u64.u32 	%rd73, %r361;
	add.s64 	%rd74, %rd64, -1;
	min.u64 	%rd6, %rd73, %rd74;
	cvt.u32.u64 	%r1800, %rd6;
	setp.eq.s64 	%p3, %rd65, 0;
	@%p3 bra 	$L__BB5_12;
	cvt.u64.u32 	%rd76, %r2;
	mul.lo.s64 	%rd7, %rd65, %rd76;
	and.b64  	%rd8, %rd65, 7;
	setp.lt.u64 	%p4, %rd65, 8;
	mov.b64 	%rd369, 0;
	@%p4 bra 	$L__BB5_4;
	and.b64  	%rd369, %rd65, -8;
	mov.b64 	%rd372, 0;
$L__BB5_3:
	.pragma "nounroll";
	add.s64 	%rd78, %rd372, %rd7;
	shl.b64 	%rd79, %rd78, 2;
	add.s64 	%rd80, %rd1, %rd79;
	ld.global.s32 	%rd81, [%rd80];
	mad.lo.s64 	%rd82, %rd64, %rd81, %rd6;
	shl.b64 	%rd83, %rd82, 2;
	add.s64 	%rd84, %rd2, %rd83;
	ld.global.f32 	%f17, [%rd84];
	shl.b64 	%rd85, %rd372, 2;
	add.s64 	%rd86, %rd5, %rd85;
	ld.global.s32 	%rd87, [%rd80+4];
	mad.lo.s64 	%rd88, %rd64, %rd87, %rd6;
	shl.b64 	%rd89, %rd88, 2;
	add.s64 	%rd90, %rd2, %rd89;
	ld.global.f32 	%f18, [%rd90];
	st.local.v2.f32 	[%rd86], {%f17, %f18};
	ld.global.s32 	%rd91, [%rd80+8];
	mad.lo.s64 	%rd92, %rd64, %rd91, %rd6;
	shl.b64 	%rd93, %rd92, 2;
	add.s64 	%rd94, %rd2, %rd93;
	ld.global.f32 	%f19, [%rd94];
	ld.global.s32 	%rd95, [%rd80+12];
	mad.lo.s64 	%rd96, %rd64, %rd95, %rd6;
	shl.b64 	%rd97, %rd96, 2;
	add.s64 	%rd98, %rd2, %rd97;
	ld.global.f32 	%f20, [%rd98];
	st.local.v2.f32 	[%rd86+8], {%f19, %f20};
	ld.global.s32 	%rd99, [%rd80+16];
	mad.lo.s64 	%rd100, %rd64, %rd99, %rd6;
	shl.b64 	%rd101, %rd100, 2;
	add.s64 	%rd102, %rd2, %rd101;
	ld.global.f32 	%f21, [%rd102];
	ld.global.s32 	%rd103, [%rd80+20];
	mad.lo.s64 	%rd104, %rd64, %rd103, %rd6;
	shl.b64 	%rd105, %rd104, 2;
	add.s64 	%rd106, %rd2, %rd105;
	ld.global.f32 	%f22, [%rd106];
	st.local.v2.f32 	[%rd86+16], {%f21, %f22};
	ld.global.s32 	%rd107, [%rd80+24];
	mad.lo.s64 	%rd108, %rd64, %rd107, %rd6;
	shl.b64 	%rd109, %rd108, 2;
	add.s64 	%rd110, %rd2, %rd109;
	ld.global.f32 	%f23, [%rd110];
	ld.global.s32 	%rd111, [%rd80+28];
	mad.lo.s64 	%rd112, %rd64, %rd111, %rd6;
	shl.b64 	%rd113, %rd112, 2;
	add.s64 	%rd114, %rd2, %rd113;
	ld.global.f32 	%f24, [%rd114];
	st.local.v2.f32 	[%rd86+24], {%f23, %f24};
	add.s64 	%rd372, %rd372, 8;
	setp.eq.s64 	%p5, %rd372, %rd369;
	@%p5 bra 	$L__BB5_4;
	bra.uni 	$L__BB5_3;
$L__BB5_4:
	setp.eq.s64 	%p6, %rd8, 0;
	@%p6 bra 	$L__BB5_12;
	and.b64  	%rd11, %rd65, 3;
	setp.lt.u64 	%p7, %rd8, 4;
	@%p7 bra 	$L__BB5_7;
	add.s64 	%rd115, %rd369, %rd7;
	shl.b64 	%rd116, %rd115, 2;
	add.s64 	%rd117, %rd1, %rd116;
	ld.global.s32 	%rd118, [%rd117];
	mad.lo.s64 	%rd119, %rd64, %rd118, %rd6;
	shl.b64 	%rd120, %rd119, 2;
	add.s64 	%rd121, %rd2, %rd120;
	ld.global.f32 	%f25, [%rd121];
	shl.b64 	%rd122, %rd369, 2;
	add.s64 	%rd123, %rd5, %rd122;
	st.local.f32 	[%rd123], %f25;
	add.s64 	%rd124, %rd369, 1;
	and.b64  	%rd125, %rd124, 4294967295;
	add.s64 	%rd126, %rd125, %rd7;
	shl.b64 	%rd127, %rd126, 2;
	add.s64 	%rd128, %rd1, %rd127;
	ld.global.s32 	%rd129, [%rd128];
	mad.lo.s64 	%rd130, %rd64, %rd129, %rd6;
	shl.b64 	%rd131, %rd130, 2;
	add.s64 	%rd132, %rd2, %rd131;
	ld.global.f32 	%f26, [%rd132];
	shl.b64 	%rd133, %rd124, 2;
	and.b64  	%rd134, %rd133, 17179869180;
	add.s64 	%rd135, %rd5, %rd134;
	st.local.f32 	[%rd135], %f26;
	add.s64 	%rd136, %rd369, 2;
	and.b64  	%rd137, %rd136, 4294967295;
	add.s64 	%rd138, %rd137, %rd7;
	shl.b64 	%rd139, %rd138, 2;
	add.s64 	%rd140, %rd1, %rd139;
	ld.global.s32 	%rd141, [%rd140];
	mad.lo.s64 	%rd142, %rd64, %rd141, %rd6;
	shl.b64 	%rd143, %rd142, 2;
	add.s64 	%rd144, %rd2, %rd143;
	ld.global.f32 	%f27, [%rd144];
	shl.b64 	%rd145, %rd136, 2;
	and.b64  	%rd146, %rd145, 17179869180;
	add.s64 	%rd147, %rd5, %rd146;
	st.local.f32 	[%rd147], %f27;
	add.s64 	%rd148, %rd369, 3;
	and.b64  	%rd149, %rd148, 4294967295;
	add.s64 	%rd150, %rd149, %rd7;
	shl.b64 	%rd151, %rd150, 2;
	add.s64 	%rd152, %rd1, %rd151;
	ld.global.s32 	%rd153, [%rd152];
	mad.lo.s64 	%rd154, %rd64, %rd153, %rd6;
	shl.b64 	%rd155, %rd154, 2;
	add.s64 	%rd156, %rd2, %rd155;
	ld.global.f32 	%f28, [%rd156];
	shl.b64 	%rd157, %rd148, 2;
	and.b64  	%rd158, %rd157, 17179869180;
	add.s64 	%rd159, %rd5, %rd158;
	st.local.f32 	[%rd159], %f28;
	add.s64 	%rd160, %rd369, 4;
	and.b64  	%rd369, %rd160, 4294967295;
$L__BB5_7:
	setp.eq.s64 	%p8, %rd11, 0;
	@%p8 bra 	$L__BB5_12;
	setp.eq.s64 	%p9, %rd11, 1;
	@%p9 bra 	$L__BB5_10;
	add.s64 	%rd161, %rd369, %rd7;
	shl.b64 	%rd162, %rd161, 2;
	add.s64 	%rd163, %rd1, %rd162;
	ld.global.s32 	%rd164, [%rd163];
	mad.lo.s64 	%rd165, %rd64, %rd164, %rd6;
	shl.b64 	%rd166, %rd165, 2;
	add.s64 	%rd167, %rd2, %rd166;
	ld.global.f32 	%f29, [%rd167];
	shl.b64 	%rd168, %rd369, 2;
	add.s64 	%rd169, %rd5, %rd168;
	st.local.f32 	[%rd169], %f29;
	add.s64 	%rd170, %rd369, 1;
	and.b64  	%rd171, %rd170, 4294967295;
	add.s64 	%rd172, %rd171, %rd7;
	shl.b64 	%rd173, %rd172, 2;
	add.s64 	%rd174, %rd1, %rd173;
	ld.global.s32 	%rd175, [%rd174];
	mad.lo.s64 	%rd176, %rd64, %rd175, %rd6;
	shl.b64 	%rd177, %rd176, 2;
	add.s64 	%rd178, %rd2, %rd177;
	ld.global.f32 	%f30, [%rd178];
	shl.b64 	%rd179, %rd170, 2;
	and.b64  	%rd180, %rd179, 17179869180;
	add.s64 	%rd181, %rd5, %rd180;
	st.local.f32 	[%rd181], %f30;
	add.s64 	%rd182, %rd369, 2;
	and.b64  	%rd369, %rd182, 4294967295;
$L__BB5_10:
	and.b64  	%rd183, %rd65, 1;
	setp.eq.b64 	%p10, %rd183, 1;
	not.pred 	%p11, %p10;
	@%p11 bra 	$L__BB5_12;
	add.s64 	%rd184, %rd369, %rd7;
	shl.b64 	%rd185, %rd184, 2;
	add.s64 	%rd186, %rd1, %rd185;
	ld.global.s32 	%rd187, [%rd186];
	mad.lo.s64 	%rd188, %rd64, %rd187, %rd6;
	shl.b64 	%rd189, %rd188, 2;
	add.s64 	%rd190, %rd2, %rd189;
	ld.global.f32 	%f31, [%rd190];
	shl.b64 	%rd191, %rd369, 2;
	add.s64 	%rd192, %rd5, %rd191;
	st.local.f32 	[%rd192], %f31;
$L__BB5_12:
	mov.b32 	%r362, 2139095039;
	st.local.u32 	[%rd3], %r362;
	st.local.u32 	[%rd3+4], %r362;
	st.local.u32 	[%rd3+8], %r362;
	st.local.u32 	[%rd3+12], %r362;
	st.local.u32 	[%rd3+16], %r362;
	st.local.u32 	[%rd3+20], %r362;
	st.local.u32 	[%rd3+24], %r362;
	st.local.u32 	[%rd3+28], %r362;
	st.local.u32 	[%rd3+32], %r362;
	st.local.u32 	[%rd3+36], %r362;
	st.local.u32 	[%rd3+40], %r362;
	st.local.u32 	[%rd3+44], %r362;
	st.local.u32 	[%rd3+48], %r362;
	st.local.u32 	[%rd3+52], %r362;
	st.local.u32 	[%rd3+56], %r362;
	bar.sync 	0;
	add.s64 	%rd18, %rd64, 31;
	setp.lt.u64 	%p12, %rd18, 32;
	@%p12 bra 	$L__BB5_101;
	cvt.u64.u32 	%rd193, %r2;
	mul.lo.s64 	%rd19, %rd65, %rd193;
	add.s64 	%rd20, %rd65, -1;
	and.b64  	%rd21, %rd65, 7;
	and.b64  	%rd22, %rd65, 3;
	and.b64  	%rd23, %rd65, 15;
	and.b64  	%rd24, %rd65, -8;
	and.b64  	%rd25, %rd65, 1;
	and.b64  	%rd26, %rd65, -16;
	neg.s64 	%rd27, %rd24;
	shr.u64 	%rd28, %rd18, 5;
	mov.b32 	%r1769, 0;
$L__BB5_14:
	setp.eq.s64 	%p13, %rd65, 0;
	shl.b32 	%r5, %r1769, 5;
	add.s32 	%r364, %r5, %r1;
	cvt.u64.u32 	%rd29, %r364;
	setp.le.u64 	%p14, %rd64, %rd29;
	or.pred  	%p15, %p14, %p13;
	@%p15 bra 	$L__BB5_26;
	setp.lt.u64 	%p16, %rd20, 7;
	mov.b64 	%rd376, 0;
	@%p16 bra 	$L__BB5_18;
	shl.b32 	%r365, %r1, 2;
	mov.u32 	%r366, shared_mem;
	add.s32 	%r367, %r365, %r366;
	add.s32 	%r1770, %r367, 512;
	shl.b64 	%rd196, %rd19, 2;
	add.s64 	%rd373, %rd1, %rd196;
	mov.b64 	%rd374, 0;
$L__BB5_17:
	.pragma "nounroll";
	ld.global.s32 	%rd197, [%rd373];
	mad.lo.s64 	%rd198, %rd64, %rd197, %rd29;
	shl.b64 	%rd199, %rd198, 2;
	add.s64 	%rd200, %rd2, %rd199;
	ld.global.f32 	%f32, [%rd200];
	st.shared.f32 	[%r1770+-512], %f32;
	and.b64  	%rd201, %rd374, 4294967288;
	add.s64 	%rd202, %rd19, %rd201;
	shl.b64 	%rd203, %rd202, 2;
	add.s64 	%rd204, %rd1, %rd203;
	ld.global.s32 	%rd205, [%rd204+4];
	mad.lo.s64 	%rd206, %rd64, %rd205, %rd29;
	shl.b64 	%rd207, %rd206, 2;
	add.s64 	%rd208, %rd2, %rd207;
	ld.global.f32 	%f33, [%rd208];
	st.shared.f32 	[%r1770+-384], %f33;
	ld.global.s32 	%rd209, [%rd204+8];
	mad.lo.s64 	%rd210, %rd64, %rd209, %rd29;
	shl.b64 	%rd211, %rd210, 2;
	add.s64 	%rd212, %rd2, %rd211;
	ld.global.f32 	%f34, [%rd212];
	st.shared.f32 	[%r1770+-256], %f34;
	ld.global.s32 	%rd213, [%rd204+12];
	mad.lo.s64 	%rd214, %rd64, %rd213, %rd29;
	shl.b64 	%rd215, %rd214, 2;
	add.s64 	%rd216, %rd2, %rd215;
	ld.global.f32 	%f35, [%rd216];
	st.shared.f32 	[%r1770+-128], %f35;
	ld.global.s32 	%rd217, [%rd204+16];
	mad.lo.s64 	%rd218, %rd64, %rd217, %rd29;
	shl.b64 	%rd219, %rd218, 2;
	add.s64 	%rd220, %rd2, %rd219;
	ld.global.f32 	%f36, [%rd220];
	st.shared.f32 	[%r1770], %f36;
	ld.global.s32 	%rd221, [%rd204+20];
	mad.lo.s64 	%rd222, %rd64, %rd221, %rd29;
	shl.b64 	%rd223, %rd222, 2;
	add.s64 	%rd224, %rd2, %rd223;
	ld.global.f32 	%f37, [%rd224];
	st.shared.f32 	[%r1770+128], %f37;
	ld.global.s32 	%rd225, [%rd204+24];
	mad.lo.s64 	%rd226, %rd64, %rd225, %rd29;
	shl.b64 	%rd227, %rd226, 2;
	add.s64 	%rd228, %rd2, %rd227;
	ld.global.f32 	%f38, [%rd228];
	st.shared.f32 	[%r1770+256], %f38;
	ld.global.s32 	%rd229, [%rd204+28];
	mad.lo.s64 	%rd230, %rd64, %rd229, %rd29;
	shl.b64 	%rd231, %rd230, 2;
	add.s64 	%rd232, %rd2, %rd231;
	ld.global.f32 	%f39, [%rd232];
	st.shared.f32 	[%r1770+384], %f39;
	add.s64 	%rd374, %rd374, 8;
	add.s64 	%rd233, %rd27, %rd374;
	add.s64 	%rd373, %rd373, 32;
	add.s32 	%r1770, %r1770, 1024;
	setp.ne.s64 	%p17, %rd233, 0;
	mov.u64 	%rd376, %rd24;
	@%p17 bra 	$L__BB5_17;
$L__BB5_18:
	setp.eq.s64 	%p18, %rd21, 0;
	@%p18 bra 	$L__BB5_26;
	add.s64 	%rd234, %rd21, -1;
	setp.lt.u64 	%p19, %rd234, 3;
	@%p19 bra 	$L__BB5_21;
	cvt.u32.u64 	%r368, %rd376;
	add.s64 	%rd235, %rd376, %rd19;
	shl.b64 	%rd236, %rd235, 2;
	add.s64 	%rd237, %rd1, %rd236;
	ld.global.s32 	%rd238, [%rd237];
	mad.lo.s64 	%rd239, %rd64, %rd238, %rd29;
	shl.b64 	%rd240, %rd239, 2;
	add.s64 	%rd241, %rd2, %rd240;
	ld.global.f32 	%f40, [%rd241];
	shl.b32 	%r369, %r368, 5;
	add.s32 	%r370, %r369, %r1;
	shl.b32 	%r371, %r370, 2;
	mov.u32 	%r372, shared_mem;
	add.s32 	%r373, %r372, %r371;
	st.shared.f32 	[%r373], %f40;
	and.b64  	%rd242, %rd376, 4294967295;
	add.s64 	%rd243, %rd19, %rd242;
	shl.b64 	%rd244, %rd243, 2;
	add.s64 	%rd245, %rd1, %rd244;
	ld.global.s32 	%rd246, [%rd245+4];
	mad.lo.s64 	%rd247, %rd64, %rd246, %rd29;
	shl.b64 	%rd248, %rd247, 2;
	add.s64 	%rd249, %rd2, %rd248;
	ld.global.f32 	%f41, [%rd249];
	st.shared.f32 	[%r373+128], %f41;
	ld.global.s32 	%rd250, [%rd245+8];
	mad.lo.s64 	%rd251, %rd64, %rd250, %rd29;
	shl.b64 	%rd252, %rd251, 2;
	add.s64 	%rd253, %rd2, %rd252;
	ld.global.f32 	%f42, [%rd253];
	st.shared.f32 	[%r373+256], %f42;
	ld.global.s32 	%rd254, [%rd245+12];
	mad.lo.s64 	%rd255, %rd64, %rd254, %rd29;
	shl.b64 	%rd256, %rd255, 2;
	add.s64 	%rd257, %rd2, %rd256;
	ld.global.f32 	%f43, [%rd257];
	st.shared.f32 	[%r373+384], %f43;
	add.s64 	%rd258, %rd376, 4;
	and.b64  	%rd376, %rd258, 4294967295;
$L__BB5_21:
	setp.eq.s64 	%p20, %rd22, 0;
	@%p20 bra 	$L__BB5_26;
	setp.eq.s64 	%p21, %rd22, 1;
	@%p21 bra 	$L__BB5_24;
	cvt.u32.u64 	%r374, %rd376;
	add.s64 	%rd259, %rd376, %rd19;
	shl.b64 	%rd260, %rd259, 2;
	add.s64 	%rd261, %rd1, %rd260;
	ld.global.s32 	%rd262, [%rd261];
	mad.lo.s64 	%rd263, %rd64, %rd262, %rd29;
	shl.b64 	%rd264, %rd263, 2;
	add.s64 	%rd265, %rd2, %rd264;
	ld.global.f32 	%f44, [%rd265];
	shl.b32 	%r375, %r374, 5;
	add.s32 	%r376, %r375, %r1;
	shl.b32 	%r377, %r376, 2;
	mov.u32 	%r378, shared_mem;
	add.s32 	%r379, %r378, %r377;
	st.shared.f32 	[%r379], %f44;
	and.b64  	%rd266, %rd376, 4294967295;
	add.s64 	%rd267, %rd19, %rd266;
	shl.b64 	%rd268, %rd267, 2;
	add.s64 	%rd269, %rd1, %rd268;
	ld.global.s32 	%rd270, [%rd269+4];
	mad.lo.s64 	%rd271, %rd64, %rd270, %rd29;
	shl.b64 	%rd272, %rd271, 2;
	add.s64 	%rd273, %rd2, %rd272;
	ld.global.f32 	%f45, [%rd273];
	st.shared.f32 	[%r379+128], %f45;
	add.s64 	%rd274, %rd376, 2;
	and.b64  	%rd376, %rd274, 4294967295;
$L__BB5_24:
	setp.eq.s64 	%p22, %rd25, 0;
	@%p22 bra 	$L__BB5_26;
	cvt.u32.u64 	%r380, %rd376;
	add.s64 	%rd275, %rd376, %rd19;
	shl.b64 	%rd276, %rd275, 2;
	add.s64 	%rd277, %rd1, %rd276;
	ld.global.s32 	%rd278, [%rd277];
	mad.lo.s64 	%rd279, %rd64, %rd278, %rd29;
	shl.b64 	%rd280, %rd279, 2;
	add.s64 	%rd281, %rd2, %rd280;
	ld.global.f32 	%f46, [%rd281];
	shl.b32 	%r381, %r380, 5;
	add.s32 	%r382, %r381, %r1;
	shl.b32 	%r383, %r382, 2;
	mov.u32 	%r384, shared_mem;
	add.s32 	%r385, %r384, %r383;
	st.shared.f32 	[%r385], %f46;
$L__BB5_26:
	bar.sync 	0;
	@%p13 bra 	$L__BB5_32;
	mov.b32 	%r1776, 0;
$L__BB5_28:
	add.s32 	%r22, %r1776, %r5;
	setp.eq.s32 	%p24, %r22, %r1800;
	@%p24 bra 	$L__BB5_99;
	cvt.u64.u32 	%rd282, %r22;
	setp.eq.s64 	%p25, %rd64, %rd282;
	@%p25 bra 	$L__BB5_100;
	setp.lt.u64 	%p26, %rd65, 16;
	mov.f32 	%f265, 0f00000000;
	mov.b64 	%rd379, 0;
	@%p26 bra 	$L__BB5_63;
	mov.f32 	%f265, 0f00000000;
	mov.b64 	%rd381, 0;
	bra.uni 	$L__BB5_62;
$L__BB5_32:
	mov.b32 	%r1771, 0;
$L__BB5_33:
	add.s32 	%r10, %r1771, %r5;
	setp.eq.s32 	%p73, %r10, %r1800;
	@%p73 bra 	$L__BB5_61;
	cvt.u64.u32 	%rd312, %r10;
	setp.eq.s64 	%p74, %rd64, %rd312;
	@%p74 bra 	$L__BB5_100;
	ld.local.f32 	%f1, [%rd3+56];
	setp.leu.f32 	%p76, %f1, 0f00000000;
	mov.b32 	%r1772, 15;
	mov.pred 	%p203, -1;
	@%p76 bra 	$L__BB5_51;
	ld.local.f32 	%f222, [%rd3+52];
	setp.leu.f32 	%p78, %f222, 0f00000000;
	mov.b32 	%r1772, 14;
	@%p78 bra 	$L__BB5_51;
	ld.local.f32 	%f223, [%rd3+48];
	setp.leu.f32 	%p80, %f223, 0f00000000;
	mov.b32 	%r1772, 13;
	mov.pred 	%p203, 0;
	@%p80 bra 	$L__BB5_51;
	ld.local.f32 	%f224, [%rd3+44];
	setp.leu.f32 	%p82, %f224, 0f00000000;
	mov.b32 	%r1772, 12;
	@%p82 bra 	$L__BB5_51;
	ld.local.f32 	%f225, [%rd3+40];
	setp.leu.f32 	%p84, %f225, 0f00000000;
	mov.b32 	%r1772, 11;
	@%p84 bra 	$L__BB5_51;
	ld.local.f32 	%f226, [%rd3+36];
	setp.leu.f32 	%p86, %f226, 0f00000000;
	mov.b32 	%r1772, 10;
	@%p86 bra 	$L__BB5_51;
	ld.local.f32 	%f227, [%rd3+32];
	setp.leu.f32 	%p88, %f227, 0f00000000;
	mov.b32 	%r1772, 9;
	@%p88 bra 	$L__BB5_51;
	ld.local.f32 	%f228, [%rd3+28];
	setp.leu.f32 	%p90, %f228, 0f00000000;
	mov.b32 	%r1772, 8;
	@%p90 bra 	$L__BB5_51;
	ld.local.f32 	%f229, [%rd3+24];
	setp.leu.f32 	%p92, %f229, 0f00000000;
	mov.b32 	%r1772, 7;
	@%p92 bra 	$L__BB5_51;
	ld.local.f32 	%f230, [%rd3+20];
	setp.leu.f32 	%p94, %f230, 0f00000000;
	mov.b32 	%r1772, 6;
	@%p94 bra 	$L__BB5_51;
	ld.local.f32 	%f231, [%rd3+16];
	setp.leu.f32 	%p96, %f231, 0f00000000;
	mov.b32 	%r1772, 5;
	@%p96 bra 	$L__BB5_51;
	ld.local.f32 	%f232, [%rd3+12];
	setp.leu.f32 	%p98, %f232, 0f00000000;
	mov.b32 	%r1772, 4;
	@%p98 bra 	$L__BB5_51;
	ld.local.f32 	%f233, [%rd3+8];
	setp.leu.f32 	%p100, %f233, 0f00000000;
	mov.b32 	%r1772, 3;
	@%p100 bra 	$L__BB5_51;
	ld.local.f32 	%f234, [%rd3+4];
	setp.leu.f32 	%p102, %f234, 0f00000000;
	mov.b32 	%r1772, 2;
	@%p102 bra 	$L__BB5_51;
	ld.local.f32 	%f235, [%rd3];
	setp.leu.f32 	%p104, %f235, 0f00000000;
	mov.b32 	%r1772, 1;
	@%p104 bra 	$L__BB5_51;
	mov.b32 	%r1772, 0;
$L__BB5_51:
	@%p203 bra 	$L__BB5_59;
	sub.s32 	%r12, 14, %r1772;
	and.b32  	%r13, %r12, 3;
	add.s32 	%r455, %r1772, -11;
	setp.lt.u32 	%p106, %r455, 3;
	mov.b32 	%r1775, 13;
	@%p106 bra 	$L__BB5_55;
	and.b32  	%r14, %r12, -4;
	mov.b32 	%r1774, 0;
	mov.b32 	%r1775, 13;
$L__BB5_54:
	mul.wide.s32 	%rd313, %r1775, 4;
	add.s64 	%rd314, %rd3, %rd313;
	ld.local.f32 	%f236, [%rd314];
	st.local.f32 	[%rd314+4], %f236;
	add.s64 	%rd315, %rd4, %rd313;
	ld.local.u32 	%r458, [%rd315];
	st.local.u32 	[%rd315+4], %r458;
	ld.local.f32 	%f237, [%rd314+-4];
	st.local.f32 	[%rd314], %f237;
	ld.local.u32 	%r459, [%rd315+-4];
	st.local.u32 	[%rd315], %r459;
	ld.local.f32 	%f238, [%rd314+-8];
	st.local.f32 	[%rd314+-4], %f238;
	ld.local.u32 	%r460, [%rd315+-8];
	st.local.u32 	[%rd315+-4], %r460;
	ld.local.f32 	%f239, [%rd314+-12];
	st.local.f32 	[%rd314+-8], %f239;
	ld.local.u32 	%r461, [%rd315+-12];
	st.local.u32 	[%rd315+-8], %r461;
	add.s32 	%r1775, %r1775, -4;
	add.s32 	%r1774, %r1774, 4;
	setp.ne.s32 	%p107, %r1774, %r14;
	@%p107 bra 	$L__BB5_54;
$L__BB5_55:
	setp.eq.s32 	%p108, %r13, 0;
	@%p108 bra 	$L__BB5_59;
	mul.wide.s32 	%rd316, %r1775, 4;
	add.s64 	%rd40, %rd3, %rd316;
	ld.local.f32 	%f240, [%rd40];
	st.local.f32 	[%rd40+4], %f240;
	add.s64 	%rd41, %rd4, %rd316;
	ld.local.u32 	%r462, [%rd41];
	st.local.u32 	[%rd41+4], %r462;
	setp.eq.s32 	%p109, %r13, 1;
	@%p109 bra 	$L__BB5_59;
	ld.local.f32 	%f241, [%rd40+-4];
	st.local.f32 	[%rd40], %f241;
	ld.local.u32 	%r463, [%rd41+-4];
	st.local.u32 	[%rd41], %r463;
	setp.eq.s32 	%p110, %r13, 2;
	@%p110 bra 	$L__BB5_59;
	ld.local.f32 	%f242, [%rd40+-8];
	st.local.f32 	[%rd40+-4], %f242;
	ld.local.u32 	%r464, [%rd41+-8];
	st.local.u32 	[%rd41+-4], %r464;
$L__BB5_59:
	@%p76 bra 	$L__BB5_61;
	mul.wide.u32 	%rd317, %r1772, 4;
	add.s64 	%rd318, %rd3, %rd317;
	mov.b32 	%r465, 0;
	st.local.u32 	[%rd318], %r465;
	add.s64 	%rd319, %rd4, %rd317;
	st.local.u32 	[%rd319], %r10;
$L__BB5_61:
	add.s32 	%r1771, %r1771, 1;
	setp.eq.s32 	%p112, %r1771, 32;
	@%p112 bra 	$L__BB5_100;
	bra.uni 	$L__BB5_33;
$L__BB5_62:
	.pragma "nounroll";
	cvt.u32.u64 	%r387, %rd381;
	shl.b64 	%rd285, %rd381, 2;
	add.s64 	%rd286, %rd5, %rd285;
	ld.local.f32 	%f50, [%rd286];
	shl.b32 	%r388, %r387, 5;
	add.s32 	%r389, %r388, %r1776;
	shl.b32 	%r390, %r389, 2;
	mov.u32 	%r391, shared_mem;
	add.s32 	%r392, %r391, %r390;
	ld.shared.f32 	%f51, [%r392];
	sub.f32 	%f52, %f50, %f51;
	abs.f32 	%f53, %f52;
	max.f32 	%f54, %f265, %f53;
	and.b64  	%rd287, %rd285, 17179869120;
	add.s64 	%rd288, %rd5, %rd287;
	ld.local.f32 	%f55, [%rd288+4];
	ld.shared.f32 	%f56, [%r392+128];
	sub.f32 	%f57, %f55, %f56;
	abs.f32 	%f58, %f57;
	max.f32 	%f59, %f54, %f58;
	ld.local.v2.f32 	{%f60, %f61}, [%rd288+8];
	ld.shared.f32 	%f62, [%r392+256];
	sub.f32 	%f63, %f60, %f62;
	abs.f32 	%f64, %f63;
	max.f32 	%f65, %f59, %f64;
	ld.shared.f32 	%f66, [%r392+384];
	sub.f32 	%f67, %f61, %f66;
	abs.f32 	%f68, %f67;
	max.f32 	%f69, %f65, %f68;
	ld.local.v2.f32 	{%f70, %f71}, [%rd288+16];
	ld.shared.f32 	%f72, [%r392+512];
	sub.f32 	%f73, %f70, %f72;
	abs.f32 	%f74, %f73;
	max.f32 	%f75, %f69, %f74;
	ld.shared.f32 	%f76, [%r392+640];
	sub.f32 	%f77, %f71, %f76;
	abs.f32 	%f78, %f77;
	max.f32 	%f79, %f75, %f78;
	ld.local.v2.f32 	{%f80, %f81}, [%rd288+24];
	ld.shared.f32 	%f82, [%r392+768];
	sub.f32 	%f83, %f80, %f82;
	abs.f32 	%f84, %f83;
	max.f32 	%f85, %f79, %f84;
	ld.shared.f32 	%f86, [%r392+896];
	sub.f32 	%f87, %f81, %f86;
	abs.f32 	%f88, %f87;
	max.f32 	%f89, %f85, %f88;
	ld.local.v2.f32 	{%f90, %f91}, [%rd288+32];
	ld.shared.f32 	%f92, [%r392+1024];
	sub.f32 	%f93, %f90, %f92;
	abs.f32 	%f94, %f93;
	max.f32 	%f95, %f89, %f94;
	ld.shared.f32 	%f96, [%r392+1152];
	sub.f32 	%f97, %f91, %f96;
	abs.f32 	%f98, %f97;
	max.f32 	%f99, %f95, %f98;
	ld.local.v2.f32 	{%f100, %f101}, [%rd288+40];
	ld.shared.f32 	%f102, [%r392+1280];
	sub.f32 	%f103, %f100, %f102;
	abs.f32 	%f104, %f103;
	max.f32 	%f105, %f99, %f104;
	ld.shared.f32 	%f106, [%r392+1408];
	sub.f32 	%f107, %f101, %f106;
	abs.f32 	%f108, %f107;
	max.f32 	%f109, %f105, %f108;
	ld.local.v2.f32 	{%f110, %f111}, [%rd288+48];
	ld.shared.f32 	%f112, [%r392+1536];
	sub.f32 	%f113, %f110, %f112;
	abs.f32 	%f114, %f113;
	max.f32 	%f115, %f109, %f114;
	ld.shared.f32 	%f116, [%r392+1664];
	sub.f32 	%f117, %f111, %f116;
	abs.f32 	%f118, %f117;
	max.f32 	%f119, %f115, %f118;
	ld.local.v2.f32 	{%f120, %f121}, [%rd288+56];
	ld.shared.f32 	%f122, [%r392+1792];
	sub.f32 	%f123, %f120, %f122;
	abs.f32 	%f124, %f123;
	max.f32 	%f125, %f119, %f124;
	ld.shared.f32 	%f126, [%r392+1920];
	sub.f32 	%f127, %f121, %f126;
	abs.f32 	%f128, %f127;
	max.f32 	%f265, %f125, %f128;
	add.s64 	%rd381, %rd381, 16;
	setp.eq.s64 	%p27, %rd381, %rd26;
	mov.u64 	%rd379, %rd26;
	@%p27 bra 	$L__BB5_63;
	bra.uni 	$L__BB5_62;
$L__BB5_63:
	setp.eq.s64 	%p28, %rd23, 0;
	@%p28 bra 	$L__BB5_73;
	add.s64 	%rd289, %rd23, -1;
	setp.lt.u64 	%p29, %rd289, 7;
	@%p29 bra 	$L__BB5_66;
	cvt.u32.u64 	%r393, %rd379;
	shl.b64 	%rd290, %rd379, 2;
	add.s64 	%rd291, %rd5, %rd290;
	ld.local.f32 	%f130, [%rd291];
	shl.b32 	%r394, %r393, 5;
	add.s32 	%r395, %r394, %r1776;
	shl.b32 	%r396, %r395, 2;
	mov.u32 	%r397, shared_mem;
	add.s32 	%r398, %r397, %r396;
	ld.shared.f32 	%f131, [%r398];
	sub.f32 	%f132, %f130, %f131;
	abs.f32 	%f133, %f132;
	max.f32 	%f134, %f265, %f133;
	and.b64  	%rd292, %rd290, 17179869180;
	add.s64 	%rd293, %rd5, %rd292;
	ld.local.f32 	%f135, [%rd293+4];
	ld.shared.f32 	%f136, [%r398+128];
	sub.f32 	%f137, %f135, %f136;
	abs.f32 	%f138, %f137;
	max.f32 	%f139, %f134, %f138;
	ld.local.f32 	%f140, [%rd293+8];
	ld.shared.f32 	%f141, [%r398+256];
	sub.f32 	%f142, %f140, %f141;
	abs.f32 	%f143, %f142;
	max.f32 	%f144, %f139, %f143;
	ld.local.f32 	%f145, [%rd293+12];
	ld.shared.f32 	%f146, [%r398+384];
	sub.f32 	%f147, %f145, %f146;
	abs.f32 	%f148, %f147;
	max.f32 	%f149, %f144, %f148;
	ld.local.f32 	%f150, [%rd293+16];
	ld.shared.f32 	%f151, [%r398+512];
	sub.f32 	%f152, %f150, %f151;
	abs.f32 	%f153, %f152;
	max.f32 	%f154, %f149, %f153;
	ld.local.f32 	%f155, [%rd293+20];
	ld.shared.f32 	%f156, [%r398+640];
	sub.f32 	%f157, %f155, %f156;
	abs.f32 	%f158, %f157;
	max.f32 	%f159, %f154, %f158;
	ld.local.f32 	%f160, [%rd293+24];
	ld.shared.f32 	%f161, [%r398+768];
	sub.f32 	%f162, %f160, %f161;
	abs.f32 	%f163, %f162;
	max.f32 	%f164, %f159, %f163;
	ld.local.f32 	%f165, [%rd293+28];
	ld.shared.f32 	%f166, [%r398+896];
	sub.f32 	%f167, %f165, %f166;
	abs.f32 	%f168, %f167;
	max.f32 	%f265, %f164, %f168;
	add.s64 	%rd294, %rd379, 8;
	and.b64  	%rd379, %rd294, 4294967295;
$L__BB5_66:
	setp.eq.s64 	%p30, %rd21, 0;
	@%p30 bra 	$L__BB5_73;
	add.s64 	%rd295, %rd21, -1;
	setp.lt.u64 	%p31, %rd295, 3;
	@%p31 bra 	$L__BB5_69;
	cvt.u32.u64 	%r399, %rd379;
	shl.b64 	%rd296, %rd379, 2;
	add.s64 	%rd297, %rd5, %rd296;
	ld.local.f32 	%f170, [%rd297];
	shl.b32 	%r400, %r399, 5;
	add.s32 	%r401, %r400, %r1776;
	shl.b32 	%r402, %r401, 2;
	mov.u32 	%r403, shared_mem;
	add.s32 	%r404, %r403, %r402;
	ld.shared.f32 	%f171, [%r404];
	sub.f32 	%f172, %f170, %f171;
	abs.f32 	%f173, %f172;
	max.f32 	%f174, %f265, %f173;
	and.b64  	%rd298, %rd296, 17179869180;
	add.s64 	%rd299, %rd5, %rd298;
	ld.local.f32 	%f175, [%rd299+4];
	ld.shared.f32 	%f176, [%r404+128];
	sub.f32 	%f177, %f175, %f176;
	abs.f32 	%f178, %f177;
	max.f32 	%f179, %f174, %f178;
	ld.local.f32 	%f180, [%rd299+8];
	ld.shared.f32 	%f181, [%r404+256];
	sub.f32 	%f182, %f180, %f181;
	abs.f32 	%f183, %f182;
	max.f32 	%f184, %f179, %f183;
	ld.local.f32 	%f185, [%rd299+12];
	ld.shared.f32 	%f186, [%r404+384];
	sub.f32 	%f187, %f185, %f186;
	abs.f32 	%f188, %f187;
	max.f32 	%f265, %f184, %f188;
	add.s64 	%rd300, %rd379, 4;
	and.b64  	%rd379, %rd300, 4294967295;
$L__BB5_69:
	setp.eq.s64 	%p32, %rd22, 0;
	@%p32 bra 	$L__BB5_73;
	setp.eq.s64 	%p33, %rd22, 1;
	cvt.u32.u64 	%r405, %rd379;
	shl.b64 	%rd301, %rd379, 2;
	add.s64 	%rd302, %rd5, %rd301;
	ld.local.f32 	%f189, [%rd302];
	shl.b32 	%r406, %r405, 5;
	add.s32 	%r407, %r406, %r1776;
	shl.b32 	%r408, %r407, 2;
	mov.u32 	%r409, shared_mem;
	add.s32 	%r23, %r409, %r408;
	ld.shared.f32 	%f190, [%r23];
	sub.f32 	%f191, %f189, %f190;
	abs.f32 	%f192, %f191;
	max.f32 	%f265, %f265, %f192;
	@%p33 bra 	$L__BB5_73;
	setp.eq.s64 	%p34, %rd22, 2;
	shl.b64 	%rd303, %rd379, 2;
	and.b64  	%rd304, %rd303, 17179869180;
	add.s64 	%rd47, %rd5, %rd304;
	ld.local.f32 	%f193, [%rd47+4];
	ld.shared.f32 	%f194, [%r23+128];
	sub.f32 	%f195, %f193, %f194;
	abs.f32 	%f196, %f195;
	max.f32 	%f265, %f265, %f196;
	@%p34 bra 	$L__BB5_73;
	ld.local.f32 	%f197, [%rd47+8];
	ld.shared.f32 	%f198, [%r23+256];
	sub.f32 	%f199, %f197, %f198;
	abs.f32 	%f200, %f199;
	max.f32 	%f265, %f265, %f200;
$L__BB5_73:
	ld.local.f32 	%f16, [%rd3+56];
	setp.geu.f32 	%p36, %f265, %f16;
	mov.b32 	%r1777, 15;
	mov.pred 	%p204, -1;
	@%p36 bra 	$L__BB5_89;
	ld.local.f32 	%f201, [%rd3+52];
	setp.geu.f32 	%p38, %f265, %f201;
	mov.b32 	%r1777, 14;
	@%p38 bra 	$L__BB5_89;
	ld.local.f32 	%f202, [%rd3+48];
	setp.geu.f32 	%p40, %f265, %f202;
	mov.b32 	%r1777, 13;
	mov.pred 	%p204, 0;
	@%p40 bra 	$L__BB5_89;
	ld.local.f32 	%f203, [%rd3+44];
	setp.geu.f32 	%p42, %f265, %f203;
	mov.b32 	%r1777, 12;
	@%p42 bra 	$L__BB5_89;
	ld.local.f32 	%f204, [%rd3+40];
	setp.geu.f32 	%p44, %f265, %f204;
	mov.b32 	%r1777, 11;
	@%p44 bra 	$L__BB5_89;
	ld.local.f32 	%f205, [%rd3+36];
	setp.geu.f32 	%p46, %f265, %f205;
	mov.b32 	%r1777, 10;
	@%p46 bra 	$L__BB5_89;
	ld.local.f32 	%f206, [%rd3+32];
	setp.geu.f32 	%p48, %f265, %f206;
	mov.b32 	%r1777, 9;
	@%p48 bra 	$L__BB5_89;
	ld.local.f32 	%f207, [%rd3+28];
	setp.geu.f32 	%p50, %f265, %f207;
	mov.b32 	%r1777, 8;
	@%p50 bra 	$L__BB5_89;
	ld.local.f32 	%f208, [%rd3+24];
	setp.geu.f32 	%p52, %f265, %f208;
	mov.b32 	%r1777, 7;
	@%p52 bra 	$L__BB5_89;
	ld.local.f32 	%f209, [%rd3+20];
	setp.geu.f32 	%p54, %f265, %f209;
	mov.b32 	%r1777, 6;
	@%p54 bra 	$L__BB5_89;
	ld.local.f32 	%f210, [%rd3+16];
	setp.geu.f32 	%p56, %f265, %f210;
	mov.b32 	%r1777, 5;
	@%p56 bra 	$L__BB5_89;
	ld.local.f32 	%f211, [%rd3+12];
	setp.geu.f32 	%p58, %f265, %f211;
	mov.b32 	%r1777, 4;
	@%p58 bra 	$L__BB5_89;
	ld.local.f32 	%f212, [%rd3+8];
	setp.geu.f32 	%p60, %f265, %f212;
	mov.b32 	%r1777, 3;
	@%p60 bra 	$L__BB5_89;
	ld.local.f32 	%f213, [%rd3+4];
	setp.geu.f32 	%p62, %f265, %f213;
	mov.b32 	%r1777, 2;
	@%p62 bra 	$L__BB5_89;
	ld.local.f32 	%f214, [%rd3];
	setp.geu.f32 	%p64, %f265, %f214;
	mov.b32 	%r1777, 1;
	@%p64 bra 	$L__BB5_89;
	mov.b32 	%r1777, 0;
$L__BB5_89:
	@%p204 bra 	$L__BB5_97;
	sub.s32 	%r25, 14, %r1777;
	and.b32  	%r26, %r25, 3;
	add.s32 	%r427, %r1777, -11;
	setp.lt.u32 	%p66, %r427, 3;
	mov.b32 	%r1780, 13;
	@%p66 bra 	$L__BB5_93;
	and.b32  	%r27, %r25, -4;
	mov.b32 	%r1779, 0;
	mov.b32 	%r1780, 13;
$L__BB5_92:
	mul.wide.s32 	%rd305, %r1780, 4;
	add.s64 	%rd306, %rd3, %rd305;
	ld.local.f32 	%f215, [%rd306];
	st.local.f32 	[%rd306+4], %f215;
	add.s64 	%rd307, %rd4, %rd305;
	ld.local.u32 	%r430, [%rd307];
	st.local.u32 	[%rd307+4], %r430;
	ld.local.f32 	%f216, [%rd306+-4];
	st.local.f32 	[%rd306], %f216;
	ld.local.u32 	%r431, [%rd307+-4];
	st.local.u32 	[%rd307], %r431;
	ld.local.f32 	%f217, [%rd306+-8];
	st.local.f32 	[%rd306+-4], %f217;
	ld.local.u32 	%r432, [%rd307+-8];
	st.local.u32 	[%rd307+-4], %r432;
	ld.local.f32 	%f218, [%rd306+-12];
	st.local.f32 	[%rd306+-8], %f218;
	ld.local.u32 	%r433, [%rd307+-12];
	st.local.u32 	[%rd307+-8], %r433;
	add.s32 	%r1780, %r1780, -4;
	add.s32 	%r1779, %r1779, 4;
	setp.ne.s32 	%p67, %r1779, %r27;
	@%p67 bra 	$L__BB5_92;
$L__BB5_93:
	setp.eq.s32 	%p68, %r26, 0;
	@%p68 bra 	$L__BB5_97;
	mul.wide.s32 	%rd308, %r1780, 4;
	add.s64 	%rd50, %rd3, %rd308;
	ld.local.f32 	%f219, [%rd50];
	st.local.f32 	[%rd50+4], %f219;
	add.s64 	%rd51, %rd4, %rd308;
	ld.local.u32 	%r434, [%rd51];
	st.local.u32 	[%rd51+4], %r434;
	setp.eq.s32 	%p69, %r26, 1;
	@%p69 bra 	$L__BB5_97;
	ld.local.f32 	%f220, [%rd50+-4];
	st.local.f32 	[%rd50], %f220;
	ld.local.u32 	%r435, [%rd51+-4];
	st.local.u32 	[%rd51], %r435;
	setp.eq.s32 	%p70, %r26, 2;
	@%p70 bra 	$L__BB5_97;
	ld.local.f32 	%f221, [%rd50+-8];
	st.local.f32 	[%rd50+-4], %f221;
	ld.local.u32 	%r436, [%rd51+-8];
	st.local.u32 	[%rd51+-4], %r436;
$L__BB5_97:
	@%p36 bra 	$L__BB5_99;
	mul.wide.u32 	%rd309, %r1777, 4;
	add.s64 	%rd310, %rd3, %rd309;
	st.local.f32 	[%rd310], %f265;
	add.s64 	%rd311, %rd4, %rd309;
	st.local.u32 	[%rd311], %r22;
$L__BB5_99:
	add.s32 	%r1776, %r1776, 1;
	setp.ne.s32 	%p72, %r1776, 32;
	@%p72 bra 	$L__BB5_28;
$L__BB5_100:
	add.s32 	%r1769, %r1769, 1;
	cvt.u64.u32 	%rd320, %r1769;
	setp.gt.u64 	%p113, %rd28, %rd320;
	@%p113 bra 	$L__BB5_14;
$L__BB5_101:
	setp.eq.s64 	%p114, %rd66, 0;
	@%p114 bra 	$L__BB5_232;
	ld.param.u32 	%r1768, [_Z27pipeline_rperm_ln_multi_allPfS_PimmmS0_mi_param_8];
	ld.param.u64 	%rd367, [_Z27pipeline_rperm_ln_multi_allPfS_PimmmS0_mi_param_2];
	ld.param.u64 	%rd366, [_Z27pipeline_rperm_ln_multi_allPfS_PimmmS0_mi_param_1];
	mov.b32 	%r1802, 0;
	mov.b32 	%r467, -766435501;
	mul.hi.u32 	%r468, %r467, %r1802;
	mov.b32 	%r469, -845247145;
	mul.hi.u32 	%r470, %r469, %r1800;
	mul.hi.u32 	%r471, %r469, %r468;
	mul.lo.s32 	%r472, %r1800, -845247145;
	xor.b32  	%r473, %r471, %r472;
	xor.b32  	%r474, %r473, -1640531527;
	mul.hi.u32 	%r475, %r467, %r470;
	xor.b32  	%r476, %r475, -1150833019;
	mul.hi.u32 	%r477, %r469, %r476;
	mul.lo.s32 	%r478, %r468, -845247145;
	xor.b32  	%r479, %r478, %r477;
	xor.b32  	%r480, %r479, 1013904242;
	mul.hi.u32 	%r481, %r467, %r474;
	mul.lo.s32 	%r482, %r470, -766435501;
	xor.b32  	%r483, %r482, %r481;
	xor.b32  	%r484, %r483, 1993301258;
	mul.hi.u32 	%r485, %r469, %r484;
	mul.lo.s32 	%r486, %r476, -845247145;
	xor.b32  	%r487, %r486, %r485;
	xor.b32  	%r488, %r487, -626627285;
	mul.hi.u32 	%r489, %r467, %r480;
	mul.lo.s32 	%r490, %r474, -766435501;
	xor.b32  	%r491, %r490, %r489;
	xor.b32  	%r492, %r491, 842468239;
	mul.hi.u32 	%r493, %r469, %r492;
	mul.lo.s32 	%r494, %r484, -845247145;
	xor.b32  	%r495, %r494, %r493;
	xor.b32  	%r496, %r495, 2027808484;
	mul.hi.u32 	%r497, %r467, %r488;
	mul.lo.s32 	%r498, %r480, -766435501;
	xor.b32  	%r499, %r498, %r497;
	xor.b32  	%r500, %r499, -308364780;
	mul.hi.u32 	%r501, %r469, %r500;
	mul.lo.s32 	%r502, %r492, -845247145;
	xor.b32  	%r503, %r502, %r501;
	xor.b32  	%r504, %r503, 387276957;
	mul.hi.u32 	%r505, %r467, %r496;
	mul.lo.s32 	%r506, %r488, -766435501;
	xor.b32  	%r507, %r506, %r505;
	xor.b32  	%r508, %r507, -1459197799;
	mul.hi.u32 	%r509, %r469, %r508;
	mul.lo.s32 	%r510, %r500, -845247145;
	xor.b32  	%r511, %r510, %r509;
	xor.b32  	%r512, %r511, -1253254570;
	mul.hi.u32 	%r513, %r467, %r504;
	mul.lo.s32 	%r514, %r496, -766435501;
	xor.b32  	%r515, %r514, %r513;
	xor.b32  	%r516, %r515, 1684936478;
	mul.hi.u32 	%r517, %r469, %r516;
	mul.lo.s32 	%r518, %r508, -845247145;
	xor.b32  	%r519, %r518, %r517;
	xor.b32  	%r520, %r519, 1401181199;
	mul.hi.u32 	%r521, %r467, %r512;
	mul.lo.s32 	%r522, %r504, -766435501;
	xor.b32  	%r523, %r522, %r521;
	xor.b32  	%r524, %r523, 534103459;
	mul.hi.u32 	%r525, %r469, %r524;
	mul.lo.s32 	%r526, %r516, -845247145;
	xor.b32  	%r527, %r526, %r525;
	xor.b32  	%r528, %r527, -239350328;
	mul.hi.u32 	%r529, %r467, %r520;
	mul.lo.s32 	%r530, %r512, -766435501;
	xor.b32  	%r531, %r530, %r529;
	xor.b32  	%r532, %r531, -616729560;
	mul.hi.u32 	%r533, %r467, %r528;
	mul.lo.s32 	%r534, %r520, -766435501;
	xor.b32  	%r535, %r534, %r533;
	xor.b32  	%r1796, %r535, -1767562579;
	mul.hi.u32 	%r536, %r469, %r532;
	mul.lo.s32 	%r537, %r524, -845247145;
	xor.b32  	%r538, %r537, %r536;
	xor.b32  	%r1798, %r538, -1879881855;
	mul.lo.s32 	%r1797, %r532, -845247145;
	mul.lo.s32 	%r1795, %r528, -766435501;
	cvt.s64.s32 	%rd322, %r1768;
	mul.lo.s64 	%rd52, %rd64, %rd322;
	cvt.u64.u32 	%rd323, %r2;
	mul.lo.s64 	%rd53, %rd64, %rd323;
	mad.lo.s64 	%rd54, %rd53, %rd66, %rd6;
	cvta.to.global.u64 	%rd55, %rd367;
	cvta.to.global.u64 	%rd56, %rd366;
	mov.b64 	%rd382, 0;
	mov.u32 	%r1801, %r1802;
	mov.u32 	%r1799, %r1802;
	mov.u32 	%r1963, %r1802;
$L__BB5_103:
	mov.b32 	%r1794, 2;
	setp.eq.s32 	%p115, %r1963, 1;
	mov.u32 	%r1793, %r1797;
	@%p115 bra 	$L__BB5_112;
	setp.eq.s32 	%p116, %r1963, 3;
	@%p116 bra 	$L__BB5_108;
	setp.ne.s32 	%p117, %r1963, 2;
	@%p117 bra 	$L__BB5_107;
	mov.b32 	%r1794, 3;
	mov.u32 	%r1793, %r1796;
	bra.uni 	$L__BB5_112;
$L__BB5_107:
	add.s32 	%r1794, %r1963, 1;
	mov.u32 	%r1793, %r1798;
	bra.uni 	$L__BB5_112;
$L__BB5_108:
	add.s32 	%r1802, %r1802, 1;
	setp.ne.s32 	%p118, %r1802, 0;
	@%p118 bra 	$L__BB5_111;
	add.s32 	%r1801, %r1801, 1;
	setp.ne.s32 	%p119, %r1801, 0;
	@%p119 bra 	$L__BB5_111;
	add.s32 	%r1800, %r1800, 1;
	setp.eq.s32 	%p120, %r1800, 0;
	selp.u32 	%r541, 1, 0, %p120;
	add.s32 	%r1799, %r1799, %r541;
	mov.b32 	%r1801, 0;
$L__BB5_111:
	mov.b32 	%r543, -766435501;
	mul.hi.u32 	%r544, %r543, %r1802;
	mul.lo.s32 	%r545, %r1802, -766435501;
	mov.b32 	%r546, -845247145;
	mul.hi.u32 	%r547, %r546, %r1800;
	mul.lo.s32 	%r548, %r1800, -845247145;
	xor.b32  	%r549, %r547, %r1801;
	xor.b32  	%r550, %r1799, %r544;
	mul.hi.u32 	%r551, %r543, %r549;
	mul.lo.s32 	%r552, %r549, -766435501;
	mul.hi.u32 	%r553, %r546, %r550;
	mul.lo.s32 	%r554, %r550, -845247145;
	xor.b32  	%r555, %r548, %r553;
	xor.b32  	%r556, %r555, -1640531527;
	xor.b32  	%r557, %r545, %r551;
	xor.b32  	%r558, %r557, -1150833019;
	mul.hi.u32 	%r559, %r543, %r556;
	mul.lo.s32 	%r560, %r556, -766435501;
	mul.hi.u32 	%r561, %r546, %r558;
	mul.lo.s32 	%r562, %r558, -845247145;
	xor.b32  	%r563, %r554, %r561;
	xor.b32  	%r564, %r563, 1013904242;
	xor.b32  	%r565, %r552, %r559;
	xor.b32  	%r566, %r565, 1993301258;
	mul.hi.u32 	%r567, %r543, %r564;
	mul.lo.s32 	%r568, %r564, -766435501;
	mul.hi.u32 	%r569, %r546, %r566;
	mul.lo.s32 	%r570, %r566, -845247145;
	xor.b32  	%r571, %r562, %r569;
	xor.b32  	%r572, %r571, -626627285;
	xor.b32  	%r573, %r560, %r567;
	xor.b32  	%r574, %r573, 842468239;
	mul.hi.u32 	%r575, %r543, %r572;
	mul.lo.s32 	%r576, %r572, -766435501;
	mul.hi.u32 	%r577, %r546, %r574;
	mul.lo.s32 	%r578, %r574, -845247145;
	xor.b32  	%r579, %r570, %r577;
	xor.b32  	%r580, %r579, 2027808484;
	xor.b32  	%r581, %r568, %r575;
	xor.b32  	%r582, %r581, -308364780;
	mul.hi.u32 	%r583, %r543, %r580;
	mul.lo.s32 	%r584, %r580, -766435501;
	mul.hi.u32 	%r585, %r546, %r582;
	mul.lo.s32 	%r586, %r582, -845247145;
	xor.b32  	%r587, %r578, %r585;
	xor.b32  	%r588, %r587, 387276957;
	xor.b32  	%r589, %r576, %r583;
	xor.b32  	%r590, %r589, -1459197799;
	mul.hi.u32 	%r591, %r543, %r588;
	mul.lo.s32 	%r592, %r588, -766435501;
	mul.hi.u32 	%r593, %r546, %r590;
	mul.lo.s32 	%r594, %r590, -845247145;
	xor.b32  	%r595, %r586, %r593;
	xor.b32  	%r596, %r595, -1253254570;
	xor.b32  	%r597, %r584, %r591;
	xor.b32  	%r598, %r597, 1684936478;
	mul.hi.u32 	%r599, %r543, %r596;
	mul.lo.s32 	%r600, %r596, -766435501;
	mul.hi.u32 	%r601, %r546, %r598;
	mul.lo.s32 	%r602, %r598, -845247145;
	xor.b32  	%r603, %r594, %r601;
	xor.b32  	%r604, %r603, 1401181199;
	xor.b32  	%r605, %r592, %r599;
	xor.b32  	%r606, %r605, 534103459;
	mul.hi.u32 	%r607, %r543, %r604;
	mul.lo.s32 	%r608, %r604, -766435501;
	mul.hi.u32 	%r609, %r546, %r606;
	mul.lo.s32 	%r610, %r606, -845247145;
	xor.b32  	%r611, %r602, %r609;
	xor.b32  	%r612, %r611, -239350328;
	xor.b32  	%r613, %r600, %r607;
	xor.b32  	%r614, %r613, -616729560;
	mul.hi.u32 	%r615, %r543, %r612;
	mul.lo.s32 	%r56, %r612, -766435501;
	mul.hi.u32 	%r616, %r546, %r614;
	mul.lo.s32 	%r1797, %r614, -845247145;
	xor.b32  	%r617, %r610, %r616;
	xor.b32  	%r1798, %r617, -1879881855;
	xor.b32  	%r618, %r608, %r615;
	xor.b32  	%r1796, %r618, -1767562579;
	mov.b32 	%r1794, 0;
	mov.u32 	%r1793, %r1795;
	mov.u32 	%r1795, %r56;
$L__BB5_112:
	mul.hi.u32 	%r621, %r1793, -2004318071;
	shr.u32 	%r622, %r621, 3;
	mul.lo.s32 	%r623, %r622, 15;
	sub.s32 	%r624, %r1793, %r623;
	ld.local.u32 	%r625, [%rd4+56];
	cvt.rn.f32.s32 	%f243, %r625;
	mul.wide.u32 	%rd324, %r624, 4;
	add.s64 	%rd325, %rd4, %rd324;
	ld.local.u32 	%r626, [%rd325];
	st.local.u32 	[%rd4+56], %r626;
	cvt.rzi.s32.f32 	%r627, %f243;
	st.local.u32 	[%rd325], %r627;
	mov.b32 	%r1807, 2;
	setp.eq.s32 	%p121, %r1794, 1;
	mov.u32 	%r1806, %r1797;
	@%p121 bra 	$L__BB5_121;
	setp.eq.s32 	%p122, %r1794, 3;
	@%p122 bra 	$L__BB5_117;
	setp.ne.s32 	%p123, %r1794, 2;
	@%p123 bra 	$L__BB5_116;
	mov.b32 	%r1807, 3;
	mov.u32 	%r1806, %r1796;
	bra.uni 	$L__BB5_121;
$L__BB5_116:
	add.s32 	%r1807, %r1794, 1;
	mov.u32 	%r1806, %r1798;
	bra.uni 	$L__BB5_121;
$L__BB5_117:
	add.s32 	%r1802, %r1802, 1;
	setp.ne.s32 	%p124, %r1802, 0;
	@%p124 bra 	$L__BB5_120;
	add.s32 	%r1801, %r1801, 1;
	setp.ne.s32 	%p125, %r1801, 0;
	@%p125 bra 	$L__BB5_120;
	add.s32 	%r1800, %r1800, 1;
	setp.eq.s32 	%p126, %r1800, 0;
	selp.u32 	%r629, 1, 0, %p126;
	add.s32 	%r1799, %r1799, %r629;
	mov.b32 	%r1801, 0;
$L__BB5_120:
	mov.b32 	%r631, -766435501;
	mul.hi.u32 	%r632, %r631, %r1802;
	mul.lo.s32 	%r633, %r1802, -766435501;
	mov.b32 	%r634, -845247145;
	mul.hi.u32 	%r635, %r634, %r1800;
	mul.lo.s32 	%r636, %r1800, -845247145;
	xor.b32  	%r637, %r635, %r1801;
	xor.b32  	%r638, %r1799, %r632;
	mul.hi.u32 	%r639, %r631, %r637;
	mul.lo.s32 	%r640, %r637, -766435501;
	mul.hi.u32 	%r641, %r634, %r638;
	mul.lo.s32 	%r642, %r638, -845247145;
	xor.b32  	%r643, %r636, %r641;
	xor.b32  	%r644, %r643, -1640531527;
	xor.b32  	%r645, %r633, %r639;
	xor.b32  	%r646, %r645, -1150833019;
	mul.hi.u32 	%r647, %r631, %r644;
	mul.lo.s32 	%r648, %r644, -766435501;
	mul.hi.u32 	%r649, %r634, %r646;
	mul.lo.s32 	%r650, %r646, -845247145;
	xor.b32  	%r651, %r642, %r649;
	xor.b32  	%r652, %r651, 1013904242;
	xor.b32  	%r653, %r640, %r647;
	xor.b32  	%r654, %r653, 1993301258;
	mul.hi.u32 	%r655, %r631, %r652;
	mul.lo.s32 	%r656, %r652, -766435501;
	mul.hi.u32 	%r657, %r634, %r654;
	mul.lo.s32 	%r658, %r654, -845247145;
	xor.b32  	%r659, %r650, %r657;
	xor.b32  	%r660, %r659, -626627285;
	xor.b32  	%r661, %r648, %r655;
	xor.b32  	%r662, %r661, 842468239;
	mul.hi.u32 	%r663, %r631, %r660;
	mul.lo.s32 	%r664, %r660, -766435501;
	mul.hi.u32 	%r665, %r634, %r662;
	mul.lo.s32 	%r666, %r662, -845247145;
	xor.b32  	%r667, %r658, %r665;
	xor.b32  	%r668, %r667, 2027808484;
	xor.b32  	%r669, %r656, %r663;
	xor.b32  	%r670, %r669, -308364780;
	mul.hi.u32 	%r671, %r631, %r668;
	mul.lo.s32 	%r672, %r668, -766435501;
	mul.hi.u32 	%r673, %r634, %r670;
	mul.lo.s32 	%r674, %r670, -845247145;
	xor.b32  	%r675, %r666, %r673;
	xor.b32  	%r676, %r675, 387276957;
	xor.b32  	%r677, %r664, %r671;
	xor.b32  	%r678, %r677, -1459197799;
	mul.hi.u32 	%r679, %r631, %r676;
	mul.lo.s32 	%r680, %r676, -766435501;
	mul.hi.u32 	%r681, %r634, %r678;
	mul.lo.s32 	%r682, %r678, -845247145;
	xor.b32  	%r683, %r674, %r681;
	xor.b32  	%r684, %r683, -1253254570;
	xor.b32  	%r685, %r672, %r679;
	xor.b32  	%r686, %r685, 1684936478;
	mul.hi.u32 	%r687, %r631, %r684;
	mul.lo.s32 	%r688, %r684, -766435501;
	mul.hi.u32 	%r689, %r634, %r686;
	mul.lo.s32 	%r690, %r686, -845247145;
	xor.b32  	%r691, %r682, %r689;
	xor.b32  	%r692, %r691, 1401181199;
	xor.b32  	%r693, %r680, %r687;
	xor.b32  	%r694, %r693, 534103459;
	mul.hi.u32 	%r695, %r631, %r692;
	mul.lo.s32 	%r696, %r692, -766435501;
	mul.hi.u32 	%r697, %r634, %r694;
	mul.lo.s32 	%r698, %r694, -845247145;
	xor.b32  	%r699, %r690, %r697;
	xor.b32  	%r700, %r699, -239350328;
	xor.b32  	%r701, %r688, %r695;
	xor.b32  	%r702, %r701, -616729560;
	mul.hi.u32 	%r703, %r631, %r700;
	mul.lo.s32 	%r78, %r700, -766435501;
	mul.hi.u32 	%r704, %r634, %r702;
	mul.lo.s32 	%r1797, %r702, -845247145;
	xor.b32  	%r705, %r698, %r704;
	xor.b32  	%r1798, %r705, -1879881855;
	xor.b32  	%r706, %r696, %r703;
	xor.b32  	%r1796, %r706, -1767562579;
	mov.b32 	%r1807, 0;
	mov.u32 	%r1806, %r1795;
	mov.u32 	%r1795, %r78;
$L__BB5_121:
	shr.u32 	%r709, %r1806, 1;
	mul.hi.u32 	%r710, %r709, -1840700269;
	shr.u32 	%r711, %r710, 2;
	mul.lo.s32 	%r712, %r711, 14;
	sub.s32 	%r713, %r1806, %r712;
	ld.local.u32 	%r714, [%rd4+52];
	cvt.rn.f32.s32 	%f244, %r714;
	mul.wide.u32 	%rd326, %r713, 4;
	add.s64 	%rd327, %rd4, %rd326;
	ld.local.u32 	%r715, [%rd327];
	st.local.u32 	[%rd4+52], %r715;
	cvt.rzi.s32.f32 	%r716, %f244;
	st.local.u32 	[%rd327], %r716;
	mov.b32 	%r1820, 2;
	setp.eq.s32 	%p127, %r1807, 1;
	mov.u32 	%r1819, %r1797;
	@%p127 bra 	$L__BB5_130;
	setp.eq.s32 	%p128, %r1807, 3;
	@%p128 bra 	$L__BB5_126;
	setp.ne.s32 	%p129, %r1807, 2;
	@%p129 bra 	$L__BB5_125;
	mov.b32 	%r1820, 3;
	mov.u32 	%r1819, %r1796;
	bra.uni 	$L__BB5_130;
$L__BB5_125:
	add.s32 	%r1820, %r1807, 1;
	mov.u32 	%r1819, %r1798;
	bra.uni 	$L__BB5_130;
$L__BB5_126:
	add.s32 	%r1802, %r1802, 1;
	setp.ne.s32 	%p130, %r1802, 0;
	@%p130 bra 	$L__BB5_129;
	add.s32 	%r1801, %r1801, 1;
	setp.ne.s32 	%p131, %r1801, 0;
	@%p131 bra 	$L__BB5_129;
	add.s32 	%r1800, %r1800, 1;
	setp.eq.s32 	%p132, %r1800, 0;
	selp.u32 	%r718, 1, 0, %p132;
	add.s32 	%r1799, %r1799, %r718;
	mov.b32 	%r1801, 0;
$L__BB5_129:
	mov.b32 	%r720, -766435501;
	mul.hi.u32 	%r721, %r720, %r1802;
	mul.lo.s32 	%r722, %r1802, -766435501;
	mov.b32 	%r723, -845247145;
	mul.hi.u32 	%r724, %r723, %r1800;
	mul.lo.s32 	%r725, %r1800, -845247145;
	xor.b32  	%r726, %r724, %r1801;
	xor.b32  	%r727, %r1799, %r721;
	mul.hi.u32 	%r728, %r720, %r726;
	mul.lo.s32 	%r729, %r726, -766435501;
	mul.hi.u32 	%r730, %r723, %r727;
	mul.lo.s32 	%r731, %r727, -845247145;
	xor.b32  	%r732, %r725, %r730;
	xor.b32  	%r733, %r732, -1640531527;
	xor.b32  	%r734, %r722, %r728;
	xor.b32  	%r735, %r734, -1150833019;
	mul.hi.u32 	%r736, %r720, %r733;
	mul.lo.s32 	%r737, %r733, -766435501;
	mul.hi.u32 	%r738, %r723, %r735;
	mul.lo.s32 	%r739, %r735, -845247145;
	xor.b32  	%r740, %r731, %r738;
	xor.b32  	%r741, %r740, 1013904242;
	xor.b32  	%r742, %r729, %r736;
	xor.b32  	%r743, %r742, 1993301258;
	mul.hi.u32 	%r744, %r720, %r741;
	mul.lo.s32 	%r745, %r741, -766435501;
	mul.hi.u32 	%r746, %r723, %r743;
	mul.lo.s32 	%r747, %r743, -845247145;
	xor.b32  	%r748, %r739, %r746;
	xor.b32  	%r749, %r748, -626627285;
	xor.b32  	%r750, %r737, %r744;
	xor.b32  	%r751, %r750, 842468239;
	mul.hi.u32 	%r752, %r720, %r749;
	mul.lo.s32 	%r753, %r749, -766435501;
	mul.hi.u32 	%r754, %r723, %r751;
	mul.lo.s32 	%r755, %r751, -845247145;
	xor.b32  	%r756, %r747, %r754;
	xor.b32  	%r757, %r756, 2027808484;
	xor.b32  	%r758, %r745, %r752;
	xor.b32  	%r759, %r758, -308364780;
	mul.hi.u32 	%r760, %r720, %r757;
	mul.lo.s32 	%r761, %r757, -766435501;
	mul.hi.u32 	%r762, %r723, %r759;
	mul.lo.s32 	%r763, %r759, -845247145;
	xor.b32  	%r764, %r755, %r762;
	xor.b32  	%r765, %r764, 387276957;
	xor.b32  	%r766, %r753, %r760;
	xor.b32  	%r767, %r766, -1459197799;
	mul.hi.u32 	%r768, %r720, %r765;
	mul.lo.s32 	%r769, %r765, -766435501;
	mul.hi.u32 	%r770, %r723, %r767;
	mul.lo.s32 	%r771, %r767, -845247145;
	xor.b32  	%r772, %r763, %r770;
	xor.b32  	%r773, %r772, -1253254570;
	xor.b32  	%r774, %r761, %r768;
	xor.b32  	%r775, %r774, 1684936478;
	mul.hi.u32 	%r776, %r720, %r773;
	mul.lo.s32 	%r777, %r773, -766435501;
	mul.hi.u32 	%r778, %r723, %r775;
	mul.lo.s32 	%r779, %r775, -845247145;
	xor.b32  	%r780, %r771, %r778;
	xor.b32  	%r781, %r780, 1401181199;
	xor.b32  	%r782, %r769, %r776;
	xor.b32  	%r783, %r782, 534103459;
	mul.hi.u32 	%r784, %r720, %r781;
	mul.lo.s32 	%r785, %r781, -766435501;
	mul.hi.u32 	%r786, %r723, %r783;
	mul.lo.s32 	%r787, %r783, -845247145;
	xor.b32  	%r788, %r779, %r786;
	xor.b32  	%r789, %r788, -239350328;
	xor.b32  	%r790, %r777, %r784;
	xor.b32  	%r791, %r790, -616729560;
	mul.hi.u32 	%r792, %r720, %r789;
	mul.lo.s32 	%r100, %r789, -766435501;
	mul.hi.u32 	%r793, %r723, %r791;
	mul.lo.s32 	%r1797, %r791, -845247145;
	xor.b32  	%r794, %r787, %r793;
	xor.b32  	%r1798, %r794, -1879881855;
	xor.b32  	%r795, %r785, %r792;
	xor.b32  	%r1796, %r795, -1767562579;
	mov.b32 	%r1820, 0;
	mov.u32 	%r1819, %r1795;
	mov.u32 	%r1795, %r100;
$L__BB5_130:
	mul.hi.u32 	%r798, %r1819, 1321528399;
	shr.u32 	%r799, %r798, 2;
	mul.lo.s32 	%r800, %r799, 13;
	sub.s32 	%r801, %r1819, %r800;
	ld.local.u32 	%r802, [%rd4+48];
	cvt.rn.f32.s32 	%f245, %r802;
	mul.wide.u32 	%rd328, %r801, 4;
	add.s64 	%rd329, %rd4, %rd328;
	ld.local.u32 	%r803, [%rd329];
	st.local.u32 	[%rd4+48], %r803;
	cvt.rzi.s32.f32 	%r804, %f245;
	st.local.u32 	[%rd329], %r804;
	mov.b32 	%r1833, 2;
	setp.eq.s32 	%p133, %r1820, 1;
	mov.u32 	%r1832, %r1797;
	@%p133 bra 	$L__BB5_139;
	setp.eq.s32 	%p134, %r1820, 3;
	@%p134 bra 	$L__BB5_135;
	setp.ne.s32 	%p135, %r1820, 2;
	@%p135 bra 	$L__BB5_134;
	mov.b32 	%r1833, 3;
	mov.u32 	%r1832, %r1796;
	bra.uni 	$L__BB5_139;
$L__BB5_134:
	add.s32 	%r1833, %r1820, 1;
	mov.u32 	%r1832, %r1798;
	bra.uni 	$L__BB5_139;
$L__BB5_135:
	add.s32 	%r1802, %r1802, 1;
	setp.ne.s32 	%p136, %r1802, 0;
	@%p136 bra 	$L__BB5_138;
	add.s32 	%r1801, %r1801, 1;
	setp.ne.s32 	%p137, %r1801, 0;
	@%p137 bra 	$L__BB5_138;
	add.s32 	%r1800, %r1800, 1;
	setp.eq.s32 	%p138, %r1800, 0;
	selp.u32 	%r806, 1, 0, %p138;
	add.s32 	%r1799, %r1799, %r806;
	mov.b32 	%r1801, 0;
$L__BB5_138:
	mov.b32 	%r808, -766435501;
	mul.hi.u32 	%r809, %r808, %r1802;
	mul.lo.s32 	%r810, %r1802, -766435501;
	mov.b32 	%r811, -845247145;
	mul.hi.u32 	%r812, %r811, %r1800;
	mul.lo.s32 	%r813, %r1800, -845247145;
	xor.b32  	%r814, %r812, %r1801;
	xor.b32  	%r815, %r1799, %r809;
	mul.hi.u32 	%r816, %r808, %r814;
	mul.lo.s32 	%r817, %r814, -766435501;
	mul.hi.u32 	%r818, %r811, %r815;
	mul.lo.s32 	%r819, %r815, -845247145;
	xor.b32  	%r820, %r813, %r818;
	xor.b32  	%r821, %r820, -1640531527;
	xor.b32  	%r822, %r810, %r816;
	xor.b32  	%r823, %r822, -1150833019;
	mul.hi.u32 	%r824, %r808, %r821;
	mul.lo.s32 	%r825, %r821, -766435501;
	mul.hi.u32 	%r826, %r811, %r823;
	mul.lo.s32 	%r827, %r823, -845247145;
	xor.b32  	%r828, %r819, %r826;
	xor.b32  	%r829, %r828, 1013904242;
	xor.b32  	%r830, %r817, %r824;
	xor.b32  	%r831, %r830, 1993301258;
	mul.hi.u32 	%r832, %r808, %r829;
	mul.lo.s32 	%r833, %r829, -766435501;
	mul.hi.u32 	%r834, %r811, %r831;
	mul.lo.s32 	%r835, %r831, -845247145;
	xor.b32  	%r836, %r827, %r834;
	xor.b32  	%r837, %r836, -626627285;
	xor.b32  	%r838, %r825, %r832;
	xor.b32  	%r839, %r838, 842468239;
	mul.hi.u32 	%r840, %r808, %r837;
	mul.lo.s32 	%r841, %r837, -766435501;
	mul.hi.u32 	%r842, %r811, %r839;
	mul.lo.s32 	%r843, %r839, -845247145;
	xor.b32  	%r844, %r835, %r842;
	xor.b32  	%r845, %r844, 2027808484;
	xor.b32  	%r846, %r833, %r840;
	xor.b32  	%r847, %r846, -308364780;
	mul.hi.u32 	%r848, %r808, %r845;
	mul.lo.s32 	%r849, %r845, -766435501;
	mul.hi.u32 	%r850, %r811, %r847;
	mul.lo.s32 	%r851, %r847, -845247145;
	xor.b32  	%r852, %r843, %r850;
	xor.b32  	%r853, %r852, 387276957;
	xor.b32  	%r854, %r841, %r848;
	xor.b32  	%r855, %r854, -1459197799;
	mul.hi.u32 	%r856, %r808, %r853;
	mul.lo.s32 	%r857, %r853, -766435501;
	mul.hi.u32 	%r858, %r811, %r855;
	mul.lo.s32 	%r859, %r855, -845247145;
	xor.b32  	%r860, %r851, %r858;
	xor.b32  	%r861, %r860, -1253254570;
	xor.b32  	%r862, %r849, %r856;
	xor.b32  	%r863, %r862, 1684936478;
	mul.hi.u32 	%r864, %r808, %r861;
	mul.lo.s32 	%r865, %r861, -766435501;
	mul.hi.u32 	%r866, %r811, %r863;
	mul.lo.s32 	%r867, %r863, -845247145;
	xor.b32  	%r868, %r859, %r866;
	xor.b32  	%r869, %r868, 1401181199;
	xor.b32  	%r870, %r857, %r864;
	xor.b32  	%r871, %r870, 534103459;
	mul.hi.u32 	%r872, %r808, %r869;
	mul.lo.s32 	%r873, %r869, -766435501;
	mul.hi.u32 	%r874, %r811, %r871;
	mul.lo.s32 	%r875, %r871, -845247145;
	xor.b32  	%r876, %r867, %r874;
	xor.b32  	%r877, %r876, -239350328;
	xor.b32  	%r878, %r865, %r872;
	xor.b32  	%r879, %r878, -616729560;
	mul.hi.u32 	%r880, %r808, %r877;
	mul.lo.s32 	%r122, %r877, -766435501;
	mul.hi.u32 	%r881, %r811, %r879;
	mul.lo.s32 	%r1797, %r879, -845247145;
	xor.b32  	%r882, %r875, %r881;
	xor.b32  	%r1798, %r882, -1879881855;
	xor.b32  	%r883, %r873, %r880;
	xor.b32  	%r1796, %r883, -1767562579;
	mov.b32 	%r1833, 0;
	mov.u32 	%r1832, %r1795;
	mov.u32 	%r1795, %r122;
$L__BB5_139:
	mul.hi.u32 	%r886, %r1832, -1431655765;
	shr.u32 	%r887, %r886, 3;
	mul.lo.s32 	%r888, %r887, 12;
	sub.s32 	%r889, %r1832, %r888;
	ld.local.u32 	%r890, [%rd4+44];
	cvt.rn.f32.s32 	%f246, %r890;
	mul.wide.u32 	%rd330, %r889, 4;
	add.s64 	%rd331, %rd4, %rd330;
	ld.local.u32 	%r891, [%rd331];
	st.local.u32 	[%rd4+44], %r891;
	cvt.rzi.s32.f32 	%r892, %f246;
	st.local.u32 	[%rd331], %r892;
	mov.b32 	%r1846, 2;
	setp.eq.s32 	%p139, %r1833, 1;
	mov.u32 	%r1845, %r1797;
	@%p139 bra 	$L__BB5_148;
	setp.eq.s32 	%p140, %r1833, 3;
	@%p140 bra 	$L__BB5_144;
	setp.ne.s32 	%p141, %r1833, 2;
	@%p141 bra 	$L__BB5_143;
	mov.b32 	%r1846, 3;
	mov.u32 	%r1845, %r1796;
	bra.uni 	$L__BB5_148;
$L__BB5_143:
	add.s32 	%r1846, %r1833, 1;
	mov.u32 	%r1845, %r1798;
	bra.uni 	$L__BB5_148;
$L__BB5_144:
	add.s32 	%r1802, %r1802, 1;
	setp.ne.s32 	%p142, %r1802, 0;
	@%p142 bra 	$L__BB5_147;
	add.s32 	%r1801, %r1801, 1;
	setp.ne.s32 	%p143, %r1801, 0;
	@%p143 bra 	$L__BB5_147;
	add.s32 	%r1800, %r1800, 1;
	setp.eq.s32 	%p144, %r1800, 0;
	selp.u32 	%r894, 1, 0, %p144;
	add.s32 	%r1799, %r1799, %r894;
	mov.b32 	%r1801, 0;
$L__BB5_147:
	mov.b32 	%r896, -766435501;
	mul.hi.u32 	%r897, %r896, %r1802;
	mul.lo.s32 	%r898, %r1802, -766435501;
	mov.b32 	%r899, -845247145;
	mul.hi.u32 	%r900, %r899, %r1800;
	mul.lo.s32 	%r901, %r1800, -845247145;
	xor.b32  	%r902, %r900, %r1801;
	xor.b32  	%r903, %r1799, %r897;
	mul.hi.u32 	%r904, %r896, %r902;
	mul.lo.s32 	%r905, %r902, -766435501;
	mul.hi.u32 	%r906, %r899, %r903;
	mul.lo.s32 	%r907, %r903, -845247145;
	xor.b32  	%r908, %r901, %r906;
	xor.b32  	%r909, %r908, -1640531527;
	xor.b32  	%r910, %r898, %r904;
	xor.b32  	%r911, %r910, -1150833019;
	mul.hi.u32 	%r912, %r896, %r909;
	mul.lo.s32 	%r913, %r909, -766435501;
	mul.hi.u32 	%r914, %r899, %r911;
	mul.lo.s32 	%r915, %r911, -845247145;
	xor.b32  	%r916, %r907, %r914;
	xor.b32  	%r917, %r916, 1013904242;
	xor.b32  	%r918, %r905, %r912;
	xor.b32  	%r919, %r918, 1993301258;
	mul.hi.u32 	%r920, %r896, %r917;
	mul.lo.s32 	%r921, %r917, -766435501;
	mul.hi.u32 	%r922, %r899, %r919;
	mul.lo.s32 	%r923, %r919, -845247145;
	xor.b32  	%r924, %r915, %r922;
	xor.b32  	%r925, %r924, -626627285;
	xor.b32  	%r926, %r913, %r920;
	xor.b32  	%r927, %r926, 842468239;
	mul.hi.u32 	%r928, %r896, %r925;
	mul.lo.s32 	%r929, %r925, -766435501;
	mul.hi.u32 	%r930, %r899, %r927;
	mul.lo.s32 	%r931, %r927, -845247145;
	xor.b32  	%r932, %r923, %r930;
	xor.b32  	%r933, %r932, 2027808484;
	xor.b32  	%r934, %r921, %r928;
	xor.b32  	%r935, %r934, -308364780;
	mul.hi.u32 	%r936, %r896, %r933;
	mul.lo.s32 	%r937, %r933, -766435501;
	mul.hi.u32 	%r938, %r899, %r935;
	mul.lo.s32 	%r939, %r935, -845247145;
	xor.b32  	%r940, %r931, %r938;
	xor.b32  	%r941, %r940, 387276957;
	xor.b32  	%r942, %r929, %r936;
	xor.b32  	%r943, %r942, -1459197799;
	mul.hi.u32 	%r944, %r896, %r941;
	mul.lo.s32 	%r945, %r941, -766435501;
	mul.hi.u32 	%r946, %r899, %r943;
	mul.lo.s32 	%r947, %r943, -845247145;
	xor.b32  	%r948, %r939, %r946;
	xor.b32  	%r949, %r948, -1253254570;
	xor.b32  	%r950, %r937, %r944;
	xor.b32  	%r951, %r950, 1684936478;
	mul.hi.u32 	%r952, %r896, %r949;
	mul.lo.s32 	%r953, %r949, -766435501;
	mul.hi.u32 	%r954, %r899, %r951;
	mul.lo.s32 	%r955, %r951, -845247145;
	xor.b32  	%r956, %r947, %r954;
	xor.b32  	%r957, %r956, 1401181199;
	xor.b32  	%r958, %r945, %r952;
	xor.b32  	%r959, %r958, 534103459;
	mul.hi.u32 	%r960, %r896, %r957;
	mul.lo.s32 	%r961, %r957, -766435501;
	mul.hi.u32 	%r962, %r899, %r959;
	mul.lo.s32 	%r963, %r959, -845247145;
	xor.b32  	%r964, %r955, %r962;
	xor.b32  	%r965, %r964, -239350328;
	xor.b32  	%r966, %r953, %r960;
	xor.b32  	%r967, %r966, -616729560;
	mul.hi.u32 	%r968, %r896, %r965;
	mul.lo.s32 	%r144, %r965, -766435501;
	mul.hi.u32 	%r969, %r899, %r967;
	mul.lo.s32 	%r1797, %r967, -845247145;
	xor.b32  	%r970, %r963, %r969;
	xor.b32  	%r1798, %r970, -1879881855;
	xor.b32  	%r971, %r961, %r968;
	xor.b32  	%r1796, %r971, -1767562579;
	mov.b32 	%r1846, 0;
	mov.u32 	%r1845, %r1795;
	mov.u32 	%r1795, %r144;
$L__BB5_148:
	mul.hi.u32 	%r974, %r1845, -1171354717;
	shr.u32 	%r975, %r974, 3;
	mul.lo.s32 	%r976, %r975, 11;
	sub.s32 	%r977, %r1845, %r976;
	ld.local.u32 	%r978, [%rd4+40];
	cvt.rn.f32.s32 	%f247, %r978;
	mul.wide.u32 	%rd332, %r977, 4;
	add.s64 	%rd333, %rd4, %rd332;
	ld.local.u32 	%r979, [%rd333];
	st.local.u32 	[%rd4+40], %r979;
	cvt.rzi.s32.f32 	%r980, %f247;
	st.local.u32 	[%rd333], %r980;
	mov.b32 	%r1859, 2;
	setp.eq.s32 	%p145, %r1846, 1;
	mov.u32 	%r1858, %r1797;
	@%p145 bra 	$L__BB5_157;
	setp.eq.s32 	%p146, %r1846, 3;
	@%p146 bra 	$L__BB5_153;
	setp.ne.s32 	%p147, %r1846, 2;
	@%p147 bra 	$L__BB5_152;
	mov.b32 	%r1859, 3;
	mov.u32 	%r1858, %r1796;
	bra.uni 	$L__BB5_157;
$L__BB5_152:
	add.s32 	%r1859, %r1846, 1;
	mov.u32 	%r1858, %r1798;
	bra.uni 	$L__BB5_157;
$L__BB5_153:
	add.s32 	%r1802, %r1802, 1;
	setp.ne.s32 	%p148, %r1802, 0;
	@%p148 bra 	$L__BB5_156;
	add.s32 	%r1801, %r1801, 1;
	setp.ne.s32 	%p149, %r1801, 0;
	@%p149 bra 	$L__BB5_156;
	add.s32 	%r1800, %r1800, 1;
	setp.eq.s32 	%p150, %r1800, 0;
	selp.u32 	%r982, 1, 0, %p150;
	add.s32 	%r1799, %r1799, %r982;
	mov.b32 	%r1801, 0;
$L__BB5_156:
	mov.b32 	%r984, -766435501;
	mul.hi.u32 	%r985, %r984, %r1802;
	mul.lo.s32 	%r986, %r1802, -766435501;
	mov.b32 	%r987, -845247145;
	mul.hi.u32 	%r988, %r987, %r1800;
	mul.lo.s32 	%r989, %r1800, -845247145;
	xor.b32  	%r990, %r988, %r1801;
	xor.b32  	%r991, %r1799, %r985;
	mul.hi.u32 	%r992, %r984, %r990;
	mul.lo.s32 	%r993, %r990, -766435501;
	mul.hi.u32 	%r994, %r987, %r991;
	mul.lo.s32 	%r995, %r991, -845247145;
	xor.b32  	%r996, %r989, %r994;
	xor.b32  	%r997, %r996, -1640531527;
	xor.b32  	%r998, %r986, %r992;
	xor.b32  	%r999, %r998, -1150833019;
	mul.hi.u32 	%r1000, %r984, %r997;
	mul.lo.s32 	%r1001, %r997, -766435501;
	mul.hi.u32 	%r1002, %r987, %r999;
	mul.lo.s32 	%r1003, %r999, -845247145;
	xor.b32  	%r1004, %r995, %r1002;
	xor.b32  	%r1005, %r1004, 1013904242;
	xor.b32  	%r1006, %r993, %r1000;
	xor.b32  	%r1007, %r1006, 1993301258;
	mul.hi.u32 	%r1008, %r984, %r1005;
	mul.lo.s32 	%r1009, %r1005, -766435501;
	mul.hi.u32 	%r1010, %r987, %r1007;
	mul.lo.s32 	%r1011, %r1007, -845247145;
	xor.b32  	%r1012, %r1003, %r1010;
	xor.b32  	%r1013, %r1012, -626627285;
	xor.b32  	%r1014, %r1001, %r1008;
	xor.b32  	%r1015, %r1014, 842468239;
	mul.hi.u32 	%r1016, %r984, %r1013;
	mul.lo.s32 	%r1017, %r1013, -766435501;
	mul.hi.u32 	%r1018, %r987, %r1015;
	mul.lo.s32 	%r1019, %r1015, -845247145;
	xor.b32  	%r1020, %r1011, %r1018;
	xor.b32  	%r1021, %r1020, 2027808484;
	xor.b32  	%r1022, %r1009, %r1016;
	xor.b32  	%r1023, %r1022, -308364780;
	mul.hi.u32 	%r1024, %r984, %r1021;
	mul.lo.s32 	%r1025, %r1021, -766435501;
	mul.hi.u32 	%r1026, %r987, %r1023;
	mul.lo.s32 	%r1027, %r1023, -845247145;
	xor.b32  	%r1028, %r1019, %r1026;
	xor.b32  	%r1029, %r1028, 387276957;
	xor.b32  	%r1030, %r1017, %r1024;
	xor.b32  	%r1031, %r1030, -1459197799;
	mul.hi.u32 	%r1032, %r984, %r1029;
	mul.lo.s32 	%r1033, %r1029, -766435501;
	mul.hi.u32 	%r1034, %r987, %r1031;
	mul.lo.s32 	%r1035, %r1031, -845247145;
	xor.b32  	%r1036, %r1027, %r1034;
	xor.b32  	%r1037, %r1036, -1253254570;
	xor.b32  	%r1038, %r1025, %r1032;
	xor.b32  	%r1039, %r1038, 1684936478;
	mul.hi.u32 	%r1040, %r984, %r1037;
	mul.lo.s32 	%r1041, %r1037, -766435501;
	mul.hi.u32 	%r1042, %r987, %r1039;
	mul.lo.s32 	%r1043, %r1039, -845247145;
	xor.b32  	%r1044, %r1035, %r1042;
	xor.b32  	%r1045, %r1044, 1401181199;
	xor.b32  	%r1046, %r1033, %r1040;
	xor.b32  	%r1047, %r1046, 534103459;
	mul.hi.u32 	%r1048, %r984, %r1045;
	mul.lo.s32 	%r1049, %r1045, -766435501;
	mul.hi.u32 	%r1050, %r987, %r1047;
	mul.lo.s32 	%r1051, %r1047, -845247145;
	xor.b32  	%r1052, %r1043, %r1050;
	xor.b32  	%r1053, %r1052, -239350328;
	xor.b32  	%r1054, %r1041, %r1048;
	xor.b32  	%r1055, %r1054, -616729560;
	mul.hi.u32 	%r1056, %r984, %r1053;
	mul.lo.s32 	%r166, %r1053, -766435501;
	mul.hi.u32 	%r1057, %r987, %r1055;
	mul.lo.s32 	%r1797, %r1055, -845247145;
	xor.b32  	%r1058, %r1051, %r1057;
	xor.b32  	%r1798, %r1058, -1879881855;
	xor.b32  	%r1059, %r1049, %r1056;
	xor.b32  	%r1796, %r1059, -1767562579;
	mov.b32 	%r1859, 0;
	mov.u32 	%r1858, %r1795;
	mov.u32 	%r1795, %r166;
$L__BB5_157:
	mul.hi.u32 	%r1062, %r1858, -858993459;
	shr.u32 	%r1063, %r1062, 3;
	mul.lo.s32 	%r1064, %r1063, 10;
	sub.s32 	%r1065, %r1858, %r1064;
	ld.local.u32 	%r1066, [%rd4+36];
	cvt.rn.f32.s32 	%f248, %r1066;
	mul.wide.u32 	%rd334, %r1065, 4;
	add.s64 	%rd335, %rd4, %rd334;
	ld.local.u32 	%r1067, [%rd335];
	st.local.u32 	[%rd4+36], %r1067;
	cvt.rzi.s32.f32 	%r1068, %f248;
	st.local.u32 	[%rd335], %r1068;
	mov.b32 	%r1872, 2;
	setp.eq.s32 	%p151, %r1859, 1;
	mov.u32 	%r1871, %r1797;
	@%p151 bra 	$L__BB5_166;
	setp.eq.s32 	%p152, %r1859, 3;
	@%p152 bra 	$L__BB5_162;
	setp.ne.s32 	%p153, %r1859, 2;
	@%p153 bra 	$L__BB5_161;
	mov.b32 	%r1872, 3;
	mov.u32 	%r1871, %r1796;
	bra.uni 	$L__BB5_166;
$L__BB5_161:
	add.s32 	%r1872, %r1859, 1;
	mov.u32 	%r1871, %r1798;
	bra.uni 	$L__BB5_166;
$L__BB5_162:
	add.s32 	%r1802, %r1802, 1;
	setp.ne.s32 	%p154, %r1802, 0;
	@%p154 bra 	$L__BB5_165;
	add.s32 	%r1801, %r1801, 1;
	setp.ne.s32 	%p155, %r1801, 0;
	@%p155 bra 	$L__BB5_165;
	add.s32 	%r1800, %r1800, 1;
	setp.eq.s32 	%p156, %r1800, 0;
	selp.u32 	%r1070, 1, 0, %p156;
	add.s32 	%r1799, %r1799, %r1070;
	mov.b32 	%r1801, 0;
$L__BB5_165:
	mov.b32 	%r1072, -766435501;
	mul.hi.u32 	%r1073, %r1072, %r1802;
	mul.lo.s32 	%r1074, %r1802, -766435501;
	mov.b32 	%r1075, -845247145;
	mul.hi.u32 	%r1076, %r1075, %r1800;
	mul.lo.s32 	%r1077, %r1800, -845247145;
	xor.b32  	%r1078, %r1076, %r1801;
	xor.b32  	%r1079, %r1799, %r1073;
	mul.hi.u32 	%r1080, %r1072, %r1078;
	mul.lo.s32 	%r1081, %r1078, -766435501;
	mul.hi.u32 	%r1082, %r1075, %r1079;
	mul.lo.s32 	%r1083, %r1079, -845247145;
	xor.b32  	%r1084, %r1077, %r1082;
	xor.b32  	%r1085, %r1084, -1640531527;
	xor.b32  	%r1086, %r1074, %r1080;
	xor.b32  	%r1087, %r1086, -1150833019;
	mul.hi.u32 	%r1088, %r1072, %r1085;
	mul.lo.s32 	%r1089, %r1085, -766435501;
	mul.hi.u32 	%r1090, %r1075, %r1087;
	mul.lo.s32 	%r1091, %r1087, -845247145;
	xor.b32  	%r1092, %r1083, %r1090;
	xor.b32  	%r1093, %r1092, 1013904242;
	xor.b32  	%r1094, %r1081, %r1088;
	xor.b32  	%r1095, %r1094, 1993301258;
	mul.hi.u32 	%r1096, %r1072, %r1093;
	mul.lo.s32 	%r1097, %r1093, -766435501;
	mul.hi.u32 	%r1098, %r1075, %r1095;
	mul.lo.s32 	%r1099, %r1095, -845247145;
	xor.b32  	%r1100, %r1091, %r1098;
	xor.b32  	%r1101, %r1100, -626627285;
	xor.b32  	%r1102, %r1089, %r1096;
	xor.b32  	%r1103, %r1102, 842468239;
	mul.hi.u32 	%r1104, %r1072, %r1101;
	mul.lo.s32 	%r1105, %r1101, -766435501;
	mul.hi.u32 	%r1106, %r1075, %r1103;
	mul.lo.s32 	%r1107, %r1103, -845247145;
	xor.b32  	%r1108, %r1099, %r1106;
	xor.b32  	%r1109, %r1108, 2027808484;
	xor.b32  	%r1110, %r1097, %r1104;
	xor.b32  	%r1111, %r1110, -308364780;
	mul.hi.u32 	%r1112, %r1072, %r1109;
	mul.lo.s32 	%r1113, %r1109, -766435501;
	mul.hi.u32 	%r1114, %r1075, %r1111;
	mul.lo.s32 	%r1115, %r1111, -845247145;
	xor.b32  	%r1116, %r1107, %r1114;
	xor.b32  	%r1117, %r1116, 387276957;
	xor.b32  	%r1118, %r1105, %r1112;
	xor.b32  	%r1119, %r1118, -1459197799;
	mul.hi.u32 	%r1120, %r1072, %r1117;
	mul.lo.s32 	%r1121, %r1117, -766435501;
	mul.hi.u32 	%r1122, %r1075, %r1119;
	mul.lo.s32 	%r1123, %r1119, -845247145;
	xor.b32  	%r1124, %r1115, %r1122;
	xor.b32  	%r1125, %r1124, -1253254570;
	xor.b32  	%r1126, %r1113, %r1120;
	xor.b32  	%r1127, %r1126, 1684936478;
	mul.hi.u32 	%r1128, %r1072, %r1125;
	mul.lo.s32 	%r1129, %r1125, -766435501;
	mul.hi.u32 	%r1130, %r1075, %r1127;
	mul.lo.s32 	%r1131, %r1127, -845247145;
	xor.b32  	%r1132, %r1123, %r1130;
	xor.b32  	%r1133, %r1132, 1401181199;
	xor.b32  	%r1134, %r1121, %r1128;
	xor.b32  	%r1135, %r1134, 534103459;
	mul.hi.u32 	%r1136, %r1072, %r1133;
	mul.lo.s32 	%r1137, %r1133, -766435501;
	mul.hi.u32 	%r1138, %r1075, %r1135;
	mul.lo.s32 	%r1139, %r1135, -845247145;
	xor.b32  	%r1140, %r1131, %r1138;
	xor.b32  	%r1141, %r1140, -239350328;
	xor.b32  	%r1142, %r1129, %r1136;
	xor.b32  	%r1143, %r1142, -616729560;
	mul.hi.u32 	%r1144, %r1072, %r1141;
	mul.lo.s32 	%r188, %r1141, -766435501;
	mul.hi.u32 	%r1145, %r1075, %r1143;
	mul.lo.s32 	%r1797, %r1143, -845247145;
	xor.b32  	%r1146, %r1139, %r1145;
	xor.b32  	%r1798, %r1146, -1879881855;
	xor.b32  	%r1147, %r1137, %r1144;
	xor.b32  	%r1796, %r1147, -1767562579;
	mov.b32 	%r1872, 0;
	mov.u32 	%r1871, %r1795;
	mov.u32 	%r1795, %r188;
$L__BB5_166:
	mul.hi.u32 	%r1150, %r1871, 954437177;
	shr.u32 	%r1151, %r1150, 1;
	mul.lo.s32 	%r1152, %r1151, 9;
	sub.s32 	%r1153, %r1871, %r1152;
	ld.local.u32 	%r1154, [%rd4+32];
	cvt.rn.f32.s32 	%f249, %r1154;
	mul.wide.u32 	%rd336, %r1153, 4;
	add.s64 	%rd337, %rd4, %rd336;
	ld.local.u32 	%r1155, [%rd337];
	st.local.u32 	[%rd4+32], %r1155;
	cvt.rzi.s32.f32 	%r1156, %f249;
	st.local.u32 	[%rd337], %r1156;
	mov.b32 	%r1885, 2;
	setp.eq.s32 	%p157, %r1872, 1;
	mov.u32 	%r1884, %r1797;
	@%p157 bra 	$L__BB5_175;
	setp.eq.s32 	%p158, %r1872, 3;
	@%p158 bra 	$L__BB5_171;
	setp.ne.s32 	%p159, %r1872, 2;
	@%p159 bra 	$L__BB5_170;
	mov.b32 	%r1885, 3;
	mov.u32 	%r1884, %r1796;
	bra.uni 	$L__BB5_175;
$L__BB5_170:
	add.s32 	%r1885, %r1872, 1;
	mov.u32 	%r1884, %r1798;
	bra.uni 	$L__BB5_175;
$L__BB5_171:
	add.s32 	%r1802, %r1802, 1;
	setp.ne.s32 	%p160, %r1802, 0;
	@%p160 bra 	$L__BB5_174;
	add.s32 	%r1801, %r1801, 1;
	setp.ne.s32 	%p161, %r1801, 0;
	@%p161 bra 	$L__BB5_174;
	add.s32 	%r1800, %r1800, 1;
	setp.eq.s32 	%p162, %r1800, 0;
	selp.u32 	%r1158, 1, 0, %p162;
	add.s32 	%r1799, %r1799, %r1158;
	mov.b32 	%r1801, 0;
$L__BB5_174:
	mov.b32 	%r1160, -766435501;
	mul.hi.u32 	%r1161, %r1160, %r1802;
	mul.lo.s32 	%r1162, %r1802, -766435501;
	mov.b32 	%r1163, -845247145;
	mul.hi.u32 	%r1164, %r1163, %r1800;
	mul.lo.s32 	%r1165, %r1800, -845247145;
	xor.b32  	%r1166, %r1164, %r1801;
	xor.b32  	%r1167, %r1799, %r1161;
	mul.hi.u32 	%r1168, %r1160, %r1166;
	mul.lo.s32 	%r1169, %r1166, -766435501;
	mul.hi.u32 	%r1170, %r1163, %r1167;
	mul.lo.s32 	%r1171, %r1167, -845247145;
	xor.b32  	%r1172, %r1165, %r1170;
	xor.b32  	%r1173, %r1172, -1640531527;
	xor.b32  	%r1174, %r1162, %r1168;
	xor.b32  	%r1175, %r1174, -1150833019;
	mul.hi.u32 	%r1176, %r1160, %r1173;
	mul.lo.s32 	%r1177, %r1173, -766435501;
	mul.hi.u32 	%r1178, %r1163, %r1175;
	mul.lo.s32 	%r1179, %r1175, -845247145;
	xor.b32  	%r1180, %r1171, %r1178;
	xor.b32  	%r1181, %r1180, 1013904242;
	xor.b32  	%r1182, %r1169, %r1176;
	xor.b32  	%r1183, %r1182, 1993301258;
	mul.hi.u32 	%r1184, %r1160, %r1181;
	mul.lo.s32 	%r1185, %r1181, -766435501;
	mul.hi.u32 	%r1186, %r1163, %r1183;
	mul.lo.s32 	%r1187, %r1183, -845247145;
	xor.b32  	%r1188, %r1179, %r1186;
	xor.b32  	%r1189, %r1188, -626627285;
	xor.b32  	%r1190, %r1177, %r1184;
	xor.b32  	%r1191, %r1190, 842468239;
	mul.hi.u32 	%r1192, %r1160, %r1189;
	mul.lo.s32 	%r1193, %r1189, -766435501;
	mul.hi.u32 	%r1194, %r1163, %r1191;
	mul.lo.s32 	%r1195, %r1191, -845247145;
	xor.b32  	%r1196, %r1187, %r1194;
	xor.b32  	%r1197, %r1196, 2027808484;
	xor.b32  	%r1198, %r1185, %r1192;
	xor.b32  	%r1199, %r1198, -308364780;
	mul.hi.u32 	%r1200, %r1160, %r1197;
	mul.lo.s32 	%r1201, %r1197, -766435501;
	mul.hi.u32 	%r1202, %r1163, %r1199;
	mul.lo.s32 	%r1203, %r1199, -845247145;
	xor.b32  	%r1204, %r1195, %r1202;
	xor.b32  	%r1205, %r1204, 387276957;
	xor.b32  	%r1206, %r1193, %r1200;
	xor.b32  	%r1207, %r1206, -1459197799;
	mul.hi.u32 	%r1208, %r1160, %r1205;
	mul.lo.s32 	%r1209, %r1205, -766435501;
	mul.hi.u32 	%r1210, %r1163, %r1207;
	mul.lo.s32 	%r1211, %r1207, -845247145;
	xor.b32  	%r1212, %r1203, %r1210;
	xor.b32  	%r1213, %r1212, -1253254570;
	xor.b32  	%r1214, %r1201, %r1208;
	xor.b32  	%r1215, %r1214, 1684936478;
	mul.hi.u32 	%r1216, %r1160, %r1213;
	mul.lo.s32 	%r1217, %r1213, -766435501;
	mul.hi.u32 	%r1218, %r1163, %r1215;
	mul.lo.s32 	%r1219, %r1215, -845247145;
	xor.b32  	%r1220, %r1211, %r1218;
	xor.b32  	%r1221, %r1220, 1401181199;
	xor.b32  	%r1222, %r1209, %r1216;
	xor.b32  	%r1223, %r1222, 534103459;
	mul.hi.u32 	%r1224, %r1160, %r1221;
	mul.lo.s32 	%r1225, %r1221, -766435501;
	mul.hi.u32 	%r1226, %r1163, %r1223;
	mul.lo.s32 	%r1227, %r1223, -845247145;
	xor.b32  	%r1228, %r1219, %r1226;
	xor.b32  	%r1229, %r1228, -239350328;
	xor.b32  	%r1230, %r1217, %r1224;
	xor.b32  	%r1231, %r1230, -616729560;
	mul.hi.u32 	%r1232, %r1160, %r1229;
	mul.lo.s32 	%r210, %r1229, -766435501;
	mul.hi.u32 	%r1233, %r1163, %r1231;
	mul.lo.s32 	%r1797, %r1231, -845247145;
	xor.b32  	%r1234, %r1227, %r1233;
	xor.b32  	%r1798, %r1234, -1879881855;
	xor.b32  	%r1235, %r1225, %r1232;
	xor.b32  	%r1796, %r1235, -1767562579;
	mov.b32 	%r1885, 0;
	mov.u32 	%r1884, %r1795;
	mov.u32 	%r1795, %r210;
$L__BB5_175:
	ld.local.u32 	%r1238, [%rd4+28];
	cvt.rn.f32.s32 	%f250, %r1238;
	shl.b32 	%r1239, %r1884, 2;
	cvt.u64.u32 	%rd338, %r1239;
	and.b64  	%rd339, %rd338, 28;
	add.s64 	%rd340, %rd4, %rd339;
	ld.local.u32 	%r1240, [%rd340];
	st.local.u32 	[%rd4+28], %r1240;
	cvt.rzi.s32.f32 	%r1241, %f250;
	st.local.u32 	[%rd340], %r1241;
	mov.b32 	%r1898, 2;
	setp.eq.s32 	%p163, %r1885, 1;
	mov.u32 	%r1897, %r1797;
	@%p163 bra 	$L__BB5_184;
	setp.eq.s32 	%p164, %r1885, 3;
	@%p164 bra 	$L__BB5_180;
	setp.ne.s32 	%p165, %r1885, 2;
	@%p165 bra 	$L__BB5_179;
	mov.b32 	%r1898, 3;
	mov.u32 	%r1897, %r1796;
	bra.uni 	$L__BB5_184;
$L__BB5_179:
	add.s32 	%r1898, %r1885, 1;
	mov.u32 	%r1897, %r1798;
	bra.uni 	$L__BB5_184;
$L__BB5_180:
	add.s32 	%r1802, %r1802, 1;
	setp.ne.s32 	%p166, %r1802, 0;
	@%p166 bra 	$L__BB5_183;
	add.s32 	%r1801, %r1801, 1;
	setp.ne.s32 	%p167, %r1801, 0;
	@%p167 bra 	$L__BB5_183;
	add.s32 	%r1800, %r1800, 1;
	setp.eq.s32 	%p168, %r1800, 0;
	selp.u32 	%r1243, 1, 0, %p168;
	add.s32 	%r1799, %r1799, %r1243;
	mov.b32 	%r1801, 0;
$L__BB5_183:
	mov.b32 	%r1245, -766435501;
	mul.hi.u32 	%r1246, %r1245, %r1802;
	mul.lo.s32 	%r1247, %r1802, -766435501;
	mov.b32 	%r1248, -845247145;
	mul.hi.u32 	%r1249, %r1248, %r1800;
	mul.lo.s32 	%r1250, %r1800, -845247145;
	xor.b32  	%r1251, %r1249, %r1801;
	xor.b32  	%r1252, %r1799, %r1246;
	mul.hi.u32 	%r1253, %r1245, %r1251;
	mul.lo.s32 	%r1254, %r1251, -766435501;
	mul.hi.u32 	%r1255, %r1248, %r1252;
	mul.lo.s32 	%r1256, %r1252, -845247145;
	xor.b32  	%r1257, %r1250, %r1255;
	xor.b32  	%r1258, %r1257, -1640531527;
	xor.b32  	%r1259, %r1247, %r1253;
	xor.b32  	%r1260, %r1259, -1150833019;
	mul.hi.u32 	%r1261, %r1245, %r1258;
	mul.lo.s32 	%r1262, %r1258, -766435501;
	mul.hi.u32 	%r1263, %r1248, %r1260;
	mul.lo.s32 	%r1264, %r1260, -845247145;
	xor.b32  	%r1265, %r1256, %r1263;
	xor.b32  	%r1266, %r1265, 1013904242;
	xor.b32  	%r1267, %r1254, %r1261;
	xor.b32  	%r1268, %r1267, 1993301258;
	mul.hi.u32 	%r1269, %r1245, %r1266;
	mul.lo.s32 	%r1270, %r1266, -766435501;
	mul.hi.u32 	%r1271, %r1248, %r1268;
	mul.lo.s32 	%r1272, %r1268, -845247145;
	xor.b32  	%r1273, %r1264, %r1271;
	xor.b32  	%r1274, %r1273, -626627285;
	xor.b32  	%r1275, %r1262, %r1269;
	xor.b32  	%r1276, %r1275, 842468239;
	mul.hi.u32 	%r1277, %r1245, %r1274;
	mul.lo.s32 	%r1278, %r1274, -766435501;
	mul.hi.u32 	%r1279, %r1248, %r1276;
	mul.lo.s32 	%r1280, %r1276, -845247145;
	xor.b32  	%r1281, %r1272, %r1279;
	xor.b32  	%r1282, %r1281, 2027808484;
	xor.b32  	%r1283, %r1270, %r1277;
	xor.b32  	%r1284, %r1283, -308364780;
	mul.hi.u32 	%r1285, %r1245, %r1282;
	mul.lo.s32 	%r1286, %r1282, -766435501;
	mul.hi.u32 	%r1287, %r1248, %r1284;
	mul.lo.s32 	%r1288, %r1284, -845247145;
	xor.b32  	%r1289, %r1280, %r1287;
	xor.b32  	%r1290, %r1289, 387276957;
	xor.b32  	%r1291, %r1278, %r1285;
	xor.b32  	%r1292, %r1291, -1459197799;
	mul.hi.u32 	%r1293, %r1245, %r1290;
	mul.lo.s32 	%r1294, %r1290, -766435501;
	mul.hi.u32 	%r1295, %r1248, %r1292;
	mul.lo.s32 	%r1296, %r1292, -845247145;
	xor.b32  	%r1297, %r1288, %r1295;
	xor.b32  	%r1298, %r1297, -1253254570;
	xor.b32  	%r1299, %r1286, %r1293;
	xor.b32  	%r1300, %r1299, 1684936478;
	mul.hi.u32 	%r1301, %r1245, %r1298;
	mul.lo.s32 	%r1302, %r1298, -766435501;
	mul.hi.u32 	%r1303, %r1248, %r1300;
	mul.lo.s32 	%r1304, %r1300, -845247145;
	xor.b32  	%r1305, %r1296, %r1303;
	xor.b32  	%r1306, %r1305, 1401181199;
	xor.b32  	%r1307, %r1294, %r1301;
	xor.b32  	%r1308, %r1307, 534103459;
	mul.hi.u32 	%r1309, %r1245, %r1306;
	mul.lo.s32 	%r1310, %r1306, -766435501;
	mul.hi.u32 	%r1311, %r1248, %r1308;
	mul.lo.s32 	%r1312, %r1308, -845247145;
	xor.b32  	%r1313, %r1304, %r1311;
	xor.b32  	%r1314, %r1313, -239350328;
	xor.b32  	%r1315, %r1302, %r1309;
	xor.b32  	%r1316, %r1315, -616729560;
	mul.hi.u32 	%r1317, %r1245, %r1314;
	mul.lo.s32 	%r232, %r1314, -766435501;
	mul.hi.u32 	%r1318, %r1248, %r1316;
	mul.lo.s32 	%r1797, %r1316, -845247145;
	xor.b32  	%r1319, %r1312, %r1318;
	xor.b32  	%r1798, %r1319, -1879881855;
	xor.b32  	%r1320, %r1310, %r1317;
	xor.b32  	%r1796, %r1320, -1767562579;
	mov.b32 	%r1898, 0;
	mov.u32 	%r1897, %r1795;
	mov.u32 	%r1795, %r232;
$L__BB5_184:
	mul.hi.u32 	%r1323, %r1897, 613566757;
	sub.s32 	%r1324, %r1897, %r1323;
	shr.u32 	%r1325, %r1324, 1;
	add.s32 	%r1326, %r1325, %r1323;
	shr.u32 	%r1327, %r1326, 2;
	mul.lo.s32 	%r1328, %r1327, 7;
	sub.s32 	%r1329, %r1897, %r1328;
	ld.local.u32 	%r1330, [%rd4+24];
	cvt.rn.f32.s32 	%f251, %r1330;
	mul.wide.u32 	%rd341, %r1329, 4;
	add.s64 	%rd342, %rd4, %rd341;
	ld.local.u32 	%r1331, [%rd342];
	st.local.u32 	[%rd4+24], %r1331;
	cvt.rzi.s32.f32 	%r1332, %f251;
	st.local.u32 	[%rd342], %r1332;
	mov.b32 	%r1911, 2;
	setp.eq.s32 	%p169, %r1898, 1;
	mov.u32 	%r1910, %r1797;
	@%p169 bra 	$L__BB5_193;
	setp.eq.s32 	%p170, %r1898, 3;
	@%p170 bra 	$L__BB5_189;
	setp.ne.s32 	%p171, %r1898, 2;
	@%p171 bra 	$L__BB5_188;
	mov.b32 	%r1911, 3;
	mov.u32 	%r1910, %r1796;
	bra.uni 	$L__BB5_193;
$L__BB5_188:
	add.s32 	%r1911, %r1898, 1;
	mov.u32 	%r1910, %r1798;
	bra.uni 	$L__BB5_193;
$L__BB5_189:
	add.s32 	%r1802, %r1802, 1;
	setp.ne.s32 	%p172, %r1802, 0;
	@%p172 bra 	$L__BB5_192;
	add.s32 	%r1801, %r1801, 1;
	setp.ne.s32 	%p173, %r1801, 0;
	@%p173 bra 	$L__BB5_192;
	add.s32 	%r1800, %r1800, 1;
	setp.eq.s32 	%p174, %r1800, 0;
	selp.u32 	%r1334, 1, 0, %p174;
	add.s32 	%r1799, %r1799, %r1334;
	mov.b32 	%r1801, 0;
$L__BB5_192:
	mov.b32 	%r1336, -766435501;
	mul.hi.u32 	%r1337, %r1336, %r1802;
	mul.lo.s32 	%r1338, %r1802, -766435501;
	mov.b32 	%r1339, -845247145;
	mul.hi.u32 	%r1340, %r1339, %r1800;
	mul.lo.s32 	%r1341, %r1800, -845247145;
	xor.b32  	%r1342, %r1340, %r1801;
	xor.b32  	%r1343, %r1799, %r1337;
	mul.hi.u32 	%r1344, %r1336, %r1342;
	mul.lo.s32 	%r1345, %r1342, -766435501;
	mul.hi.u32 	%r1346, %r1339, %r1343;
	mul.lo.s32 	%r1347, %r1343, -845247145;
	xor.b32  	%r1348, %r1341, %r1346;
	xor.b32  	%r1349, %r1348, -1640531527;
	xor.b32  	%r1350, %r1338, %r1344;
	xor.b32  	%r1351, %r1350, -1150833019;
	mul.hi.u32 	%r1352, %r1336, %r1349;
	mul.lo.s32 	%r1353, %r1349, -766435501;
	mul.hi.u32 	%r1354, %r1339, %r1351;
	mul.lo.s32 	%r1355, %r1351, -845247145;
	xor.b32  	%r1356, %r1347, %r1354;
	xor.b32  	%r1357, %r1356, 1013904242;
	xor.b32  	%r1358, %r1345, %r1352;
	xor.b32  	%r1359, %r1358, 1993301258;
	mul.hi.u32 	%r1360, %r1336, %r1357;
	mul.lo.s32 	%r1361, %r1357, -766435501;
	mul.hi.u32 	%r1362, %r1339, %r1359;
	mul.lo.s32 	%r1363, %r1359, -845247145;
	xor.b32  	%r1364, %r1355, %r1362;
	xor.b32  	%r1365, %r1364, -626627285;
	xor.b32  	%r1366, %r1353, %r1360;
	xor.b32  	%r1367, %r1366, 842468239;
	mul.hi.u32 	%r1368, %r1336, %r1365;
	mul.lo.s32 	%r1369, %r1365, -766435501;
	mul.hi.u32 	%r1370, %r1339, %r1367;
	mul.lo.s32 	%r1371, %r1367, -845247145;
	xor.b32  	%r1372, %r1363, %r1370;
	xor.b32  	%r1373, %r1372, 2027808484;
	xor.b32  	%r1374, %r1361, %r1368;
	xor.b32  	%r1375, %r1374, -308364780;
	mul.hi.u32 	%r1376, %r1336, %r1373;
	mul.lo.s32 	%r1377, %r1373, -766435501;
	mul.hi.u32 	%r1378, %r1339, %r1375;
	mul.lo.s32 	%r1379, %r1375, -845247145;
	xor.b32  	%r1380, %r1371, %r1378;
	xor.b32  	%r1381, %r1380, 387276957;
	xor.b32  	%r1382, %r1369, %r1376;
	xor.b32  	%r1383, %r1382, -1459197799;
	mul.hi.u32 	%r1384, %r1336, %r1381;
	mul.lo.s32 	%r1385, %r1381, -766435501;
	mul.hi.u32 	%r1386, %r1339, %r1383;
	mul.lo.s32 	%r1387, %r1383, -845247145;
	xor.b32  	%r1388, %r1379, %r1386;
	xor.b32  	%r1389, %r1388, -1253254570;
	xor.b32  	%r1390, %r1377, %r1384;
	xor.b32  	%r1391, %r1390, 1684936478;
	mul.hi.u32 	%r1392, %r1336, %r1389;
	mul.lo.s32 	%r1393, %r1389, -766435501;
	mul.hi.u32 	%r1394, %r1339, %r1391;
	mul.lo.s32 	%r1395, %r1391, -845247145;
	xor.b32  	%r1396, %r1387, %r1394;
	xor.b32  	%r1397, %r1396, 1401181199;
	xor.b32  	%r1398, %r1385, %r1392;
	xor.b32  	%r1399, %r1398, 534103459;
	mul.hi.u32 	%r1400, %r1336, %r1397;
	mul.lo.s32 	%r1401, %r1397, -766435501;
	mul.hi.u32 	%r1402, %r1339, %r1399;
	mul.lo.s32 	%r1403, %r1399, -845247145;
	xor.b32  	%r1404, %r1395, %r1402;
	xor.b32  	%r1405, %r1404, -239350328;
	xor.b32  	%r1406, %r1393, %r1400;
	xor.b32  	%r1407, %r1406, -616729560;
	mul.hi.u32 	%r1408, %r1336, %r1405;
	mul.lo.s32 	%r254, %r1405, -766435501;
	mul.hi.u32 	%r1409, %r1339, %r1407;
	mul.lo.s32 	%r1797, %r1407, -845247145;
	xor.b32  	%r1410, %r1403, %r1409;
	xor.b32  	%r1798, %r1410, -1879881855;
	xor.b32  	%r1411, %r1401, %r1408;
	xor.b32  	%r1796, %r1411, -1767562579;
	mov.b32 	%r1911, 0;
	mov.u32 	%r1910, %r1795;
	mov.u32 	%r1795, %r254;
$L__BB5_193:
	mul.hi.u32 	%r1414, %r1910, -1431655765;
	shr.u32 	%r1415, %r1414, 2;
	mul.lo.s32 	%r1416, %r1415, 6;
	sub.s32 	%r1417, %r1910, %r1416;
	ld.local.u32 	%r1418, [%rd4+20];
	cvt.rn.f32.s32 	%f252, %r1418;
	mul.wide.u32 	%rd343, %r1417, 4;
	add.s64 	%rd344, %rd4, %rd343;
	ld.local.u32 	%r1419, [%rd344];
	st.local.u32 	[%rd4+20], %r1419;
	cvt.rzi.s32.f32 	%r1420, %f252;
	st.local.u32 	[%rd344], %r1420;
	mov.b32 	%r1924, 2;
	setp.eq.s32 	%p175, %r1911, 1;
	mov.u32 	%r1923, %r1797;
	@%p175 bra 	$L__BB5_202;
	setp.eq.s32 	%p176, %r1911, 3;
	@%p176 bra 	$L__BB5_198;
	setp.ne.s32 	%p177, %r1911, 2;
	@%p177 bra 	$L__BB5_197;
	mov.b32 	%r1924, 3;
	mov.u32 	%r1923, %r1796;
	bra.uni 	$L__BB5_202;
$L__BB5_197:
	add.s32 	%r1924, %r1911, 1;
	mov.u32 	%r1923, %r1798;
	bra.uni 	$L__BB5_202;
$L__BB5_198:
	add.s32 	%r1802, %r1802, 1;
	setp.ne.s32 	%p178, %r1802, 0;
	@%p178 bra 	$L__BB5_201;
	add.s32 	%r1801, %r1801, 1;
	setp.ne.s32 	%p179, %r1801, 0;
	@%p179 bra 	$L__BB5_201;
	add.s32 	%r1800, %r1800, 1;
	setp.eq.s32 	%p180, %r1800, 0;
	selp.u32 	%r1422, 1, 0, %p180;
	add.s32 	%r1799, %r1799, %r1422;
	mov.b32 	%r1801, 0;
$L__BB5_201:
	mov.b32 	%r1424, -766435501;
	mul.hi.u32 	%r1425, %r1424, %r1802;
	mul.lo.s32 	%r1426, %r1802, -766435501;
	mov.b32 	%r1427, -845247145;
	mul.hi.u32 	%r1428, %r1427, %r1800;
	mul.lo.s32 	%r1429, %r1800, -845247145;
	xor.b32  	%r1430, %r1428, %r1801;
	xor.b32  	%r1431, %r1799, %r1425;
	mul.hi.u32 	%r1432, %r1424, %r1430;
	mul.lo.s32 	%r1433, %r1430, -766435501;
	mul.hi.u32 	%r1434, %r1427, %r1431;
	mul.lo.s32 	%r1435, %r1431, -845247145;
	xor.b32  	%r1436, %r1429, %r1434;
	xor.b32  	%r1437, %r1436, -1640531527;
	xor.b32  	%r1438, %r1426, %r1432;
	xor.b32  	%r1439, %r1438, -1150833019;
	mul.hi.u32 	%r1440, %r1424, %r1437;
	mul.lo.s32 	%r1441, %r1437, -766435501;
	mul.hi.u32 	%r1442, %r1427, %r1439;
	mul.lo.s32 	%r1443, %r1439, -845247145;
	xor.b32  	%r1444, %r1435, %r1442;
	xor.b32  	%r1445, %r1444, 1013904242;
	xor.b32  	%r1446, %r1433, %r1440;
	xor.b32  	%r1447, %r1446, 1993301258;
	mul.hi.u32 	%r1448, %r1424, %r1445;
	mul.lo.s32 	%r1449, %r1445, -766435501;
	mul.hi.u32 	%r1450, %r1427, %r1447;
	mul.lo.s32 	%r1451, %r1447, -845247145;
	xor.b32  	%r1452, %r1443, %r1450;
	xor.b32  	%r1453, %r1452, -626627285;
	xor.b32  	%r1454, %r1441, %r1448;
	xor.b32  	%r1455, %r1454, 842468239;
	mul.hi.u32 	%r1456, %r1424, %r1453;
	mul.lo.s32 	%r1457, %r1453, -766435501;
	mul.hi.u32 	%r1458, %r1427, %r1455;
	mul.lo.s32 	%r1459, %r1455, -845247145;
	xor.b32  	%r1460, %r1451, %r1458;
	xor.b32  	%r1461, %r1460, 2027808484;
	xor.b32  	%r1462, %r1449, %r1456;
	xor.b32  	%r1463, %r1462, -308364780;
	mul.hi.u32 	%r1464, %r1424, %r1461;
	mul.lo.s32 	%r1465, %r1461, -766435501;
	mul.hi.u32 	%r1466, %r1427, %r1463;
	mul.lo.s32 	%r1467, %r1463, -845247145;
	xor.b32  	%r1468, %r1459, %r1466;
	xor.b32  	%r1469, %r1468, 387276957;
	xor.b32  	%r1470, %r1457, %r1464;
	xor.b32  	%r1471, %r1470, -1459197799;
	mul.hi.u32 	%r1472, %r1424, %r1469;
	mul.lo.s32 	%r1473, %r1469, -766435501;
	mul.hi.u32 	%r1474, %r1427, %r1471;
	mul.lo.s32 	%r1475, %r1471, -845247145;
	xor.b32  	%r1476, %r1467, %r1474;
	xor.b32  	%r1477, %r1476, -1253254570;
	xor.b32  	%r1478, %r1465, %r1472;
	xor.b32  	%r1479, %r1478, 1684936478;
	mul.hi.u32 	%r1480, %r1424, %r1477;
	mul.lo.s32 	%r1481, %r1477, -766435501;
	mul.hi.u32 	%r1482, %r1427, %r1479;
	mul.lo.s32 	%r1483, %r1479, -845247145;
	xor.b32  	%r1484, %r1475, %r1482;
	xor.b32  	%r1485, %r1484, 1401181199;
	xor.b32  	%r1486, %r1473, %r1480;
	xor.b32  	%r1487, %r1486, 534103459;
	mul.hi.u32 	%r1488, %r1424, %r1485;
	mul.lo.s32 	%r1489, %r1485, -766435501;
	mul.hi.u32 	%r1490, %r1427, %r1487;
	mul.lo.s32 	%r1491, %r1487, -845247145;
	xor.b32  	%r1492, %r1483, %r1490;
	xor.b32  	%r1493, %r1492, -239350328;
	xor.b32  	%r1494, %r1481, %r1488;
	xor.b32  	%r1495, %r1494, -616729560;
	mul.hi.u32 	%r1496, %r1424, %r1493;
	mul.lo.s32 	%r276, %r1493, -766435501;
	mul.hi.u32 	%r1497, %r1427, %r1495;
	mul.lo.s32 	%r1797, %r1495, -845247145;
	xor.b32  	%r1498, %r1491, %r1497;
	xor.b32  	%r1798, %r1498, -1879881855;
	xor.b32  	%r1499, %r1489, %r1496;
	xor.b32  	%r1796, %r1499, -1767562579;
	mov.b32 	%r1924, 0;
	mov.u32 	%r1923, %r1795;
	mov.u32 	%r1795, %r276;
$L__BB5_202:
	mul.hi.u32 	%r1502, %r1923, -858993459;
	shr.u32 	%r1503, %r1502, 2;
	mul.lo.s32 	%r1504, %r1503, 5;
	sub.s32 	%r1505, %r1923, %r1504;
	ld.local.u32 	%r1506, [%rd4+16];
	cvt.rn.f32.s32 	%f253, %r1506;
	mul.wide.u32 	%rd345, %r1505, 4;
	add.s64 	%rd346, %rd4, %rd345;
	ld.local.u32 	%r1507, [%rd346];
	st.local.u32 	[%rd4+16], %r1507;
	cvt.rzi.s32.f32 	%r1508, %f253;
	st.local.u32 	[%rd346], %r1508;
	mov.b32 	%r1937, 2;
	setp.eq.s32 	%p181, %r1924, 1;
	mov.u32 	%r1936, %r1797;
	@%p181 bra 	$L__BB5_211;
	setp.eq.s32 	%p182, %r1924, 3;
	@%p182 bra 	$L__BB5_207;
	setp.ne.s32 	%p183, %r1924, 2;
	@%p183 bra 	$L__BB5_206;
	mov.b32 	%r1937, 3;
	mov.u32 	%r1936, %r1796;
	bra.uni 	$L__BB5_211;
$L__BB5_206:
	add.s32 	%r1937, %r1924, 1;
	mov.u32 	%r1936, %r1798;
	bra.uni 	$L__BB5_211;
$L__BB5_207:
	add.s32 	%r1802, %r1802, 1;
	setp.ne.s32 	%p184, %r1802, 0;
	@%p184 bra 	$L__BB5_210;
	add.s32 	%r1801, %r1801, 1;
	setp.ne.s32 	%p185, %r1801, 0;
	@%p185 bra 	$L__BB5_210;
	add.s32 	%r1800, %r1800, 1;
	setp.eq.s32 	%p186, %r1800, 0;
	selp.u32 	%r1510, 1, 0, %p186;
	add.s32 	%r1799, %r1799, %r1510;
	mov.b32 	%r1801, 0;
$L__BB5_210:
	mov.b32 	%r1512, -766435501;
	mul.hi.u32 	%r1513, %r1512, %r1802;
	mul.lo.s32 	%r1514, %r1802, -766435501;
	mov.b32 	%r1515, -845247145;
	mul.hi.u32 	%r1516, %r1515, %r1800;
	mul.lo.s32 	%r1517, %r1800, -845247145;
	xor.b32  	%r1518, %r1516, %r1801;
	xor.b32  	%r1519, %r1799, %r1513;
	mul.hi.u32 	%r1520, %r1512, %r1518;
	mul.lo.s32 	%r1521, %r1518, -766435501;
	mul.hi.u32 	%r1522, %r1515, %r1519;
	mul.lo.s32 	%r1523, %r1519, -845247145;
	xor.b32  	%r1524, %r1517, %r1522;
	xor.b32  	%r1525, %r1524, -1640531527;
	xor.b32  	%r1526, %r1514, %r1520;
	xor.b32  	%r1527, %r1526, -1150833019;
	mul.hi.u32 	%r1528, %r1512, %r1525;
	mul.lo.s32 	%r1529, %r1525, -766435501;
	mul.hi.u32 	%r1530, %r1515, %r1527;
	mul.lo.s32 	%r1531, %r1527, -845247145;
	xor.b32  	%r1532, %r1523, %r1530;
	xor.b32  	%r1533, %r1532, 1013904242;
	xor.b32  	%r1534, %r1521, %r1528;
	xor.b32  	%r1535, %r1534, 1993301258;
	mul.hi.u32 	%r1536, %r1512, %r1533;
	mul.lo.s32 	%r1537, %r1533, -766435501;
	mul.hi.u32 	%r1538, %r1515, %r1535;
	mul.lo.s32 	%r1539, %r1535, -845247145;
	xor.b32  	%r1540, %r1531, %r1538;
	xor.b32  	%r1541, %r1540, -626627285;
	xor.b32  	%r1542, %r1529, %r1536;
	xor.b32  	%r1543, %r1542, 842468239;
	mul.hi.u32 	%r1544, %r1512, %r1541;
	mul.lo.s32 	%r1545, %r1541, -766435501;
	mul.hi.u32 	%r1546, %r1515, %r1543;
	mul.lo.s32 	%r1547, %r1543, -845247145;
	xor.b32  	%r1548, %r1539, %r1546;
	xor.b32  	%r1549, %r1548, 2027808484;
	xor.b32  	%r1550, %r1537, %r1544;
	xor.b32  	%r1551, %r1550, -308364780;
	mul.hi.u32 	%r1552, %r1512, %r1549;
	mul.lo.s32 	%r1553, %r1549, -766435501;
	mul.hi.u32 	%r1554, %r1515, %r1551;
	mul.lo.s32 	%r1555, %r1551, -845247145;
	xor.b32  	%r1556, %r1547, %r1554;
	xor.b32  	%r1557, %r1556, 387276957;
	xor.b32  	%r1558, %r1545, %r1552;
	xor.b32  	%r1559, %r1558, -1459197799;
	mul.hi.u32 	%r1560, %r1512, %r1557;
	mul.lo.s32 	%r1561, %r1557, -766435501;
	mul.hi.u32 	%r1562, %r1515, %r1559;
	mul.lo.s32 	%r1563, %r1559, -845247145;
	xor.b32  	%r1564, %r1555, %r1562;
	xor.b32  	%r1565, %r1564, -1253254570;
	xor.b32  	%r1566, %r1553, %r1560;
	xor.b32  	%r1567, %r1566, 1684936478;
	mul.hi.u32 	%r1568, %r1512, %r1565;
	mul.lo.s32 	%r1569, %r1565, -766435501;
	mul.hi.u32 	%r1570, %r1515, %r1567;
	mul.lo.s32 	%r1571, %r1567, -845247145;
	xor.b32  	%r1572, %r1563, %r1570;
	xor.b32  	%r1573, %r1572, 1401181199;
	xor.b32  	%r1574, %r1561, %r1568;
	xor.b32  	%r1575, %r1574, 534103459;
	mul.hi.u32 	%r1576, %r1512, %r1573;
	mul.lo.s32 	%r1577, %r1573, -766435501;
	mul.hi.u32 	%r1578, %r1515, %r1575;
	mul.lo.s32 	%r1579, %r1575, -845247145;
	xor.b32  	%r1580, %r1571, %r1578;
	xor.b32  	%r1581, %r1580, -239350328;
	xor.b32  	%r1582, %r1569, %r1576;
	xor.b32  	%r1583, %r1582, -616729560;
	mul.hi.u32 	%r1584, %r1512, %r1581;
	mul.lo.s32 	%r298, %r1581, -766435501;
	mul.hi.u32 	%r1585, %r1515, %r1583;
	mul.lo.s32 	%r1797, %r1583, -845247145;
	xor.b32  	%r1586, %r1579, %r1585;
	xor.b32  	%r1798, %r1586, -1879881855;
	xor.b32  	%r1587, %r1577, %r1584;
	xor.b32  	%r1796, %r1587, -1767562579;
	mov.b32 	%r1937, 0;
	mov.u32 	%r1936, %r1795;
	mov.u32 	%r1795, %r298;
$L__BB5_211:
	ld.local.u32 	%r1590, [%rd4+12];
	cvt.rn.f32.s32 	%f254, %r1590;
	shl.b32 	%r1591, %r1936, 2;
	cvt.u64.u32 	%rd347, %r1591;
	and.b64  	%rd348, %rd347, 12;
	add.s64 	%rd349, %rd4, %rd348;
	ld.local.u32 	%r1592, [%rd349];
	st.local.u32 	[%rd4+12], %r1592;
	cvt.rzi.s32.f32 	%r1593, %f254;
	st.local.u32 	[%rd349], %r1593;
	mov.b32 	%r1950, 2;
	setp.eq.s32 	%p187, %r1937, 1;
	mov.u32 	%r1949, %r1797;
	@%p187 bra 	$L__BB5_220;
	setp.eq.s32 	%p188, %r1937, 3;
	@%p188 bra 	$L__BB5_216;
	setp.ne.s32 	%p189, %r1937, 2;
	@%p189 bra 	$L__BB5_215;
	mov.b32 	%r1950, 3;
	mov.u32 	%r1949, %r1796;
	bra.uni 	$L__BB5_220;
$L__BB5_215:
	add.s32 	%r1950, %r1937, 1;
	mov.u32 	%r1949, %r1798;
	bra.uni 	$L__BB5_220;
$L__BB5_216:
	add.s32 	%r1802, %r1802, 1;
	setp.ne.s32 	%p190, %r1802, 0;
	@%p190 bra 	$L__BB5_219;
	add.s32 	%r1801, %r1801, 1;
	setp.ne.s32 	%p191, %r1801, 0;
	@%p191 bra 	$L__BB5_219;
	add.s32 	%r1800, %r1800, 1;
	setp.eq.s32 	%p192, %r1800, 0;
	selp.u32 	%r1595, 1, 0, %p192;
	add.s32 	%r1799, %r1799, %r1595;
	mov.b32 	%r1801, 0;
$L__BB5_219:
	mov.b32 	%r1597, -766435501;
	mul.hi.u32 	%r1598, %r1597, %r1802;
	mul.lo.s32 	%r1599, %r1802, -766435501;
	mov.b32 	%r1600, -845247145;
	mul.hi.u32 	%r1601, %r1600, %r1800;
	mul.lo.s32 	%r1602, %r1800, -845247145;
	xor.b32  	%r1603, %r1601, %r1801;
	xor.b32  	%r1604, %r1799, %r1598;
	mul.hi.u32 	%r1605, %r1597, %r1603;
	mul.lo.s32 	%r1606, %r1603, -766435501;
	mul.hi.u32 	%r1607, %r1600, %r1604;
	mul.lo.s32 	%r1608, %r1604, -845247145;
	xor.b32  	%r1609, %r1602, %r1607;
	xor.b32  	%r1610, %r1609, -1640531527;
	xor.b32  	%r1611, %r1599, %r1605;
	xor.b32  	%r1612, %r1611, -1150833019;
	mul.hi.u32 	%r1613, %r1597, %r1610;
	mul.lo.s32 	%r1614, %r1610, -766435501;
	mul.hi.u32 	%r1615, %r1600, %r1612;
	mul.lo.s32 	%r1616, %r1612, -845247145;
	xor.b32  	%r1617, %r1608, %r1615;
	xor.b32  	%r1618, %r1617, 1013904242;
	xor.b32  	%r1619, %r1606, %r1613;
	xor.b32  	%r1620, %r1619, 1993301258;
	mul.hi.u32 	%r1621, %r1597, %r1618;
	mul.lo.s32 	%r1622, %r1618, -766435501;
	mul.hi.u32 	%r1623, %r1600, %r1620;
	mul.lo.s32 	%r1624, %r1620, -845247145;
	xor.b32  	%r1625, %r1616, %r1623;
	xor.b32  	%r1626, %r1625, -626627285;
	xor.b32  	%r1627, %r1614, %r1621;
	xor.b32  	%r1628, %r1627, 842468239;
	mul.hi.u32 	%r1629, %r1597, %r1626;
	mul.lo.s32 	%r1630, %r1626, -766435501;
	mul.hi.u32 	%r1631, %r1600, %r1628;
	mul.lo.s32 	%r1632, %r1628, -845247145;
	xor.b32  	%r1633, %r1624, %r1631;
	xor.b32  	%r1634, %r1633, 2027808484;
	xor.b32  	%r1635, %r1622, %r1629;
	xor.b32  	%r1636, %r1635, -308364780;
	mul.hi.u32 	%r1637, %r1597, %r1634;
	mul.lo.s32 	%r1638, %r1634, -766435501;
	mul.hi.u32 	%r1639, %r1600, %r1636;
	mul.lo.s32 	%r1640, %r1636, -845247145;
	xor.b32  	%r1641, %r1632, %r1639;
	xor.b32  	%r1642, %r1641, 387276957;
	xor.b32  	%r1643, %r1630, %r1637;
	xor.b32  	%r1644, %r1643, -1459197799;
	mul.hi.u32 	%r1645, %r1597, %r1642;
	mul.lo.s32 	%r1646, %r1642, -766435501;
	mul.hi.u32 	%r1647, %r1600, %r1644;
	mul.lo.s32 	%r1648, %r1644, -845247145;
	xor.b32  	%r1649, %r1640, %r1647;
	xor.b32  	%r1650, %r1649, -1253254570;
	xor.b32  	%r1651, %r1638, %r1645;
	xor.b32  	%r1652, %r1651, 1684936478;
	mul.hi.u32 	%r1653, %r1597, %r1650;
	mul.lo.s32 	%r1654, %r1650, -766435501;
	mul.hi.u32 	%r1655, %r1600, %r1652;
	mul.lo.s32 	%r1656, %r1652, -845247145;
	xor.b32  	%r1657, %r1648, %r1655;
	xor.b32  	%r1658, %r1657, 1401181199;
	xor.b32  	%r1659, %r1646, %r1653;
	xor.b32  	%r1660, %r1659, 534103459;
	mul.hi.u32 	%r1661, %r1597, %r1658;
	mul.lo.s32 	%r1662, %r1658, -766435501;
	mul.hi.u32 	%r1663, %r1600, %r1660;
	mul.lo.s32 	%r1664, %r1660, -845247145;
	xor.b32  	%r1665, %r1656, %r1663;
	xor.b32  	%r1666, %r1665, -239350328;
	xor.b32  	%r1667, %r1654, %r1661;
	xor.b32  	%r1668, %r1667, -616729560;
	mul.hi.u32 	%r1669, %r1597, %r1666;
	mul.lo.s32 	%r320, %r1666, -766435501;
	mul.hi.u32 	%r1670, %r1600, %r1668;
	mul.lo.s32 	%r1797, %r1668, -845247145;
	xor.b32  	%r1671, %r1664, %r1670;
	xor.b32  	%r1798, %r1671, -1879881855;
	xor.b32  	%r1672, %r1662, %r1669;
	xor.b32  	%r1796, %r1672, -1767562579;
	mov.b32 	%r1950, 0;
	mov.u32 	%r1949, %r1795;
	mov.u32 	%r1795, %r320;
$L__BB5_220:
	mul.hi.u32 	%r1675, %r1949, -1431655765;
	shr.u32 	%r1676, %r1675, 1;
	mul.lo.s32 	%r1677, %r1676, 3;
	sub.s32 	%r1678, %r1949, %r1677;
	ld.local.u32 	%r1679, [%rd4+8];
	cvt.rn.f32.s32 	%f255, %r1679;
	mul.wide.u32 	%rd350, %r1678, 4;
	add.s64 	%rd351, %rd4, %rd350;
	ld.local.u32 	%r1680, [%rd351];
	st.local.u32 	[%rd4+8], %r1680;
	cvt.rzi.s32.f32 	%r1681, %f255;
	st.local.u32 	[%rd351], %r1681;
	mov.b32 	%r1963, 2;
	setp.eq.s32 	%p193, %r1950, 1;
	mov.u32 	%r1962, %r1797;
	@%p193 bra 	$L__BB5_229;
	setp.eq.s32 	%p194, %r1950, 3;
	@%p194 bra 	$L__BB5_225;
	setp.ne.s32 	%p195, %r1950, 2;
	@%p195 bra 	$L__BB5_224;
	mov.b32 	%r1963, 3;
	mov.u32 	%r1962, %r1796;
	bra.uni 	$L__BB5_229;
$L__BB5_224:
	add.s32 	%r1963, %r1950, 1;
	mov.u32 	%r1962, %r1798;
	bra.uni 	$L__BB5_229;
$L__BB5_225:
	add.s32 	%r1802, %r1802, 1;
	setp.ne.s32 	%p196, %r1802, 0;
	@%p196 bra 	$L__BB5_228;
	add.s32 	%r1801, %r1801, 1;
	setp.ne.s32 	%p197, %r1801, 0;
	@%p197 bra 	$L__BB5_228;
	add.s32 	%r1800, %r1800, 1;
	setp.eq.s32 	%p198, %r1800, 0;
	selp.u32 	%r1683, 1, 0, %p198;
	add.s32 	%r1799, %r1799, %r1683;
	mov.b32 	%r1801, 0;
$L__BB5_228:
	mov.b32 	%r1685, -766435501;
	mul.hi.u32 	%r1686, %r1685, %r1802;
	mul.lo.s32 	%r1687, %r1802, -766435501;
	mov.b32 	%r1688, -845247145;
	mul.hi.u32 	%r1689, %r1688, %r1800;
	mul.lo.s32 	%r1690, %r1800, -845247145;
	xor.b32  	%r1691, %r1689, %r1801;
	xor.b32  	%r1692, %r1799, %r1686;
	mul.hi.u32 	%r1693, %r1685, %r1691;
	mul.lo.s32 	%r1694, %r1691, -766435501;
	mul.hi.u32 	%r1695, %r1688, %r1692;
	mul.lo.s32 	%r1696, %r1692, -845247145;
	xor.b32  	%r1697, %r1690, %r1695;
	xor.b32  	%r1698, %r1697, -1640531527;
	xor.b32  	%r1699, %r1687, %r1693;
	xor.b32  	%r1700, %r1699, -1150833019;
	mul.hi.u32 	%r1701, %r1685, %r1698;
	mul.lo.s32 	%r1702, %r1698, -766435501;
	mul.hi.u32 	%r1703, %r1688, %r1700;
	mul.lo.s32 	%r1704, %r1700, -845247145;
	xor.b32  	%r1705, %r1696, %r1703;
	xor.b32  	%r1706, %r1705, 1013904242;
	xor.b32  	%r1707, %r1694, %r1701;
	xor.b32  	%r1708, %r1707, 1993301258;
	mul.hi.u32 	%r1709, %r1685, %r1706;
	mul.lo.s32 	%r1710, %r1706, -766435501;
	mul.hi.u32 	%r1711, %r1688, %r1708;
	mul.lo.s32 	%r1712, %r1708, -845247145;
	xor.b32  	%r1713, %r1704, %r1711;
	xor.b32  	%r1714, %r1713, -626627285;
	xor.b32  	%r1715, %r1702, %r1709;
	xor.b32  	%r1716, %r1715, 842468239;
	mul.hi.u32 	%r1717, %r1685, %r1714;
	mul.lo.s32 	%r1718, %r1714, -766435501;
	mul.hi.u32 	%r1719, %r1688, %r1716;
	mul.lo.s32 	%r1720, %r1716, -845247145;
	xor.b32  	%r1721, %r1712, %r1719;
	xor.b32  	%r1722, %r1721, 2027808484;
	xor.b32  	%r1723, %r1710, %r1717;
	xor.b32  	%r1724, %r1723, -308364780;
	mul.hi.u32 	%r1725, %r1685, %r1722;
	mul.lo.s32 	%r1726, %r1722, -766435501;
	mul.hi.u32 	%r1727, %r1688, %r1724;
	mul.lo.s32 	%r1728, %r1724, -845247145;
	xor.b32  	%r1729, %r1720, %r1727;
	xor.b32  	%r1730, %r1729, 387276957;
	xor.b32  	%r1731, %r1718, %r1725;
	xor.b32  	%r1732, %r1731, -1459197799;
	mul.hi.u32 	%r1733, %r1685, %r1730;
	mul.lo.s32 	%r1734, %r1730, -766435501;
	mul.hi.u32 	%r1735, %r1688, %r1732;
	mul.lo.s32 	%r1736, %r1732, -845247145;
	xor.b32  	%r1737, %r1728, %r1735;
	xor.b32  	%r1738, %r1737, -1253254570;
	xor.b32  	%r1739, %r1726, %r1733;
	xor.b32  	%r1740, %r1739, 1684936478;
	mul.hi.u32 	%r1741, %r1685, %r1738;
	mul.lo.s32 	%r1742, %r1738, -766435501;
	mul.hi.u32 	%r1743, %r1688, %r1740;
	mul.lo.s32 	%r1744, %r1740, -845247145;
	xor.b32  	%r1745, %r1736, %r1743;
	xor.b32  	%r1746, %r1745, 1401181199;
	xor.b32  	%r1747, %r1734, %r1741;
	xor.b32  	%r1748, %r1747, 534103459;
	mul.hi.u32 	%r1749, %r1685, %r1746;
	mul.lo.s32 	%r1750, %r1746, -766435501;
	mul.hi.u32 	%r1751, %r1688, %r1748;
	mul.lo.s32 	%r1752, %r1748, -845247145;
	xor.b32  	%r1753, %r1744, %r1751;
	xor.b32  	%r1754, %r1753, -239350328;
	xor.b32  	%r1755, %r1742, %r1749;
	xor.b32  	%r1756, %r1755, -616729560;
	mul.hi.u32 	%r1757, %r1685, %r1754;
	mul.lo.s32 	%r342, %r1754, -766435501;
	mul.hi.u32 	%r1758, %r1688, %r1756;
	mul.lo.s32 	%r1797, %r1756, -845247145;
	xor.b32  	%r1759, %r1752, %r1758;
	xor.b32  	%r1798, %r1759, -1879881855;
	xor.b32  	%r1760, %r1750, %r1757;
	xor.b32  	%r1796, %r1760, -1767562579;
	mov.b32 	%r1963, 0;
	mov.u32 	%r1962, %r1795;
	mov.u32 	%r1795, %r342;
$L__BB5_229:
	ld.param.u64 	%rd368, [_Z27pipeline_rperm_ln_multi_allPfS_PimmmS0_mi_param_7];
	ld.local.u32 	%r1763, [%rd4+4];
	cvt.rn.f32.s32 	%f256, %r1763;
	shl.b32 	%r1764, %r1962, 2;
	cvt.u64.u32 	%rd352, %r1764;
	and.b64  	%rd353, %rd352, 4;
	add.s64 	%rd354, %rd4, %rd353;
	ld.local.u32 	%r1765, [%rd354];
	st.local.u32 	[%rd4+4], %r1765;
	cvt.rzi.s32.f32 	%r1766, %f256;
	st.local.u32 	[%rd354], %r1766;
	mul.lo.s64 	%rd58, %rd382, %rd64;
	mad.lo.s64 	%rd59, %rd58, %rd368, %rd53;
	mov.b32 	%r1972, 0;
$L__BB5_230:
	mul.wide.u32 	%rd355, %r1972, 4;
	add.s64 	%rd356, %rd4, %rd355;
	ld.local.s32 	%rd60, [%rd356];
	add.s64 	%rd357, %rd59, %rd60;
	shl.b64 	%rd358, %rd357, 2;
	add.s64 	%rd359, %rd55, %rd358;
	atom.relaxed.global.cas.b32 	%r1767, [%rd359], 0, 1;
	setp.ne.s32 	%p199, %r1767, 0;
	setp.lt.u32 	%p200, %r1972, 14;
	and.pred  	%p201, %p199, %p200;
	add.s32 	%r1972, %r1972, 1;
	@%p201 bra 	$L__BB5_230;
	add.s64 	%rd360, %rd52, %rd60;
	shl.b64 	%rd361, %rd360, 2;
	add.s64 	%rd362, %rd2, %rd361;
	ld.global.f32 	%f257, [%rd362];
	add.s64 	%rd363, %rd54, %rd58;
	shl.b64 	%rd364, %rd363, 2;
	add.s64 	%rd365, %rd56, %rd364;
	st.global.f32 	[%rd365], %f257;
	add.s64 	%rd382, %rd382, 1;
	setp.gt.u64 	%p202, %rd66, %rd382;
	@%p202 bra 	$L__BB5_103;
$L__BB5_232:
	ret;

}
	// .globl	_ZN3cub18CUB_300001_SM_10006detail11EmptyKernelIvEEvv
.visible .entry _ZN3cub18CUB_300001_SM_10006detail11EmptyKernelIvEEvv()
{


	ret;

}


// ===== COMPILED SASS (sm_100) =====

	.target	sm_100

	.elftype	@"ET_EXEC"


//--------------------- .note.nv.tkinfo           --------------------------
	.section	.note.nv.tkinfo,"",@"SHT_NOTE"
	.sectionflags	@"SHF_NOTE_NV_TKINFO"
	.tkinfo
        /*0018*/ 	.word	0x00000002
        /*0030*/ 	.string	""
        /*0030*/ 	.string	"ptxas"
        /*0030*/ 	.string	"Cuda compilation tools, release 13.0, V13.0.88"
        /*0030*/ 	.string	"Build cuda_13.0.r13.0/compiler.36424714_0"
        /*0030*/ 	.string	"-arch sm_100 -m 64 "



//--------------------- .note.nv.cuinfo           --------------------------
	.section	.note.nv.cuinfo,"",@"SHT_NOTE"
	.sectionflags	@"SHF_NOTE_NV_CUINFO"
        /*0018*/ 	.short	0x0002
        /*001a*/ 	.short	0x0064
        /*001c*/ 	.short	0x0082
	.zero		2


//--------------------- .nv.info                  --------------------------
	.section	.nv.info,"",@"SHT_CUDA_INFO"
	.align	4


	//----- nvinfo : EIATTR_REGCOUNT
	.align		4
        /*0000*/ 	.byte	0x04, 0x2f
        /*0002*/ 	.short	(.L_53 - .L_52)
	.align		4
.L_52:
        /*0004*/ 	.word	index@(_Z32pipeline_mi_calculation_l0_rungePfPiS0_S_mmiimmm)
        /*0008*/ 	.word	0x0000001b


	//----- nvinfo : EIATTR_FRAME_SIZE
	.align		4
.L_53:
        /*000c*/ 	.byte	0x04, 0x11
        /*000e*/ 	.short	(.L_55 - .L_54)
	.align		4
.L_54:
        /*0010*/ 	.word	index@($__internal_8_$__cuda_sm20_rem_u64)
        /*0014*/ 	.word	0x00000328


	//----- nvinfo : EIATTR_FRAME_SIZE
	.align		4
.L_55:
        /*0018*/ 	.byte	0x04, 0x11
        /*001a*/ 	.short	(.L_57 - .L_56)
	.align		4
.L_56:
        /*001c*/ 	.word	index@($__internal_7_$__cuda_sm20_rcp_rn_f32_slowpath)
        /*0020*/ 	.word	0x00000328


	//----- nvinfo : EIATTR_FRAME_SIZE
	.align		4
.L_57:
        /*0024*/ 	.byte	0x04, 0x11
        /*0026*/ 	.short	(.L_59 - .L_58)
	.align		4
.L_58:
        /*0028*/ 	.word	index@($__internal_6_$__cuda_sm20_div_u64)
        /*002c*/ 	.word	0x00000328


	//----- nvinfo : EIATTR_FRAME_SIZE
	.align		4
.L_59:
        /*0030*/ 	.byte	0x04, 0x11
        /*0032*/ 	.short	(.L_61 - .L_60)
	.align		4
.L_60:
        /*0034*/ 	.word	index@(_Z32pipeline_mi_calculation_l0_rungePfPiS0_S_mmiimmm)
        /*0038*/ 	.word	0x00000328


	//----- nvinfo : EIATTR_REGCOUNT
	.align		4
.L_61:
        /*003c*/ 	.byte	0x04, 0x2f
        /*003e*/ 	.short	(.L_63 - .L_62)
	.align		4
.L_62:
        /*0040*/ 	.word	index@(_Z36pipeline_mi_calculation_l0_row_rungePfPiS0_S_mimmimiS0_)
        /*0044*/ 	.word	0x0000001e


	//----- nvinfo : EIATTR_FRAME_SIZE
	.align		4
.L_63:
        /*0048*/ 	.byte	0x04, 0x11
        /*004a*/ 	.short	(.L_65 - .L_64)
	.align		4
.L_64:
        /*004c*/ 	.word	index@($__internal_5_$__cuda_sm20_rem_u64)
        /*0050*/ 	.word	0x00000328


	//----- nvinfo : EIATTR_FRAME_SIZE
	.align		4
.L_65:
        /*0054*/ 	.byte	0x04, 0x11
        /*0056*/ 	.short	(.L_67 - .L_66)
	.align		4
.L_66:
        /*0058*/ 	.word	index@($__internal_4_$__cuda_sm20_rcp_rn_f32_slowpath)
        /*005c*/ 	.word	0x00000328


	//----- nvinfo : EIATTR_FRAME_SIZE
	.align		4
.L_67:
        /*0060*/ 	.byte	0x04, 0x11
        /*0062*/ 	.short	(.L_69 - .L_68)
	.align		4
.L_68:
        /*0064*/ 	.word	index@($__internal_3_$__cuda_sm20_div_u64)
        /*0068*/ 	.word	0x00000328


	//----- nvinfo : EIATTR_FRAME_SIZE
	.align		4
.L_69:
        /*006c*/ 	.byte	0x04, 0x11
        /*006e*/ 	.short	(.L_71 - .L_70)
	.align		4
.L_70:
        /*0070*/ 	.word	index@(_Z36pipeline_mi_calculation_l0_row_rungePfPiS0_S_mimmimiS0_)
        /*0074*/ 	.word	0x00000328


	//----- nvinfo : EIATTR_REGCOUNT
	.align		4
.L_71:
        /*0078*/ 	.byte	0x04, 0x2f
        /*007a*/ 	.short	(.L_73 - .L_72)
	.align		4
.L_72:
        /*007c*/ 	.word	index@(_Z32pipeline_mi_calculation_ln_rungePfS_S_mmii)
        /*0080*/ 	.word	0x00000020


	//----- nvinfo : EIATTR_FRAME_SIZE
	.align		4
.L_73:
        /*0084*/ 	.byte	0x04, 0x11
        /*0086*/ 	.short	(.L_75 - .L_74)
	.align		4
.L_74:
        /*0088*/ 	.word	index@($__internal_2_$__cuda_sm20_rcp_rn_f32_slowpath)
        /*008c*/ 	.word	0x00000328


	//----- nvinfo : EIATTR_FRAME_SIZE
	.align		4
.L_75:
        /*0090*/ 	.byte	0x04, 0x11
        /*0092*/ 	.short	(.L_77 - .L_76)
	.align		4
.L_76:
        /*0094*/ 	.word	index@(_Z32pipeline_mi_calculation_ln_rungePfS_S_mmii)
        /*0098*/ 	.word	0x00000328


	//----- nvinfo : EIATTR_REGCOUNT
	.align		4
.L_77:
        /*009c*/ 	.byte	0x04, 0x2f
        /*009e*/ 	.short	(.L_79 - .L_78)
	.align		4
.L_78:
        /*00a0*/ 	.word	index@(_Z36pipeline_mi_calculation_ln_row_rungePfS_S_miiiimPimmS0_mS0_S0_S0_)
        /*00a4*/ 	.word	0x00000038


	//----- nvinfo : EIATTR_FRAME_SIZE
	.align		4
.L_79:
        /*00a8*/ 	.byte	0x04, 0x11
        /*00aa*/ 	.short	(.L_81 - .L_80)
	.align		4
.L_80:
        /*00ac*/ 	.word	index@($__internal_1_$__cuda_sm20_rem_u64)
        /*00b0*/ 	.word	0x00000328


	//----- nvinfo : EIATTR_FRAME_SIZE
	.align		4
.L_81:
        /*00b4*/ 	.byte	0x04, 0x11
        /*00b6*/ 	.short	(.L_83 - .L_82)
	.align		4
.L_82:
        /*00b8*/ 	.word	index@($__internal_0_$__cuda_sm20_rcp_rn_f32_slowpath)
        /*00bc*/ 	.word	0x00000328


	//----- nvinfo : EIATTR_FRAME_SIZE
	.align		4
.L_83:
        /*00c0*/ 	.byte	0x04, 0x11
        /*00c2*/ 	.short	(.L_85 - .L_84)
	.align		4
.L_84:
        /*00c4*/ 	.word	index@(_Z36pipeline_mi_calculation_ln_row_rungePfS_S_miiiimPimmS0_mS0_S0_S0_)
        /*00c8*/ 	.word	0x00000328


	//----- nvinfo : EIATTR_REGCOUNT
	.align		4
.L_85:
        /*00cc*/ 	.byte	0x04, 0x2f
        /*00ce*/ 	.short	(.L_87 - .L_86)
	.align		4
.L_86:
        /*00d0*/ 	.word	index@(_Z23pipeline_rperm_ln_multiPfPiS0_mmm)
        /*00d4*/ 	.word	0x00000020


	//----- nvinfo : EIATTR_FRAME_SIZE
	.align		4
.L_87:
        /*00d8*/ 	.byte	0x04, 0x11
        /*00da*/ 	.short	(.L_89 - .L_88)
	.align		4
.L_88:
        /*00dc*/ 	.word	index@(_Z23pipeline_rperm_ln_multiPfPiS0_mmm)
        /*00e0*/ 	.word	0x00000078


	//----- nvinfo : EIATTR_REGCOUNT
	.align		4
.L_89:
        /*00e4*/ 	.byte	0x04, 0x2f
        /*00e6*/ 	.short	(.L_91 - .L_90)
	.align		4
.L_90:
        /*00e8*/ 	.word	index@(_Z27pipeline_rperm_ln_multi_allPfS_PimmmS0_mi)
        /*00ec*/ 	.word	0x00000028


	//----- nvinfo : EIATTR_FRAME_SIZE
	.align		4
.L_91:
        /*00f0*/ 	.byte	0x04, 0x11
        /*00f2*/ 	.short	(.L_93 - .L_92)
	.align		4
.L_92:
        /*00f4*/ 	.word	index@(_Z27pipeline_rperm_ln_multi_allPfS_PimmmS0_mi)
        /*00f8*/ 	.word	0x000000a0


	//----- nvinfo : EIATTR_REGCOUNT
	.align		4
.L_93:
        /*00fc*/ 	.byte	0x04, 0x2f
        /*00fe*/ 	.short	(.L_95 - .L_94)
	.align		4
.L_94:
        /*0100*/ 	.word	index@(_ZN3cub18CUB_300001_SM_10006detail11EmptyKernelIvEEvv)
        /*0104*/ 	.word	0x00000004


	//----- nvinfo : EIATTR_FRAME_SIZE
	.align		4
.L_95:
        /*0108*/ 	.byte	0x04, 0x11
        /*010a*/ 	.short	(.L_97 - .L_96)
	.align		4
.L_96:
        /*010c*/ 	.word	index@(_ZN3cub18CUB_300001_SM_10006detail11EmptyKernelIvEEvv)
        /*0110*/ 	.word	0x00000000


	//----- nvinfo : EIATTR_MIN_STACK_SIZE
	.align		4
.L_97:
        /*0114*/ 	.byte	0x04, 0x12
        /*0116*/ 	.short	(.L_99 - .L_98)
	.align		4
.L_98:
        /*0118*/ 	.word	index@(_ZN3cub18CUB_300001_SM_10006detail11EmptyKernelIvEEvv)
        /*011c*/ 	.word	0x00000000


	//----- nvinfo : EIATTR_MIN_STACK_SIZE
	.align		4
.L_99:
        /*0120*/ 	.byte	0x04, 0x12
        /*0122*/ 	.short	(.L_101 - .L_100)
	.align		4
.L_100:
        /*0124*/ 	.word	index@(_Z27pipeline_rperm_ln_multi_allPfS_PimmmS0_mi)
        /*0128*/ 	.word	0x000000a0


	//----- nvinfo : EIATTR_MIN_STACK_SIZE
	.align		4
.L_101:
        /*012c*/ 	.byte	0x04, 0x12
        /*012e*/ 	.short	(.L_103 - .L_102)
	.align		4
.L_102:
        /*0130*/ 	.word	index@(_Z23pipeline_rperm_ln_multiPfPiS0_mmm)
        /*0134*/ 	.word	0x00000078


	//----- nvinfo : EIATTR_MIN_STACK_SIZE
	.align		4
.L_103:
        /*0138*/ 	.byte	0x04, 0x12
        /*013a*/ 	.short	(.L_105 - .L_104)
	.align		4
.L_104:
        /*013c*/ 	.word	index@(_Z36pipeline_mi_calculation_ln_row_rungePfS_S_miiiimPimmS0_mS0_S0_S0_)
        /*0140*/ 	.word	0x00000328


	//----- nvinfo : EIATTR_MIN_STACK_SIZE
	.align		4
.L_105:
        /*0144*/ 	.byte	0x04, 0x12
        /*0146*/ 	.short	(.L_107 - .L_106)
	.align		4
.L_106:
        /*0148*/ 	.word	index@(_Z32pipeline_mi_calculation_ln_rungePfS_S_mmii)
        /*014c*/ 	.word	0x00000328


	//----- nvinfo : EIATTR_MIN_STACK_SIZE
	.align		4
.L_107:
        /*0150*/ 	.byte	0x04, 0x12
        /*0152*/ 	.short	(.L_109 - .L_108)
	.align		4
.L_108:
        /*0154*/ 	.word	index@(_Z36pipeline_mi_calculation_l0_row_rungePfPiS0_S_mimmimiS0_)
        /*0158*/ 	.word	0x00000328


	//----- nvinfo : EIATTR_MIN_STACK_SIZE
	.align		4
.L_109:
        /*015c*/ 	.byte	0x04, 0x12
        /*015e*/ 	.short	(.L_111 - .L_110)
	.align		4
.L_110:
        /*0160*/ 	.word	index@(_Z32pipeline_mi_calculation_l0_rungePfPiS0_S_mmiimmm)
        /*0164*/ 	.word	0x00000328
.L_111:


//--------------------- .nv.compat                --------------------------
	.section	.nv.compat,"",@"SHT_CUDA_COMPAT_INFO"
	.align	4
        /*0000*/ 	.byte	0x02, 0x09, 0x00, 0x00, 0x02, 0x02, 0x01, 0x00, 0x02, 0x05, 0x05, 0x00, 0x03, 0x07, 0x01, 0x01
        /*0010*/ 	.byte	0x02, 0x03, 0x00, 0x00, 0x02, 0x06, 0x01, 0x00, 0x04, 0x0b, 0x08, 0x00, 0x01, 0x00, 0x00, 0x00
        /*0020*/ 	.byte	0x00, 0x00, 0x00, 0x00


//--------------------- .nv.info._ZN3cub18CUB_300001_SM_10006detail11EmptyKernelIvEEvv --------------------------
	.section	.nv.info._ZN3cub18CUB_300001_SM_10006detail11EmptyKernelIvEEvv,"",@"SHT_CUDA_INFO"
	.sectionflags	@""
	.align	4


	//----- nvinfo : EIATTR_CUDA_API_VERSION
	.align		4
        /*0000*/ 	.byte	0x04, 0x37
        /*0002*/ 	.short	(.L_113 - .L_112)
.L_112:
        /*0004*/ 	.word	0x00000082


	//----- nvinfo : EIATTR_SPARSE_MMA_MASK
	.align		4
.L_113:
        /*0008*/ 	.byte	0x03, 0x50
        /*000a*/ 	.short	0x0000


	//----- nvinfo : EIATTR_MAXREG_COUNT
	.align		4
        /*000c*/ 	.byte	0x03, 0x1b
        /*000e*/ 	.short	0x00ff


	//----- nvinfo : EIATTR_MERCURY_ISA_VERSION
	.align		4
        /*0010*/ 	.byte	0x03, 0x5f
        /*0012*/ 	.short	0x0101


	//----- nvinfo : EIATTR_VRC_CTA_INIT_COUNT
	.align		4
        /*0014*/ 	.byte	0x02, 0x4a
	.zero		1
	.zero		1


	//----- nvinfo : EIATTR_EXIT_INSTR_OFFSETS
	.align		4
        /*0018*/ 	.byte	0x04, 0x1c
        /*001a*/ 	.short	(.L_115 - .L_114)


	//   ....[0]....
.L_114:
        /*001c*/ 	.word	0x00000010


	//----- nvinfo : EIATTR_SW_WAR
	.align		4
.L_115:
        /*0020*/ 	.byte	0x04, 0x36
        /*0022*/ 	.short	(.L_117 - .L_116)
.L_116:
        /*0024*/ 	.word	0x00000008
.L_117:


//--------------------- .nv.info._Z27pipeline_rperm_ln_multi_allPfS_PimmmS0_mi --------------------------
	.section	.nv.info._Z27pipeline_rperm_ln_multi_allPfS_PimmmS0_mi,"",@"SHT_CUDA_INFO"
	.sectionflags	@""
	.align	4


	//----- nvinfo : EIATTR_CUDA_API_VERSION
	.align		4
        /*0000*/ 	.byte	0x04, 0x37
        /*0002*/ 	.short	(.L_119 - .L_118)
.L_118:
        /*0004*/ 	.word	0x00000082


	//----- nvinfo : EIATTR_KPARAM_INFO
	.align		4
.L_119:
        /*0008*/ 	.byte	0x04, 0x17
        /*000a*/ 	.short	(.L_121 - .L_120)
.L_120:
        /*000c*/ 	.word	0x00000000
        /*0010*/ 	.short	0x0008
        /*0012*/ 	.short	0x0040
        /*0014*/ 	.byte	0x00, 0xf0, 0x11, 0x00


	//----- nvinfo : EIATTR_KPARAM_INFO
	.align		4
.L_121:
        /*0018*/ 	.byte	0x04, 0x17
        /*001a*/ 	.short	(.L_123 - .L_122)
.L_122:
        /*001c*/ 	.word	0x00000000
        /*0020*/ 	.short	0x0007
        /*0022*/ 	.short	0x0038
        /*0024*/ 	.byte	0x00, 0xf0, 0x21, 0x00


	//----- nvinfo : EIATTR_KPARAM_INFO
	.align		4
.L_123:
        /*0028*/ 	.byte	0x04, 0x17
        /*002a*/ 	.short	(.L_125 - .L_124)
.L_124:
        /*002c*/ 	.word	0x00000000
        /*0030*/ 	.short	0x0006
        /*0032*/ 	.short	0x0030
        /*0034*/ 	.byte	0x00, 0xf5, 0x21, 0x00


	//----- nvinfo : EIATTR_KPARAM_INFO
	.align		4
.L_125:
        /*0038*/ 	.byte	0x04, 0x17
        /*003a*/ 	.short	(.L_127 - .L_126)
.L_126:
        /*003c*/ 	.word	0x00000000
        /*0040*/ 	.short	0x0005
        /*0042*/ 	.short	0x0028
        /*0044*/ 	.byte	0x00, 0xf0, 0x21, 0x00


	//----- nvinfo : EIATTR_KPARAM_INFO
	.align		4
.L_127:
        /*0048*/ 	.byte	0x04, 0x17
        /*004a*/ 	.short	(.L_129 - .L_128)
.L_128:
        /*004c*/ 	.word	0x00000000
        /*0050*/ 	.short	0x0004
        /*0052*/ 	.short	0x0020
        /*0054*/ 	.byte	0x00, 0xf0, 0x21, 0x00


	//----- nvinfo : EIATTR_KPARAM_INFO
	.align		4
.L_129:
        /*0058*/ 	.byte	0x04, 0x17
        /*005a*/ 	.short	(.L_131 - .L_130)
.L_130:
        /*005c*/ 	.word	0x00000000
        /*0060*/ 	.short	0x0003
        /*0062*/ 	.short	0x0018
        /*0064*/ 	.byte	0x00, 0xf0, 0x21, 0x00


	//----- nvinfo : EIATTR_KPARAM_INFO
	.align		4
.L_131:
        /*0068*/ 	.byte	0x04, 0x17
        /*006a*/ 	.short	(.L_133 - .L_132)
.L_132:
        /*006c*/ 	.word	0x00000000
        /*0070*/ 	.short	0x0002
        /*0072*/ 	.short	0x0010
        /*0074*/ 	.byte	0x00, 0xf5, 0x21, 0x00


	//----- nvinfo : EIATTR_KPARAM_INFO
	.align		4
.L_133:
        /*0078*/ 	.byte	0x04, 0x17
        /*007a*/ 	.short	(.L_135 - .L_134)
.L_134:
        /*007c*/ 	.word	0x00000000
        /*0080*/ 	.short	0x0001
        /*0082*/ 	.short	0x0008
        /*0084*/ 	.byte	0x00, 0xf5, 0x21, 0x00


	//----- nvinfo : EIATTR_KPARAM_INFO
	.align		4
.L_135:
        /*0088*/ 	.byte	0x04, 0x17
        /*008a*/ 	.short	(.L_137 - .L_136)
.L_136:
        /*008c*/ 	.word	0x00000000
        /*0090*/ 	.short	0x0000
        /*0092*/ 	.short	0x0000
        /*0094*/ 	.byte	0x00, 0xf5, 0x21, 0x00


	//----- nvinfo : EIATTR_SPARSE_MMA_MASK
	.align		4
.L_137:
        /*0098*/ 	.byte	0x03, 0x50
        /*009a*/ 	.short	0x0000


	//----- nvinfo : EIATTR_MAXREG_COUNT
	.align		4
        /*009c*/ 	.byte	0x03, 0x1b
        /*009e*/ 	.short	0x00ff


	//----- nvinfo : EIATTR_NUM_BARRIERS
	.align		4
        /*00a0*/ 	.byte	0x02, 0x4c
        /*00a2*/ 	.byte	0x01
	.zero		1


	//----- nvinfo : EIATTR_MERCURY_ISA_VERSION
	.align		4
        /*00a4*/ 	.byte	0x03, 0x5f
        /*00a6*/ 	.short	0x0101


	//----- nvinfo : EIATTR_VRC_CTA_INIT_COUNT
	.align		4
        /*00a8*/ 	.byte	0x02, 0x4a
	.zero		1
	.zero		1


	//----- nvinfo : EIATTR_EXIT_INSTR_OFFSETS
	.align		4
        /*00ac*/ 	.byte	0x04, 0x1c
        /*00ae*/ 	.short	(.L_139 - .L_138)


	//   ....[0]....
.L_138:
        /*00b0*/ 	.word	0x00004110


	//   ....[1]....
        /*00b4*/ 	.word	0x00008f60


	//----- nvinfo : EIATTR_CRS_STACK_SIZE
	.align		4
.L_139:
        /*00b8*/ 	.byte	0x04, 0x1e
        /*00ba*/ 	.short	(.L_141 - .L_140)
.L_140:
        /*00bc*/ 	.word	0x00000000


	//----- nvinfo : EIATTR_CBANK_PARAM_SIZE
	.align		4
.L_141:
        /*00c0*/ 	.byte	0x03, 0x19
        /*00c2*/ 	.short	0x0044


	//----- nvinfo : EIATTR_PARAM_CBANK
	.align		4
        /*00c4*/ 	.byte	0x04, 0x0a
        /*00c6*/ 	.short	(.L_143 - .L_142)
	.align		4
.L_142:
        /*00c8*/ 	.word	index@(.nv.constant0._Z27pipeline_rperm_ln_multi_allPfS_PimmmS0_mi)
        /*00cc*/ 	.short	0x0380
        /*00ce*/ 	.short	0x0044


	//----- nvinfo : EIATTR_SW_WAR
	.align		4
.L_143:
        /*00d0*/ 	.byte	0x04, 0x36
        /*00d2*/ 	.short	(.L_145 - .L_144)
.L_144:
        /*00d4*/ 	.word	0x00000008
.L_145:


//--------------------- .nv.info._Z23pipeline_rperm_ln_multiPfPiS0_mmm --------------------------
	.section	.nv.info._Z23pipeline_rperm_ln_multiPfPiS0_mmm,"",@"SHT_CUDA_INFO"
	.sectionflags	@""
	.align	4


	//----- nvinfo : EIATTR_CUDA_API_VERSION
	.align		4
        /*0000*/ 	.byte	0x04, 0x37
        /*0002*/ 	.short	(.L_147 - .L_146)
.L_146:
        /*0004*/ 	.word	0x00000082


	//----- nvinfo : EIATTR_KPARAM_INFO
	.align		4
.L_147:
        /*0008*/ 	.byte	0x04, 0x17
        /*000a*/ 	.short	(.L_149 - .L_148)
.L_148:
        /*000c*/ 	.word	0x00000000
        /*0010*/ 	.short	0x0005
        /*0012*/ 	.short	0x0028
        /*0014*/ 	.byte	0x00, 0xf0, 0x21, 0x00


	//----- nvinfo : EIATTR_KPARAM_INFO
	.align		4
.L_149:
        /*0018*/ 	.byte	0x04, 0x17
        /*001a*/ 	.short	(.L_151 - .L_150)
.L_150:
        /*001c*/ 	.word	0x00000000
        /*0020*/ 	.short	0x0004
        /*0022*/ 	.short	0x0020
        /*0024*/ 	.byte	0x00, 0xf0, 0x21, 0x00


	//----- nvinfo : EIATTR_KPARAM_INFO
	.align		4
.L_151:
        /*0028*/ 	.byte	0x04, 0x17
        /*002a*/ 	.short	(.L_153 - .L_152)
.L_152:
        /*002c*/ 	.word	0x00000000
        /*0030*/ 	.short	0x0003
        /*0032*/ 	.short	0x0018
        /*0034*/ 	.byte	0x00, 0xf0, 0x21, 0x00


	//----- nvinfo : EIATTR_KPARAM_INFO
	.align		4
.L_153:
        /*0038*/ 	.byte	0x04, 0x17
        /*003a*/ 	.short	(.L_155 - .L_154)
.L_154:
        /*003c*/ 	.word	0x00000000
        /*0040*/ 	.short	0x0002
        /*0042*/ 	.short	0x0010
        /*0044*/ 	.byte	0x00, 0xf5, 0x21, 0x00


	//----- nvinfo : EIATTR_KPARAM_INFO
	.align		4
.L_155:
        /*0048*/ 	.byte	0x04, 0x17
        /*004a*/ 	.short	(.L_157 - .L_156)
.L_156:
        /*004c*/ 	.word	0x00000000
        /*0050*/ 	.short	0x0001
        /*0052*/ 	.short	0x0008
        /*0054*/ 	.byte	0x00, 0xf5, 0x21, 0x00


	//----- nvinfo : EIATTR_KPARAM_INFO
	.align		4
.L_157:
        /*0058*/ 	.byte	0x04, 0x17
        /*005a*/ 	.short	(.L_159 - .L_158)
.L_158:
        /*005c*/ 	.word	0x00000000
        /*0060*/ 	.short	0x0000
        /*0062*/ 	.short	0x0000
        /*0064*/ 	.byte	0x00, 0xf5, 0x21, 0x00


	//----- nvinfo : EIATTR_SPARSE_MMA_MASK
	.align		4
.L_159:
        /*0068*/ 	.byte	0x03, 0x50
        /*006a*/ 	.short	0x0000


	//----- nvinfo : EIATTR_MAXREG_COUNT
	.align		4
        /*006c*/ 	.byte	0x03, 0x1b
        /*006e*/ 	.short	0x00ff


	//----- nvinfo : EIATTR_NUM_BARRIERS
	.align		4
        /*0070*/ 	.byte	0x02, 0x4c
        /*0072*/ 	.byte	0x01
	.zero		1


	//----- nvinfo : EIATTR_MERCURY_ISA_VERSION
	.align		4
        /*0074*/ 	.byte	0x03, 0x5f
        /*0076*/ 	.short	0x0101


	//----- nvinfo : EIATTR_VRC_CTA_INIT_COUNT
	.align		4
        /*0078*/ 	.byte	0x02, 0x4a
	.zero		1
	.zero		1


	//----- nvinfo : EIATTR_EXIT_INSTR_OFFSETS
	.align		4
        /*007c*/ 	.byte	0x04, 0x1c
        /*007e*/ 	.short	(.L_161 - .L_160)


	//   ....[0]....
.L_160:
        /*0080*/ 	.word	0x00002850


	//   ....[1]....
        /*0084*/ 	.word	0x00007510


	//----- nvinfo : EIATTR_CRS_STACK_SIZE
	.align		4
.L_161:
        /*0088*/ 	.byte	0x04, 0x1e
        /*008a*/ 	.short	(.L_163 - .L_162)
.L_162:
        /*008c*/ 	.word	0x00000000


	//----- nvinfo : EIATTR_CBANK_PARAM_SIZE
	.align		4
.L_163:
        /*0090*/ 	.byte	0x03, 0x19
        /*0092*/ 	.short	0x0030


	//----- nvinfo : EIATTR_PARAM_CBANK
	.align		4
        /*0094*/ 	.byte	0x04, 0x0a
        /*0096*/ 	.short	(.L_165 - .L_164)
	.align		4
.L_164:
        /*0098*/ 	.word	index@(.nv.constant0._Z23pipeline_rperm_ln_multiPfPiS0_mmm)
        /*009c*/ 	.short	0x0380
        /*009e*/ 	.short	0x0030


	//----- nvinfo : EIATTR_SW_WAR
	.align		4
.L_165:
        /*00a0*/ 	.byte	0x04, 0x36
        /*00a2*/ 	.short	(.L_167 - .L_166)
.L_166:
        /*00a4*/ 	.word	0x00000008
.L_167:


//--------------------- .nv.info._Z36pipeline_mi_calculation_ln_row_rungePfS_S_miiiimPimmS0_mS0_S0_S0_ --------------------------
	.section	.nv.info._Z36pipeline_mi_calculation_ln_row_rungePfS_S_miiiimPimmS0_mS0_S0_S0_,"",@"SHT_CUDA_INFO"
	.sectionflags	@""
	.align	4


	//----- nvinfo : EIATTR_CUDA_API_VERSION
	.align		4
        /*0000*/ 	.byte	0x04, 0x37
        /*0002*/ 	.short	(.L_169 - .L_168)
.L_168:
        /*0004*/ 	.word	0x00000082


	//----- nvinfo : EIATTR_KPARAM_INFO
	.align		4
.L_169:
        /*0008*/ 	.byte	0x04, 0x17
        /*000a*/ 	.short	(.L_171 - .L_170)
.L_170:
        /*000c*/ 	.word	0x00000000
        /*0010*/ 	.short	0x0010
        /*0012*/ 	.short	0x0070
        /*0014*/ 	.byte	0x00, 0xf5, 0x21, 0x00


	//----- nvinfo : EIATTR_KPARAM_INFO
	.align		4
.L_171:
        /*0018*/ 	.byte	0x04, 0x17
        /*001a*/ 	.short	(.L_173 - .L_172)
.L_172:
        /*001c*/ 	.word	0x00000000
        /*0020*/ 	.short	0x000f
        /*0022*/ 	.short	0x0068
        /*0024*/ 	.byte	0x00, 0xf5, 0x21, 0x00


	//----- nvinfo : EIATTR_KPARAM_INFO
	.align		4
.L_173:
        /*0028*/ 	.byte	0x04, 0x17
        /*002a*/ 	.short	(.L_175 - .L_174)
.L_174:
        /*002c*/ 	.word	0x00000000
        /*0030*/ 	.short	0x000e
        /*0032*/ 	.short	0x0060
        /*0034*/ 	.byte	0x00, 0xf5, 0x21, 0x00


	//----- nvinfo : EIATTR_KPARAM_INFO
	.align		4
.L_175:
        /*0038*/ 	.byte	0x04, 0x17
        /*003a*/ 	.short	(.L_177 - .L_176)
.L_176:
        /*003c*/ 	.word	0x00000000
        /*0040*/ 	.short	0x000d
        /*0042*/ 	.short	0x0058
        /*0044*/ 	.byte	0x00, 0xf0, 0x21, 0x00


	//----- nvinfo : EIATTR_KPARAM_INFO
	.align		4
.L_177:
        /*0048*/ 	.byte	0x04, 0x17
        /*004a*/ 	.short	(.L_179 - .L_178)
.L_178:
        /*004c*/ 	.word	0x00000000
        /*0050*/ 	.short	0x000c
        /*0052*/ 	.short	0x0050
        /*0054*/ 	.byte	0x00, 0xf5, 0x21, 0x00


	//----- nvinfo : EIATTR_KPARAM_INFO
	.align		4
.L_179:
        /*0058*/ 	.byte	0x04, 0x17
        /*005a*/ 	.short	(.L_181 - .L_180)
.L_180:
        /*005c*/ 	.word	0x00000000
        /*0060*/ 	.short	0x000b
        /*0062*/ 	.short	0x0048
        /*0064*/ 	.byte	0x00, 0xf0, 0x21, 0x00


	//----- nvinfo : EIATTR_KPARAM_INFO
	.align		4
.L_181:
        /*0068*/ 	.byte	0x04, 0x17
        /*006a*/ 	.short	(.L_183 - .L_182)
.L_182:
        /*006c*/ 	.word	0x00000000
        /*0070*/ 	.short	0x000a
        /*0072*/ 	.short	0x0040
        /*0074*/ 	.byte	0x00, 0xf0, 0x21, 0x00


	//----- nvinfo : EIATTR_KPARAM_INFO
	.align		4
.L_183:
        /*0078*/ 	.byte	0x04, 0x17
        /*007a*/ 	.short	(.L_185 - .L_184)
.L_184:
        /*007c*/ 	.word	0x00000000
        /*0080*/ 	.short	0x0009
        /*0082*/ 	.short	0x0038
        /*0084*/ 	.byte	0x00, 0xf5, 0x21, 0x00


	//----- nvinfo : EIATTR_KPARAM_INFO
	.align		4
.L_185:
        /*0088*/ 	.byte	0x04, 0x17
        /*008a*/ 	.short	(.L_187 - .L_186)
.L_186:
        /*008c*/ 	.word	0x00000000
        /*0090*/ 	.short	0x0008
        /*0092*/ 	.short	0x0030
        /*0094*/ 	.byte	0x00, 0xf0, 0x21, 0x00


	//----- nvinfo : EIATTR_KPARAM_INFO
	.align		4
.L_187:
        /*0098*/ 	.byte	0x04, 0x17
        /*009a*/ 	.short	(.L_189 - .L_188)
.L_188:
        /*009c*/ 	.word	0x00000000
        /*00a0*/ 	.short	0x0007
        /*00a2*/ 	.short	0x002c
        /*00a4*/ 	.byte	0x00, 0xf0, 0x11, 0x00


	//----- nvinfo : EIATTR_KPARAM_INFO
	.align		4
.L_189:
        /*00a8*/ 	.byte	0x04, 0x17
        /*00aa*/ 	.short	(.L_191 - .L_190)
.L_190:
        /*00ac*/ 	.word	0x00000000
        /*00b0*/ 	.short	0x0006
        /*00b2*/ 	.short	0x0028
        /*00b4*/ 	.byte	0x00, 0xf0, 0x11, 0x00


	//----- nvinfo : EIATTR_KPARAM_INFO
	.align		4
.L_191:
        /*00b8*/ 	.byte	0x04, 0x17
        /*00ba*/ 	.short	(.L_193 - .L_192)
.L_192:
        /*00bc*/ 	.word	0x00000000
        /*00c0*/ 	.short	0x0005
        /*00c2*/ 	.short	0x0024
        /*00c4*/ 	.byte	0x00, 0xf0, 0x11, 0x00


	//----- nvinfo : EIATTR_KPARAM_INFO
	.align		4
.L_193:
        /*00c8*/ 	.byte	0x04, 0x17
        /*00ca*/ 	.short	(.L_195 - .L_194)
.L_194:
        /*00cc*/ 	.word	0x00000000
        /*00d0*/ 	.short	0x0004
        /*00d2*/ 	.short	0x0020
        /*00d4*/ 	.byte	0x00, 0xf0, 0x11, 0x00


	//----- nvinfo : EIATTR_KPARAM_INFO
	.align		4
.L_195:
        /*00d8*/ 	.byte	0x04, 0x17
        /*00da*/ 	.short	(.L_197 - .L_196)
.L_196:
        /*00dc*/ 	.word	0x00000000
        /*00e0*/ 	.short	0x0003
        /*00e2*/ 	.short	0x0018
        /*00e4*/ 	.byte	0x00, 0xf0, 0x21, 0x00


	//----- nvinfo : EIATTR_KPARAM_INFO
	.align		4
.L_197:
        /*00e8*/ 	.byte	0x04, 0x17
        /*00ea*/ 	.short	(.L_199 - .L_198)
.L_198:
        /*00ec*/ 	.word	0x00000000
        /*00f0*/ 	.short	0x0002
        /*00f2*/ 	.short	0x0010
        /*00f4*/ 	.byte	0x00, 0xf5, 0x21, 0x00


	//----- nvinfo : EIATTR_KPARAM_INFO
	.align		4
.L_199:
        /*00f8*/ 	.byte	0x04, 0x17
        /*00fa*/ 	.short	(.L_201 - .L_200)
.L_200:
        /*00fc*/ 	.word	0x00000000
        /*0100*/ 	.short	0x0001
        /*0102*/ 	.short	0x0008
        /*0104*/ 	.byte	0x00, 0xf5, 0x21, 0x00


	//----- nvinfo : EIATTR_KPARAM_INFO
	.align		4
.L_201:
        /*0108*/ 	.byte	0x04, 0x17
        /*010a*/ 	.short	(.L_203 - .L_202)
.L_202:
        /*010c*/ 	.word	0x00000000
        /*0110*/ 	.short	0x0000
        /*0112*/ 	.short	0x0000
        /*0114*/ 	.byte	0x00, 0xf5, 0x21, 0x00


	//----- nvinfo : EIATTR_SPARSE_MMA_MASK
	.align		4
.L_203:
        /*0118*/ 	.byte	0x03, 0x50
        /*011a*/ 	.short	0x0000


	//----- nvinfo : EIATTR_MAXREG_COUNT
	.align		4
        /*011c*/ 	.byte	0x03, 0x1b
        /*011e*/ 	.short	0x00ff


	//----- nvinfo : EIATTR_NUM_BARRIERS
	.align		4
        /*0120*/ 	.byte	0x02, 0x4c
        /*0122*/ 	.byte	0x01
	.zero		1


	//----- nvinfo : EIATTR_MERCURY_ISA_VERSION
	.align		4
        /*0124*/ 	.byte	0x03, 0x5f
        /*0126*/ 	.short	0x0101


	//----- nvinfo : EIATTR_VRC_CTA_INIT_COUNT
	.align		4
        /*0128*/ 	.byte	0x02, 0x4a
	.zero		1
	.zero		1


	//----- nvinfo : EIATTR_EXIT_INSTR_OFFSETS
	.align		4
        /*012c*/ 	.byte	0x04, 0x1c
        /*012e*/ 	.short	(.L_205 - .L_204)


	//   ....[0]....
.L_204:
        /*0130*/ 	.word	0x000000c0


	//   ....[1]....
        /*0134*/ 	.word	0x00000180


	//   ....[2]....
        /*0138*/ 	.word	0x000003e0


	//   ....[3]....
        /*013c*/ 	.word	0x00006710


	//   ....[4]....
        /*0140*/ 	.word	0x000078a0


	//----- nvinfo : EIATTR_CRS_STACK_SIZE
	.align		4
.L_205:
        /*0144*/ 	.byte	0x04, 0x1e
        /*0146*/ 	.short	(.L_207 - .L_206)
.L_206:
        /*0148*/ 	.word	0x00000000


	//----- nvinfo : EIATTR_CBANK_PARAM_SIZE
	.align		4
.L_207:
        /*014c*/ 	.byte	0x03, 0x19
        /*014e*/ 	.short	0x0078


	//----- nvinfo : EIATTR_PARAM_CBANK
	.align		4
        /*0150*/ 	.byte	0x04, 0x0a
        /*0152*/ 	.short	(.L_209 - .L_208)
	.align		4
.L_208:
        /*0154*/ 	.word	index@(.nv.constant0._Z36pipeline_mi_calculation_ln_row_rungePfS_S_miiiimPimmS0_mS0_S0_S0_)
        /*0158*/ 	.short	0x0380
        /*015a*/ 	.short	0x0078


	//----- nvinfo : EIATTR_SW_WAR
	.align		4
.L_209:
        /*015c*/ 	.byte	0x04, 0x36
        /*015e*/ 	.short	(.L_211 - .L_210)
.L_210:
        /*0160*/ 	.word	0x00000008
.L_211:


//--------------------- .nv.info._Z32pipeline_mi_calculation_ln_rungePfS_S_mmii --------------------------
	.section	.nv.info._Z32pipeline_mi_calculation_ln_rungePfS_S_mmii,"",@"SHT_CUDA_INFO"
	.sectionflags	@""
	.align	4


	//----- nvinfo : EIATTR_CUDA_API_VERSION
	.align		4
        /*0000*/ 	.byte	0x04, 0x37
        /*0002*/ 	.short	(.L_213 - .L_212)
.L_212:
        /*0004*/ 	.word	0x00000082


	//----- nvinfo : EIATTR_KPARAM_INFO
	.align		4
.L_213:
        /*0008*/ 	.byte	0x04, 0x17
        /*000a*/ 	.short	(.L_215 - .L_214)
.L_214:
        /*000c*/ 	.word	0x00000000
        /*0010*/ 	.short	0x0006
        /*0012*/ 	.short	0x002c
        /*0014*/ 	.byte	0x00, 0xf0, 0x11, 0x00


	//----- nvinfo : EIATTR_KPARAM_INFO
	.align		4
.L_215:
        /*0018*/ 	.byte	0x04, 0x17
        /*001a*/ 	.short	(.L_217 - .L_216)
.L_216:
        /*001c*/ 	.word	0x00000000
        /*0020*/ 	.short	0x0005
        /*0022*/ 	.short	0x0028
        /*0024*/ 	.byte	0x00, 0xf0, 0x11, 0x00


	//----- nvinfo : EIATTR_KPARAM_INFO
	.align		4
.L_217:
        /*0028*/ 	.byte	0x04, 0x17
        /*002a*/ 	.short	(.L_219 - .L_218)
.L_218:
        /*002c*/ 	.word	0x00000000
        /*0030*/ 	.short	0x0004
        /*0032*/ 	.short	0x0020
        /*0034*/ 	.byte	0x00, 0xf0, 0x21, 0x00


	//----- nvinfo : EIATTR_KPARAM_INFO
	.align		4
.L_219:
        /*0038*/ 	.byte	0x04, 0x17
        /*003a*/ 	.short	(.L_221 - .L_220)
.L_220:
        /*003c*/ 	.word	0x00000000
        /*0040*/ 	.short	0x0003
        /*0042*/ 	.short	0x0018
        /*0044*/ 	.byte	0x00, 0xf0, 0x21, 0x00


	//----- nvinfo : EIATTR_KPARAM_INFO
	.align		4
.L_221:
        /*0048*/ 	.byte	0x04, 0x17
        /*004a*/ 	.short	(.L_223 - .L_222)
.L_222:
        /*004c*/ 	.word	0x00000000
        /*0050*/ 	.short	0x0002
        /*0052*/ 	.short	0x0010
        /*0054*/ 	.byte	0x00, 0xf5, 0x21, 0x00


	//----- nvinfo : EIATTR_KPARAM_INFO
	.align		4
.L_223:
        /*0058*/ 	.byte	0x04, 0x17
        /*005a*/ 	.short	(.L_225 - .L_224)
.L_224:
        /*005c*/ 	.word	0x00000000
        /*0060*/ 	.short	0x0001
        /*0062*/ 	.short	0x0008
        /*0064*/ 	.byte	0x00, 0xf5, 0x21, 0x00


	//----- nvinfo : EIATTR_KPARAM_INFO
	.align		4
.L_225:
        /*0068*/ 	.byte	0x04, 0x17
        /*006a*/ 	.short	(.L_227 - .L_226)
.L_226:
        /*006c*/ 	.word	0x00000000
        /*0070*/ 	.short	0x0000
        /*0072*/ 	.short	0x0000
        /*0074*/ 	.byte	0x00, 0xf5, 0x21, 0x00


	//----- nvinfo : EIATTR_SPARSE_MMA_MASK
	.align		4
.L_227:
        /*0078*/ 	.byte	0x03, 0x50
        /*007a*/ 	.short	0x0000


	//----- nvinfo : EIATTR_MAXREG_COUNT
	.align		4
        /*007c*/ 	.byte	0x03, 0x1b
        /*007e*/ 	.short	0x00ff


	//----- nvinfo : EIATTR_NUM_BARRIERS
	.align		4
        /*0080*/ 	.byte	0x02, 0x4c
        /*0082*/ 	.byte	0x01
	.zero		1


	//----- nvinfo : EIATTR_MERCURY_ISA_VERSION
	.align		4
        /*0084*/ 	.byte	0x03, 0x5f
        /*0086*/ 	.short	0x0101


	//----- nvinfo : EIATTR_VRC_CTA_INIT_COUNT
	.align		4
        /*0088*/ 	.byte	0x02, 0x4a
	.zero		1
	.zero		1


	//----- nvinfo : EIATTR_EXIT_INSTR_OFFSETS
	.align		4
        /*008c*/ 	.byte	0x04, 0x1c
        /*008e*/ 	.short	(.L_229 - .L_228)


	//   ....[0]....
.L_228:
        /*0090*/ 	.word	0x00006920


	//   ....[1]....
        /*0094*/ 	.word	0x000069c0


	//----- nvinfo : EIATTR_CRS_STACK_SIZE
	.align		4
.L_229:
        /*0098*/ 	.byte	0x04, 0x1e
        /*009a*/ 	.short	(.L_231 - .L_230)
.L_230:
        /*009c*/ 	.word	0x00000000


	//----- nvinfo : EIATTR_CBANK_PARAM_SIZE
	.align		4
.L_231:
        /*00a0*/ 	.byte	0x03, 0x19
        /*00a2*/ 	.short	0x0030


	//----- nvinfo : EIATTR_PARAM_CBANK
	.align		4
        /*00a4*/ 	.byte	0x04, 0x0a
        /*00a6*/ 	.short	(.L_233 - .L_232)
	.align		4
.L_232:
        /*00a8*/ 	.word	index@(.nv.constant0._Z32pipeline_mi_calculation_ln_rungePfS_S_mmii)
        /*00ac*/ 	.short	0x0380
        /*00ae*/ 	.short	0x0030


	//----- nvinfo : EIATTR_SW_WAR
	.align		4
.L_233:
        /*00b0*/ 	.byte	0x04, 0x36
        /*00b2*/ 	.short	(.L_235 - .L_234)
.L_234:
        /*00b4*/ 	.word	0x00000008
.L_235:


//--------------------- .nv.info._Z36pipeline_mi_calculation_l0_row_rungePfPiS0_S_mimmimiS0_ --------------------------
	.section	.nv.info._Z36pipeline_mi_calculation_l0_row_rungePfPiS0_S_mimmimiS0_,"",@"SHT_CUDA_INFO"
	.sectionflags	@""
	.align	4


	//----- nvinfo : EIATTR_CUDA_API_VERSION
	.align		4
        /*0000*/ 	.byte	0x04, 0x37
        /*0002*/ 	.short	(.L_237 - .L_236)
.L_236:
        /*0004*/ 	.word	0x00000082


	//----- nvinfo : EIATTR_KPARAM_INFO
	.align		4
.L_237:
        /*0008*/ 	.byte	0x04, 0x17
        /*000a*/ 	.short	(.L_239 - .L_238)
.L_238:
        /*000c*/ 	.word	0x00000000
        /*0010*/ 	.short	0x000b
        /*0012*/ 	.short	0x0058
        /*0014*/ 	.byte	0x00, 0xf5, 0x21, 0x00


	//----- nvinfo : EIATTR_KPARAM_INFO
	.align		4
.L_239:
        /*0018*/ 	.byte	0x04, 0x17
        /*001a*/ 	.short	(.L_241 - .L_240)
.L_240:
        /*001c*/ 	.word	0x00000000
        /*0020*/ 	.short	0x000a
        /*0022*/ 	.short	0x0050
        /*0024*/ 	.byte	0x00, 0xf0, 0x11, 0x00


	//----- nvinfo : EIATTR_KPARAM_INFO
	.align		4
.L_241:
        /*0028*/ 	.byte	0x04, 0x17
        /*002a*/ 	.short	(.L_243 - .L_242)
.L_242:
        /*002c*/ 	.word	0x00000000
        /*0030*/ 	.short	0x0009
        /*0032*/ 	.short	0x0048
        /*0034*/ 	.byte	0x00, 0xf0, 0x21, 0x00


	//----- nvinfo : EIATTR_KPARAM_INFO
	.align		4
.L_243:
        /*0038*/ 	.byte	0x04, 0x17
        /*003a*/ 	.short	(.L_245 - .L_244)
.L_244:
        /*003c*/ 	.word	0x00000000
        /*0040*/ 	.short	0x0008
        /*0042*/ 	.short	0x0040
        /*0044*/ 	.byte	0x00, 0xf0, 0x11, 0x00


	//----- nvinfo : EIATTR_KPARAM_INFO
	.align		4
.L_245:
        /*0048*/ 	.byte	0x04, 0x17
        /*004a*/ 	.short	(.L_247 - .L_246)
.L_246:
        /*004c*/ 	.word	0x00000000
        /*0050*/ 	.short	0x0007
        /*0052*/ 	.short	0x0038
        /*0054*/ 	.byte	0x00, 0xf0, 0x21, 0x00


	//----- nvinfo : EIATTR_KPARAM_INFO
	.align		4
.L_247:
        /*0058*/ 	.byte	0x04, 0x17
        /*005a*/ 	.short	(.L_249 - .L_248)
.L_248:
        /*005c*/ 	.word	0x00000000
        /*0060*/ 	.short	0x0006
        /*0062*/ 	.short	0x0030
        /*0064*/ 	.byte	0x00, 0xf0, 0x21, 0x00


	//----- nvinfo : EIATTR_KPARAM_INFO
	.align		4
.L_249:
        /*0068*/ 	.byte	0x04, 0x17
        /*006a*/ 	.short	(.L_251 - .L_250)
.L_250:
        /*006c*/ 	.word	0x00000000
        /*0070*/ 	.short	0x0005
        /*0072*/ 	.short	0x0028
        /*0074*/ 	.byte	0x00, 0xf0, 0x11, 0x00


	//----- nvinfo : EIATTR_KPARAM_INFO
	.align		4
.L_251:
        /*0078*/ 	.byte	0x04, 0x17
        /*007a*/ 	.short	(.L_253 - .L_252)
.L_252:
        /*007c*/ 	.word	0x00000000
        /*0080*/ 	.short	0x0004
        /*0082*/ 	.short	0x0020
        /*0084*/ 	.byte	0x00, 0xf0, 0x21, 0x00


	//----- nvinfo : EIATTR_KPARAM_INFO
	.align		4
.L_253:
        /*0088*/ 	.byte	0x04, 0x17
        /*008a*/ 	.short	(.L_255 - .L_254)
.L_254:
        /*008c*/ 	.word	0x00000000
        /*0090*/ 	.short	0x0003
        /*0092*/ 	.short	0x0018
        /*0094*/ 	.byte	0x00, 0xf5, 0x21, 0x00


	//----- nvinfo : EIATTR_KPARAM_INFO
	.align		4
.L_255:
        /*0098*/ 	.byte	0x04, 0x17
        /*009a*/ 	.short	(.L_257 - .L_256)
.L_256:
        /*009c*/ 	.word	0x00000000
        /*00a0*/ 	.short	0x0002
        /*00a2*/ 	.short	0x0010
        /*00a4*/ 	.byte	0x00, 0xf5, 0x21, 0x00


	//----- nvinfo : EIATTR_KPARAM_INFO
	.align		4
.L_257:
        /*00a8*/ 	.byte	0x04, 0x17
        /*00aa*/ 	.short	(.L_259 - .L_258)
.L_258:
        /*00ac*/ 	.word	0x00000000
        /*00b0*/ 	.short	0x0001
        /*00b2*/ 	.short	0x0008
        /*00b4*/ 	.byte	0x00, 0xf5, 0x21, 0x00


	//----- nvinfo : EIATTR_KPARAM_INFO
	.align		4
.L_259:
        /*00b8*/ 	.byte	0x04, 0x17
        /*00ba*/ 	.short	(.L_261 - .L_260)
.L_260:
        /*00bc*/ 	.word	0x00000000
        /*00c0*/ 	.short	0x0000
        /*00c2*/ 	.short	0x0000
        /*00c4*/ 	.byte	0x00, 0xf5, 0x21, 0x00


	//----- nvinfo : EIATTR_SPARSE_MMA_MASK
	.align		4
.L_261:
        /*00c8*/ 	.byte	0x03, 0x50
        /*00ca*/ 	.short	0x0000


	//----- nvinfo : EIATTR_MAXREG_COUNT
	.align		4
        /*00cc*/ 	.byte	0x03, 0x1b
        /*00ce*/ 	.short	0x00ff


	//----- nvinfo : EIATTR_NUM_BARRIERS
	.align		4
        /*00d0*/ 	.byte	0x02, 0x4c
        /*00d2*/ 	.byte	0x01
	.zero		1


	//----- nvinfo : EIATTR_MERCURY_ISA_VERSION
	.align		4
        /*00d4*/ 	.byte	0x03, 0x5f
        /*00d6*/ 	.short	0x0101


	//----- nvinfo : EIATTR_VRC_CTA_INIT_COUNT
	.align		4
        /*00d8*/ 	.byte	0x02, 0x4a
	.zero		1
	.zero		1


	//----- nvinfo : EIATTR_EXIT_INSTR_OFFSETS
	.align		4
        /*00dc*/ 	.byte	0x04, 0x1c
        /*00de*/ 	.short	(.L_263 - .L_262)


	//   ....[0]....
.L_262:
        /*00e0*/ 	.word	0x00004290


	//   ....[1]....
        /*00e4*/ 	.word	0x00004310


	//----- nvinfo : EIATTR_CRS_STACK_SIZE
	.align		4
.L_263:
        /*00e8*/ 	.byte	0x04, 0x1e
        /*00ea*/ 	.short	(.L_265 - .L_264)
.L_264:
        /*00ec*/ 	.word	0x00000000


	//----- nvinfo : EIATTR_CBANK_PARAM_SIZE
	.align		4
.L_265:
        /*00f0*/ 	.byte	0x03, 0x19
        /*00f2*/ 	.short	0x0060


	//----- nvinfo : EIATTR_PARAM_CBANK
	.align		4
        /*00f4*/ 	.byte	0x04, 0x0a
        /*00f6*/ 	.short	(.L_267 - .L_266)
	.align		4
.L_266:
        /*00f8*/ 	.word	index@(.nv.constant0._Z36pipeline_mi_calculation_l0_row_rungePfPiS0_S_mimmimiS0_)
        /*00fc*/ 	.short	0x0380
        /*00fe*/ 	.short	0x0060


	//----- nvinfo : EIATTR_SW_WAR
	.align		4
.L_267:
        /*0100*/ 	.byte	0x04, 0x36
        /*0102*/ 	.short	(.L_269 - .L_268)
.L_268:
        /*0104*/ 	.word	0x00000008
.L_269:


//--------------------- .nv.info._Z32pipeline_mi_calculation_l0_rungePfPiS0_S_mmiimmm --------------------------
	.section	.nv.info._Z32pipeline_mi_calculation_l0_rungePfPiS0_S_mmiimmm,"",@"SHT_CUDA_INFO"
	.sectionflags	@""
	.align	4


	//----- nvinfo : EIATTR_CUDA_API_VERSION
	.align		4
        /*0000*/ 	.byte	0x04, 0x37
        /*0002*/ 	.short	(.L_271 - .L_270)
.L_270:
        /*0004*/ 	.word	0x00000082


	//----- nvinfo : EIATTR_KPARAM_INFO
	.align		4
.L_271:
        /*0008*/ 	.byte	0x04, 0x17
        /*000a*/ 	.short	(.L_273 - .L_272)
.L_272:
        /*000c*/ 	.word	0x00000000
        /*0010*/ 	.short	0x000a
        /*0012*/ 	.short	0x0048
        /*0014*/ 	.byte	0x00, 0xf0, 0x21, 0x00


	//----- nvinfo : EIATTR_KPARAM_INFO
	.align		4
.L_273:
        /*0018*/ 	.byte	0x04, 0x17
        /*001a*/ 	.short	(.L_275 - .L_274)
.L_274:
        /*001c*/ 	.word	0x00000000
        /*0020*/ 	.short	0x0009
        /*0022*/ 	.short	0x0040
        /*0024*/ 	.byte	0x00, 0xf0, 0x21, 0x00


	//----- nvinfo : EIATTR_KPARAM_INFO
	.align		4
.L_275:
        /*0028*/ 	.byte	0x04, 0x17
        /*002a*/ 	.short	(.L_277 - .L_276)
.L_276:
        /*002c*/ 	.word	0x00000000
        /*0030*/ 	.short	0x0008
        /*0032*/ 	.short	0x0038
        /*0034*/ 	.byte	0x00, 0xf0, 0x21, 0x00


	//----- nvinfo : EIATTR_KPARAM_INFO
	.align		4
.L_277:
        /*0038*/ 	.byte	0x04, 0x17
        /*003a*/ 	.short	(.L_279 - .L_278)
.L_278:
        /*003c*/ 	.word	0x00000000
        /*0040*/ 	.short	0x0007
        /*0042*/ 	.short	0x0034
        /*0044*/ 	.byte	0x00, 0xf0, 0x11, 0x00


	//----- nvinfo : EIATTR_KPARAM_INFO
	.align		4
.L_279:
        /*0048*/ 	.byte	0x04, 0x17
        /*004a*/ 	.short	(.L_281 - .L_280)
.L_280:
        /*004c*/ 	.word	0x00000000
        /*0050*/ 	.short	0x0006
        /*0052*/ 	.short	0x0030
        /*0054*/ 	.byte	0x00, 0xf0, 0x11, 0x00


	//----- nvinfo : EIATTR_KPARAM_INFO
	.align		4
.L_281:
        /*0058*/ 	.byte	0x04, 0x17
        /*005a*/ 	.short	(.L_283 - .L_282)
.L_282:
        /*005c*/ 	.word	0x00000000
        /*0060*/ 	.short	0x0005
        /*0062*/ 	.short	0x0028
        /*0064*/ 	.byte	0x00, 0xf0, 0x21, 0x00


	//----- nvinfo : EIATTR_KPARAM_INFO
	.align		4
.L_283:
        /*0068*/ 	.byte	0x04, 0x17
        /*006a*/ 	.short	(.L_285 - .L_284)
.L_284:
        /*006c*/ 	.word	0x00000000
        /*0070*/ 	.short	0x0004
        /*0072*/ 	.short	0x0020
        /*0074*/ 	.byte	0x00, 0xf0, 0x21, 0x00


	//----- nvinfo : EIATTR_KPARAM_INFO
	.align		4
.L_285:
        /*0078*/ 	.byte	0x04, 0x17
        /*007a*/ 	.short	(.L_287 - .L_286)
.L_286:
        /*007c*/ 	.word	0x00000000
        /*0080*/ 	.short	0x0003
        /*0082*/ 	.short	0x0018
        /*0084*/ 	.byte	0x00, 0xf5, 0x21, 0x00


	//----- nvinfo : EIATTR_KPARAM_INFO
	.align		4
.L_287:
        /*0088*/ 	.byte	0x04, 0x17
        /*008a*/ 	.short	(.L_289 - .L_288)
.L_288:
        /*008c*/ 	.word	0x00000000
        /*0090*/ 	.short	0x0002
        /*0092*/ 	.short	0x0010
        /*0094*/ 	.byte	0x00, 0xf5, 0x21, 0x00


	//----- nvinfo : EIATTR_KPARAM_INFO
	.align		4
.L_289:
        /*0098*/ 	.byte	0x04, 0x17
        /*009a*/ 	.short	(.L_291 - .L_290)
.L_290:
        /*009c*/ 	.word	0x00000000
        /*00a0*/ 	.short	0x0001
        /*00a2*/ 	.short	0x0008
        /*00a4*/ 	.byte	0x00, 0xf5, 0x21, 0x00


	//----- nvinfo : EIATTR_KPARAM_INFO
	.align		4
.L_291:
        /*00a8*/ 	.byte	0x04, 0x17
        /*00aa*/ 	.short	(.L_293 - .L_292)
.L_292:
        /*00ac*/ 	.word	0x00000000
        /*00b0*/ 	.short	0x0000
        /*00b2*/ 	.short	0x0000
        /*00b4*/ 	.byte	0x00, 0xf5, 0x21, 0x00


	//----- nvinfo : EIATTR_SPARSE_MMA_MASK
	.align		4
.L_293:
        /*00b8*/ 	.byte	0x03, 0x50
        /*00ba*/ 	.short	0x0000


	//----- nvinfo : EIATTR_MAXREG_COUNT
	.align		4
        /*00bc*/ 	.byte	0x03, 0x1b
        /*00be*/ 	.short	0x00ff


	//----- nvinfo : EIATTR_NUM_BARRIERS
	.align		4
        /*00c0*/ 	.byte	0x02, 0x4c
        /*00c2*/ 	.byte	0x01
	.zero		1


	//----- nvinfo : EIATTR_MERCURY_ISA_VERSION
	.align		4
        /*00c4*/ 	.byte	0x03, 0x5f
        /*00c6*/ 	.short	0x0101


	//----- nvinfo : EIATTR_VRC_CTA_INIT_COUNT
	.align		4
        /*00c8*/ 	.byte	0x02, 0x4a
	.zero		1
	.zero		1


	//----- nvinfo : EIATTR_EXIT_INSTR_OFFSETS
	.align		4
        /*00cc*/ 	.byte	0x04, 0x1c
        /*00ce*/ 	.short	(.L_295 - .L_294)


	//   ....[0]....
.L_294:
        /*00d0*/ 	.word	0x00003ec0


	//   ....[1]....
        /*00d4*/ 	.word	0x00003f30


	//----- nvinfo : EIATTR_CRS_STACK_SIZE
	.align		4
.L_295:
        /*00d8*/ 	.byte	0x04, 0x1e
        /*00da*/ 	.short	(.L_297 - .L_296)
.L_296:
        /*00dc*/ 	.word	0x00000000


	//----- nvinfo : EIATTR_CBANK_PARAM_SIZE
	.align		4
.L_297:
        /*00e0*/ 	.byte	0x03, 0x19
        /*00e2*/ 	.short	0x0050


	//----- nvinfo : EIATTR_PARAM_CBANK
	.align		4
        /*00e4*/ 	.byte	0x04, 0x0a
        /*00e6*/ 	.short	(.L_299 - .L_298)
	.align		4
.L_298:
        /*00e8*/ 	.word	index@(.nv.constant0._Z32pipeline_mi_calculation_l0_rungePfPiS0_S_mmiimmm)
        /*00ec*/ 	.short	0x0380
        /*00ee*/ 	.short	0x0050


	//----- nvinfo : EIATTR_SW_WAR
	.align		4
.L_299:
        /*00f0*/ 	.byte	0x04, 0x36
        /*00f2*/ 	.short	(.L_301 - .L_300)
.L_300:
        /*00f4*/ 	.word	0x00000008
.L_301:


//--------------------- .nv.callgraph             --------------------------
	.section	.nv.callgraph,"",@"SHT_CUDA_CALLGRAPH"
	.align	4
	.sectionentsize	8
	.align		4
        /*0000*/ 	.word	0x00000000
	.align		4
        /*0004*/ 	.word	0xffffffff
	.align		4
        /*0008*/ 	.word	0x00000000
	.align		4
        /*000c*/ 	.word	0xfffffffe
	.align		4
        /*0010*/ 	.word	0x00000000
	.align		4
        /*0014*/ 	.word	0xfffffffd
	.align		4
        /*0018*/ 	.word	0x00000000
	.align		4
        /*001c*/ 	.word	0xfffffffc


//--------------------- .nv.constant4             --------------------------
	.section	.nv.constant4,"a",@progbits
	.align	8
	.align		8
.nv.constant4:
        /*0000*/ 	.dword	precalc_xorwow_matrix
	.align		8
        /*0008*/ 	.dword	precalc_xorwow_offset_matrix
	.align		8
        /*0010*/ 	.dword	mrg32k3aM1
	.align		8
        /*0018*/ 	.dword	mrg32k3aM2
	.align		8
        /*0020*/ 	.dword	mrg32k3aM1SubSeq
	.align		8
        /*0028*/ 	.dword	mrg32k3aM2SubSeq
	.align		8
        /*0030*/ 	.dword	mrg32k3aM1Seq
	.align		8
        /*0038*/ 	.dword	mrg32k3aM2Seq
	.align		8
        /*0040*/ 	.dword	_ZN34_INTERNAL_826a6156_4_k_cu_ceff0cda4cuda3std3__45__cpo5beginE
	.align		8
        /*0048*/ 	.dword	_ZN34_INTERNAL_826a6156_4_k_cu_ceff0cda4cuda3std3__45__cpo3endE
	.align		8
        /*0050*/ 	.dword	_ZN34_INTERNAL_826a6156_4_k_cu_ceff0cda4cuda3std3__45__cpo6cbeginE
	.align		8
        /*0058*/ 	.dword	_ZN34_INTERNAL_826a6156_4_k_cu_ceff0cda4cuda3std3__45__cpo4cendE
	.align		8
        /*0060*/ 	.dword	_ZN34_INTERNAL_826a6156_4_k_cu_ceff0cda4cuda3std3__45__cpo6rbeginE
	.align		8
        /*0068*/ 	.dword	_ZN34_INTERNAL_826a6156_4_k_cu_ceff0cda4cuda3std3__45__cpo4rendE
	.align		8
        /*0070*/ 	.dword	_ZN34_INTERNAL_826a6156_4_k_cu_ceff0cda4cuda3std3__45__cpo7crbeginE
	.align		8
        /*0078*/ 	.dword	_ZN34_INTERNAL_826a6156_4_k_cu_ceff0cda4cuda3std3__45__cpo5crendE
	.align		8
        /*0080*/ 	.dword	_ZN34_INTERNAL_826a6156_4_k_cu_ceff0cda4cuda3std3__436_GLOBAL__N__826a6156_4_k_cu_ceff0cda6ignoreE
	.align		8
        /*0088*/ 	.dword	_ZN34_INTERNAL_826a6156_4_k_cu_ceff0cda4cuda3std3__419piecewise_constructE
	.align		8
        /*0090*/ 	.dword	_ZN34_INTERNAL_826a6156_4_k_cu_ceff0cda4cuda3std3__48in_placeE
	.align		8
        /*0098*/ 	.dword	_ZN34_INTERNAL_826a6156_4_k_cu_ceff0cda4cuda3std3__420unreachable_sentinelE
	.align		8
        /*00a0*/ 	.dword	_ZN34_INTERNAL_826a6156_4_k_cu_ceff0cda4cuda3std3__47nulloptE
	.align		8
        /*00a8*/ 	.dword	_ZN34_INTERNAL_826a6156_4_k_cu_ceff0cda4cuda3std3__48unexpectE
	.align		8
        /*00b0*/ 	.dword	_ZN34_INTERNAL_826a6156_4_k_cu_ceff0cda4cuda3std6ranges3__45__cpo4swapE
	.align		8
        /*00b8*/ 	.dword	_ZN34_INTERNAL_826a6156_4_k_cu_ceff0cda4cuda3std6ranges3__45__cpo9iter_moveE
	.align		8
        /*00c0*/ 	.dword	_ZN34_INTERNAL_826a6156_4_k_cu_ceff0cda4cuda3std6ranges3__45__cpo5beginE
	.align		8
        /*00c8*/ 	.dword	_ZN34_INTERNAL_826a6156_4_k_cu_ceff0cda4cuda3std6ranges3__45__cpo3endE
	.align		8
        /*00d0*/ 	.dword	_ZN34_INTERNAL_826a6156_4_k_cu_ceff0cda4cuda3std6ranges3__45__cpo6cbeginE
	.align		8
        /*00d8*/ 	.dword	_ZN34_INTERNAL_826a6156_4_k_cu_ceff0cda4cuda3std6ranges3__45__cpo4cendE
	.align		8
        /*00e0*/ 	.dword	_ZN34_INTERNAL_826a6156_4_k_cu_ceff0cda4cuda3std6ranges3__45__cpo7advanceE
	.align		8
        /*00e8*/ 	.dword	_ZN34_INTERNAL_826a6156_4_k_cu_ceff0cda4cuda3std6ranges3__45__cpo9iter_swapE
	.align		8
        /*00f0*/ 	.dword	_ZN34_INTERNAL_826a6156_4_k_cu_ceff0cda4cuda3std6ranges3__45__cpo4nextE
	.align		8
        /*00f8*/ 	.dword	_ZN34_INTERNAL_826a6156_4_k_cu_ceff0cda4cuda3std6ranges3__45__cpo4prevE
	.align		8
        /*0100*/ 	.dword	_ZN34_INTERNAL_826a6156_4_k_cu_ceff0cda4cuda3std6ranges3__45__cpo4dataE
	.align		8
        /*0108*/ 	.dword	_ZN34_INTERNAL_826a6156_4_k_cu_ceff0cda4cuda3std6ranges3__45__cpo5cdataE
	.align		8
        /*0110*/ 	.dword	_ZN34_INTERNAL_826a6156_4_k_cu_ceff0cda4cuda3std6ranges3__45__cpo4sizeE
	.align		8
        /*0118*/ 	.dword	_ZN34_INTERNAL_826a6156_4_k_cu_ceff0cda4cuda3std6ranges3__45__cpo5ssizeE
	.align		8
        /*0120*/ 	.dword	_ZN34_INTERNAL_826a6156_4_k_cu_ceff0cda4cuda3std6ranges3__45__cpo8distanceE
	.align		8
        /*0128*/ 	.dword	_ZN34_INTERNAL_826a6156_4_k_cu_ceff0cda6thrust24THRUST_300001_SM_1000_NS8cuda_cub3parE
	.align		8
        /*0130*/ 	.dword	_ZN34_INTERNAL_826a6156_4_k_cu_ceff0cda6thrust24THRUST_300001_SM_1000_NS8cuda_cub10par_nosyncE
	.align		8
        /*0138*/ 	.dword	_ZN34_INTERNAL_826a6156_4_k_cu_ceff0cda6thrust24THRUST_300001_SM_1000_NS6system6detail10sequential3seqE
	.align		8
        /*0140*/ 	.dword	_ZN34_INTERNAL_826a6156_4_k_cu_ceff0cda6thrust24THRUST_300001_SM_1000_NS12placeholders2_1E
	.align		8
        /*0148*/ 	.dword	_ZN34_INTERNAL_826a6156_4_k_cu_ceff0cda6thrust24THRUST_300001_SM_1000_NS12placeholders2_2E
	.align		8
        /*0150*/ 	.dword	_ZN34_INTERNAL_826a6156_4_k_cu_ceff0cda6thrust24THRUST_300001_SM_1000_NS12placeholders2_3E
	.align		8
        /*0158*/ 	.dword	_ZN34_INTERNAL_826a6156_4_k_cu_ceff0cda6thrust24THRUST_300001_SM_1000_NS12placeholders2_4E
	.align		8
        /*0160*/ 	.dword	_ZN34_INTERNAL_826a6156_4_k_cu_ceff0cda6thrust24THRUST_300001_SM_1000_NS12placeholders2_5E
	.align		8
        /*0168*/ 	.dword	_ZN34_INTERNAL_826a6156_4_k_cu_ceff0cda6thrust24THRUST_300001_SM_1000_NS12placeholders2_6E
	.align		8
        /*0170*/ 	.dword	_ZN34_INTERNAL_826a6156_4_k_cu_ceff0cda6thrust24THRUST_300001_SM_1000_NS12placeholders2_7E
	.align		8
        /*0178*/ 	.dword	_ZN34_INTERNAL_826a6156_4_k_cu_ceff0cda6thrust24THRUST_300001_SM_1000_NS12placeholders2_8E
	.align		8
        /*0180*/ 	.dword	_ZN34_INTERNAL_826a6156_4_k_cu_ceff0cda6thrust24THRUST_300001_SM_1000_NS12placeholders2_9E
	.align		8
        /*0188*/ 	.dword	_ZN34_INTERNAL_826a6156_4_k_cu_ceff0cda6thrust24THRUST_300001_SM_1000_NS12placeholders3_10E
	.align		8
        /*0190*/ 	.dword	_ZN34_INTERNAL_826a6156_4_k_cu_ceff0cda6thrust24THRUST_300001_SM_1000_NS3seqE


//--------------------- .nv.constant3             --------------------------
	.section	.nv.constant3,"a",@progbits
	.align	8
.nv.constant3:
	.type		__cr_lgamma_table,@object
	.size		__cr_lgamma_table,(.L_8 - __cr_lgamma_table)
__cr_lgamma_table:
        /*0000*/ 	.byte	0x00, 0x00, 0x00, 0x00, 0x00, 0x00, 0x00, 0x00, 0x00, 0x00, 0x00, 0x00, 0x00, 0x00, 0x00, 0x00
        /*0010*/ 	.byte	0xef, 0x39, 0xfa, 0xfe, 0x42, 0x2e, 0xe6, 0x3f, 0x02, 0x20, 0x2a, 0xfa, 0x0b, 0xab, 0xfc, 0x3f
        /*0020*/ 	.byte	0xf9, 0x2c, 0x92, 0x7c, 0xa7, 0x6c, 0x09, 0x40, 0xc9, 0x79, 0x44, 0x3c, 0x64, 0x26, 0x13, 0x40
        /*0030*/ 	.byte	0xca, 0x01, 0xcf, 0x3a, 0x27, 0x51, 0x1a, 0x40, 0x30, 0xcc, 0x2d, 0xf3, 0xe1, 0x0c, 0x21, 0x40
        /*0040*/ 	.byte	0x0d, 0xb7, 0xfc, 0x82, 0x8e, 0x35, 0x25, 0x40
.L_8:


//--------------------- .text._ZN3cub18CUB_300001_SM_10006detail11EmptyKernelIvEEvv --------------------------
	.section	.text._ZN3cub18CUB_300001_SM_10006detail11EmptyKernelIvEEvv,"ax",@progbits
	.align	128
        .global         _ZN3cub18CUB_300001_SM_10006detail11EmptyKernelIvEEvv
        .type           _ZN3cub18CUB_300001_SM_10006detail11EmptyKernelIvEEvv,@function
        .size           _ZN3cub18CUB_300001_SM_10006detail11EmptyKernelIvEEvv,(.L_x_641 - _ZN3cub18CUB_300001_SM_10006detail11EmptyKernelIvEEvv)
        .other          _ZN3cub18CUB_300001_SM_10006detail11EmptyKernelIvEEvv,@"STO_CUDA_ENTRY STV_DEFAULT"
_ZN3cub18CUB_300001_SM_10006detail11EmptyKernelIvEEvv:
.text._ZN3cub18CUB_300001_SM_10006detail11EmptyKernelIvEEvv:
[----:B------:R-:W-:Y:S01]  /*0000*/  LDC R1, c[0x0][0x37c] ;  /* 0x0000df00ff017b82 */ /* 0x000fe20000000800 */
[----:B------:R-:W-:Y:S05]  /*0010*/  EXIT ;  /* 0x000000000000794d */ /* 0x000fea0003800000 */
.L_x_0:
[----:B------:R-:W-:-:S00]  /*0020*/  BRA `(.L_x_0) ;  /* 0xfffffffc00fc7947 */ /* 0x000fc0000383ffff */
[----:B------:R-:W-:-:S00]  /*0030*/  NOP ;  /* 0x0000000000007918 */ /* 0x000fc00000000000 */
        /* <DEDUP_REMOVED lines=12> */
.L_x_641:


//--------------------- .text._Z27pipeline_rperm_ln_multi_allPfS_PimmmS0_mi --------------------------
	.section	.text._Z27pipeline_rperm_ln_multi_allPfS_PimmmS0_mi,"ax",@progbits
	.align	128
        .global         _Z27pipeline_rperm_ln_multi_allPfS_PimmmS0_mi
        .type           _Z27pipeline_rperm_ln_multi_allPfS_PimmmS0_mi,@function
        .size           _Z27pipeline_rperm_ln_multi_allPfS_PimmmS0_mi,(.L_x_642 - _Z27pipeline_rperm_ln_multi_allPfS_PimmmS0_mi)
        .other          _Z27pipeline_rperm_ln_multi_allPfS_PimmmS0_mi,@"STO_CUDA_ENTRY STV_DEFAULT"
_Z27pipeline_rperm_ln_multi_allPfS_PimmmS0_mi:
.text._Z27pipeline_rperm_ln_multi_allPfS_PimmmS0_mi:
[----:B------:R-:W0:Y:S01]  /*0000*/  LDC R1, c[0x0][0x37c] ;  /* 0x0000df00ff017b82 */ /* 0x000e220000000800 */
[----:B------:R-:W1:Y:S07]  /*0010*/  S2R R12, SR_TID.X ;  /* 0x00000000000c7919 */ /* 0x000e6e0000002100 */
[----:B------:R-:W2:Y:S01]  /*0020*/  LDC.64 R14, c[0x0][0x398] ;  /* 0x0000e600ff0e7b82 */ /* 0x000ea20000000a00 */
[----:B------:R-:W3:Y:S01]  /*0030*/  LDCU.64 UR10, c[0x0][0x358] ;  /* 0x00006b00ff0a77ac */ /* 0x000ee20008000a00 */
[----:B0-----:R-:W-:Y:S01]  /*0040*/  VIADD R1, R1, 0xffffff60 ;  /* 0xffffff6001017836 */ /* 0x001fe20000000000 */
[----:B------:R-:W1:Y:S05]  /*0050*/  S2R R3, SR_CTAID.Y ;  /* 0x0000000000037919 */ /* 0x000e6a0000002600 */
[----:B------:R-:W0:Y:S08]  /*0060*/  LDC.64 R10, c[0x0][0x3a0] ;  /* 0x0000e800ff0a7b82 */ /* 0x000e300000000a00 */
[----:B------:R-:W4:Y:S01]  /*0070*/  S2UR UR12, SR_CTAID.X ;  /* 0x00000000000c79c3 */ /* 0x000f220000002500 */
[----:B--2---:R-:W-:-:S04]  /*0080*/  IADD3 R13, P0, PT, R14, -0x1, RZ ;  /* 0xffffffff0e0d7810 */ /* 0x004fc80007f1e0ff */
[----:B------:R-:W-:Y:S02]  /*0090*/  IADD3.X R0, PT, PT, R15, -0x1, RZ, P0, !PT ;  /* 0xffffffff0f007810 */ /* 0x000fe400007fe4ff */
[----:B0-----:R-:W-:Y:S01]  /*00a0*/  ISETP.NE.U32.AND P0, PT, R10, RZ, PT ;  /* 0x000000ff0a00720c */ /* 0x001fe20003f05070 */
[----:B-1----:R-:W-:-:S03]  /*00b0*/  IMAD R12, R3, 0x20, R12 ;  /* 0x00000020030c7824 */ /* 0x002fc600078e020c */
[----:B------:R-:W-:Y:S02]  /*00c0*/  ISETP.NE.AND.EX P0, PT, R11, RZ, PT, P0 ;  /* 0x000000ff0b00720c */ /* 0x000fe40003f05300 */
[----:B------:R-:W-:-:S04]  /*00d0*/  ISETP.LT.U32.AND P1, PT, R12, R13, PT ;  /* 0x0000000d0c00720c */ /* 0x000fc80003f21070 */
[----:B------:R-:W-:-:S04]  /*00e0*/  ISETP.LT.U32.AND.EX P1, PT, RZ, R0, PT, P1 ;  /* 0x00000000ff00720c */ /* 0x000fc80003f21110 */
[----:B------:R-:W-:Y:S02]  /*00f0*/  SEL R12, R12, R13, P1 ;  /* 0x0000000d0c0c7207 */ /* 0x000fe40000800000 */
[----:B------:R-:W-:-:S03]  /*0100*/  SEL R13, R0, RZ, !P1 ;  /* 0x000000ff000d7207 */ /* 0x000fc60004800000 */
[----:B------:R-:W-:Y:S01]  /*0110*/  IMAD.MOV.U32 R2, RZ, RZ, R12 ;  /* 0x000000ffff027224 */ /* 0x000fe200078e000c */
[----:B---34-:R-:W-:Y:S06]  /*0120*/  @!P0 BRA `(.L_x_1) ;  /* 0x0000001000048947 */ /* 0x018fec0003800000 */
[C---:B------:R-:W-:Y:S01]  /*0130*/  ISETP.GE.U32.AND P1, PT, R10.reuse, 0x8, PT ;  /* 0x000000080a00780c */ /* 0x040fe20003f26070 */
[----:B------:R-:W-:Y:S01]  /*0140*/  HFMA2 R0, -RZ, RZ, 0, 0 ;  /* 0x00000000ff007431 */ /* 0x000fe200000001ff */
[----:B------:R-:W-:Y:S01]  /*0150*/  LOP3.LUT R32, R10, 0x7, RZ, 0xc0, !PT ;  /* 0x000000070a207812 */ /* 0x000fe200078ec0ff */
[----:B------:R-:W-:Y:S01]  /*0160*/  IMAD.MOV.U32 R3, RZ, RZ, RZ ;  /* 0x000000ffff037224 */ /* 0x000fe200078e00ff */
[----:B------:R-:W-:Y:S02]  /*0170*/  ISETP.GE.U32.AND.EX P1, PT, R11, RZ, PT, P1 ;  /* 0x000000ff0b00720c */ /* 0x000fe40003f26110 */
[----:B------:R-:W-:-:S04]  /*0180*/  ISETP.NE.U32.AND P0, PT, R32, RZ, PT ;  /* 0x000000ff2000720c */ /* 0x000fc80003f05070 */
[----:B------:R-:W-:-:S07]  /*0190*/  ISETP.NE.AND.EX P0, PT, RZ, RZ, PT, P0 ;  /* 0x000000ffff00720c */ /* 0x000fce0003f05300 */
[----:B------:R-:W-:Y:S06]  /*01a0*/  @!P1 BRA `(.L_x_2) ;  /* 0x00000004006c9947 */ /* 0x000fec0003800000 */
[----:B------:R-:W0:Y:S01]  /*01b0*/  LDC R3, c[0x0][0x3a4] ;  /* 0x0000e900ff037b82 */ /* 0x000e220000000800 */
[----:B------:R-:W-:Y:S02]  /*01c0*/  LOP3.LUT R0, R10, 0xfffffff8, RZ, 0xc0, !PT ;  /* 0xfffffff80a007812 */ /* 0x000fe400078ec0ff */
[----:B------:R-:W-:Y:S01]  /*01d0*/  CS2R R4, SRZ ;  /* 0x0000000000047805 */ /* 0x000fe2000001ff00 */
[----:B------:R-:W1:Y:S06]  /*01e0*/  LDCU.64 UR4, c[0x0][0x380] ;  /* 0x00007000ff0477ac */ /* 0x000e6c0008000a00 */
.L_x_3:
[----:B--2---:R-:W2:Y:S01]  /*01f0*/  LDC.64 R8, c[0x0][0x3b0] ;  /* 0x0000ec00ff087b82 */ /* 0x004ea20000000a00 */
[----:B------:R-:W-:-:S04]  /*0200*/  IMAD.WIDE.U32 R6, R10, UR12, R4 ;  /* 0x0000000c0a067c25 */ /* 0x000fc8000f8e0004 */
[----:B------:R-:W-:Y:S01]  /*0210*/  IMAD R7, R11, UR12, R7 ;  /* 0x0000000c0b077c24 */ /* 0x000fe2000f8e0207 */
[----:B--2---:R-:W-:-:S04]  /*0220*/  LEA R8, P1, R6, R8, 0x2 ;  /* 0x0000000806087211 */ /* 0x004fc800078210ff */
[----:B------:R-:W-:-:S05]  /*0230*/  LEA.HI.X R9, R6, R9, R7, 0x2, P1 ;  /* 0x0000000906097211 */ /* 0x000fca00008f1407 */
[----:B------:R-:W2:Y:S04]  /*0240*/  LDG.E R17, desc[UR10][R8.64] ;  /* 0x0000000a08117981 */ /* 0x000ea8000c1e1900 */
[----:B------:R-:W3:Y:S04]  /*0250*/  LDG.E R33, desc[UR10][R8.64+0x4] ;  /* 0x0000040a08217981 */ /* 0x000ee8000c1e1900 */
[----:B------:R-:W4:Y:S04]  /*0260*/  LDG.E R19, desc[UR10][R8.64+0x8] ;  /* 0x0000080a08137981 */ /* 0x000f28000c1e1900 */
[----:B------:R-:W5:Y:S04]  /*0270*/  LDG.E R23, desc[UR10][R8.64+0xc] ;  /* 0x00000c0a08177981 */ /* 0x000f68000c1e1900 */
[----:B------:R-:W5:Y:S04]  /*0280*/  LDG.E R25, desc[UR10][R8.64+0x10] ;  /* 0x0000100a08197981 */ /* 0x000f68000c1e1900 */
[----:B------:R-:W5:Y:S04]  /*0290*/  LDG.E R29, desc[UR10][R8.64+0x14] ;  /* 0x0000140a081d7981 */ /* 0x000f68000c1e1900 */
[----:B------:R-:W5:Y:S04]  /*02a0*/  LDG.E R31, desc[UR10][R8.64+0x18] ;  /* 0x0000180a081f7981 */ /* 0x000f68000c1e1900 */
[----:B------:R3:W5:Y:S01]  /*02b0*/  LDG.E R27, desc[UR10][R8.64+0x1c] ;  /* 0x00001c0a081b7981 */ /* 0x000762000c1e1900 */
[----:B--2---:R-:W-:Y:S01]  /*02c0*/  SHF.R.S32.HI R7, RZ, 0x1f, R17 ;  /* 0x0000001fff077819 */ /* 0x004fe20000011411 */
[----:B---3--:R-:W-:-:S04]  /*02d0*/  IMAD.WIDE.U32 R8, R33, R14, R12 ;  /* 0x0000000e21087225 */ /* 0x008fc800078e000c */
[-C--:B------:R-:W-:Y:S02]  /*02e0*/  IMAD R16, R7, R14.reuse, RZ ;  /* 0x0000000e07107224 */ /* 0x080fe400078e02ff */
[----:B------:R-:W-:-:S04]  /*02f0*/  IMAD.WIDE.U32 R6, R17, R14, R12 ;  /* 0x0000000e11067225 */ /* 0x000fc800078e000c */
[----:B------:R-:W-:Y:S01]  /*0300*/  IMAD R21, R17, R15, R16 ;  /* 0x0000000f11157224 */ /* 0x000fe200078e0210 */
[----:B------:R-:W-:Y:S02]  /*0310*/  SHF.R.S32.HI R17, RZ, 0x1f, R33 ;  /* 0x0000001fff117819 */ /* 0x000fe40000011421 */
[----:B-1----:R-:W-:Y:S01]  /*0320*/  LEA R20, P1, R6, UR4, 0x2 ;  /* 0x0000000406147c11 */ /* 0x002fe2000f8210ff */
[----:B------:R-:W-:Y:S02]  /*0330*/  IMAD.IADD R7, R7, 0x1, R21 ;  /* 0x0000000107077824 */ /* 0x000fe400078e0215 */
[----:B------:R-:W-:-:S03]  /*0340*/  IMAD R16, R17, R14, RZ ;  /* 0x0000000e11107224 */ /* 0x000fc600078e02ff */
[----:B------:R-:W-:Y:S01]  /*0350*/  LEA.HI.X R21, R6, UR5, R7, 0x2, P1 ;  /* 0x0000000506157c11 */ /* 0x000fe200088f1407 */
[-C--:B------:R-:W-:Y:S01]  /*0360*/  IMAD R35, R33, R15.reuse, R16 ;  /* 0x0000000f21237224 */ /* 0x080fe200078e0210 */
[----:B----4-:R-:W-:Y:S01]  /*0370*/  SHF.R.S32.HI R7, RZ, 0x1f, R19 ;  /* 0x0000001fff077819 */ /* 0x010fe20000011413 */
[-C--:B------:R-:W-:Y:S01]  /*0380*/  IMAD.WIDE.U32 R16, R19, R14.reuse, R12 ;  /* 0x0000000e13107225 */ /* 0x080fe200078e000c */
[----:B-----5:R-:W-:Y:S02]  /*0390*/  SHF.R.S32.HI R33, RZ, 0x1f, R23 ;  /* 0x0000001fff217819 */ /* 0x020fe40000011417 */
[----:B------:R-:W-:Y:S01]  /*03a0*/  LEA R6, P1, R8, UR4, 0x2 ;  /* 0x0000000408067c11 */ /* 0x000fe2000f8210ff */
[----:B------:R-:W-:Y:S02]  /*03b0*/  IMAD R18, R7, R14, RZ ;  /* 0x0000000e07127224 */ /* 0x000fe400078e02ff */
[----:B------:R-:W-:Y:S01]  /*03c0*/  IMAD.IADD R7, R9, 0x1, R35 ;  /* 0x0000000109077824 */ /* 0x000fe200078e0223 */
[----:B------:R-:W-:Y:S01]  /*03d0*/  SHF.R.S32.HI R9, RZ, 0x1f, R25 ;  /* 0x0000001fff097819 */ /* 0x000fe20000011419 */
[----:B------:R-:W-:-:S02]  /*03e0*/  IMAD R19, R19, R15, R18 ;  /* 0x0000000f13137224 */ /* 0x000fc400078e0212 */
[-C--:B------:R-:W-:Y:S01]  /*03f0*/  IMAD R18, R33, R14.reuse, RZ ;  /* 0x0000000e21127224 */ /* 0x080fe200078e02ff */
[----:B------:R-:W-:Y:S01]  /*0400*/  LEA.HI.X R7, R8, UR5, R7, 0x2, P1 ;  /* 0x0000000508077c11 */ /* 0x000fe200088f1407 */
[-C--:B------:R-:W-:Y:S01]  /*0410*/  IMAD R24, R9, R14.reuse, RZ ;  /* 0x0000000e09187224 */ /* 0x080fe200078e02ff */
[C---:B------:R-:W-:Y:S01]  /*0420*/  LEA R8, P1, R16.reuse, UR4, 0x2 ;  /* 0x0000000410087c11 */ /* 0x040fe2000f8210ff */
[----:B------:R-:W-:Y:S01]  /*0430*/  IMAD R35, R23, R15, R18 ;  /* 0x0000000f17237224 */ /* 0x000fe200078e0212 */
[----:B------:R-:W-:Y:S01]  /*0440*/  IADD3 R9, PT, PT, R17, R19, RZ ;  /* 0x0000001311097210 */ /* 0x000fe20007ffe0ff */
[-C--:B------:R-:W-:Y:S01]  /*0450*/  IMAD.WIDE.U32 R22, R23, R14.reuse, R12 ;  /* 0x0000000e17167225 */ /* 0x080fe200078e000c */
[----:B------:R-:W-:Y:S02]  /*0460*/  SHF.R.S32.HI R33, RZ, 0x1f, R29 ;  /* 0x0000001fff217819 */ /* 0x000fe4000001141d */
[----:B------:R-:W-:Y:S01]  /*0470*/  LEA.HI.X R9, R16, UR5, R9, 0x2, P1 ;  /* 0x0000000510097c11 */ /* 0x000fe200088f1409 */
[C---:B------:R-:W-:Y:S01]  /*0480*/  IMAD R19, R25.reuse, R15, R24 ;  /* 0x0000000f19137224 */ /* 0x040fe200078e0218 */
[----:B------:R-:W-:Y:S01]  /*0490*/  LEA R16, P1, R22, UR4, 0x2 ;  /* 0x0000000416107c11 */ /* 0x000fe2000f8210ff */
[----:B------:R-:W-:-:S04]  /*04a0*/  IMAD.WIDE.U32 R24, R25, R14, R12 ;  /* 0x0000000e19187225 */ /* 0x000fc800078e000c */
[----:B------:R-:W-:Y:S01]  /*04b0*/  IMAD.IADD R17, R23, 0x1, R35 ;  /* 0x0000000117117824 */ /* 0x000fe200078e0223 */
[----:B------:R-:W-:Y:S01]  /*04c0*/  LEA R18, P2, R24, UR4, 0x2 ;  /* 0x0000000418127c11 */ /* 0x000fe2000f8410ff */
[----:B------:R-:W-:Y:S01]  /*04d0*/  IMAD.IADD R19, R25, 0x1, R19 ;  /* 0x0000000119137824 */ /* 0x000fe200078e0213 */
[----:B------:R-:W-:Y:S02]  /*04e0*/  SHF.R.S32.HI R23, RZ, 0x1f, R31 ;  /* 0x0000001fff177819 */ /* 0x000fe4000001141f */
[----:B------:R-:W-:Y:S01]  /*04f0*/  LEA.HI.X R17, R22, UR5, R17, 0x2, P1 ;  /* 0x0000000516117c11 */ /* 0x000fe200088f1411 */
[-C--:B------:R-:W-:Y:S01]  /*0500*/  IMAD R22, R33, R14.reuse, RZ ;  /* 0x0000000e21167224 */ /* 0x080fe200078e02ff */
[----:B------:R-:W-:Y:S02]  /*0510*/  SHF.R.S32.HI R25, RZ, 0x1f, R27 ;  /* 0x0000001fff197819 */ /* 0x000fe4000001141b */
[----:B------:R-:W-:Y:S01]  /*0520*/  LEA.HI.X R19, R24, UR5, R19, 0x2, P2 ;  /* 0x0000000518137c11 */ /* 0x000fe200090f1413 */
[----:B------:R-:W-:-:S02]  /*0530*/  IMAD R24, R23, R14, RZ ;  /* 0x0000000e17187224 */ /* 0x000fc400078e02ff */
[----:B------:R-:W-:Y:S02]  /*0540*/  IMAD R35, R29, R15, R22 ;  /* 0x0000000f1d237224 */ /* 0x000fe400078e0216 */
[-C--:B------:R-:W-:Y:S01]  /*0550*/  IMAD R26, R25, R14.reuse, RZ ;  /* 0x0000000e191a7224 */ /* 0x080fe200078e02ff */
[----:B------:R-:W2:Y:S01]  /*0560*/  LDG.E R34, desc[UR10][R18.64] ;  /* 0x0000000a12227981 */ /* 0x000ea2000c1e1900 */
[----:B------:R-:W-:-:S04]  /*0570*/  IMAD.WIDE.U32 R28, R29, R14, R12 ;  /* 0x0000000e1d1c7225 */ /* 0x000fc800078e000c */
[C---:B------:R-:W-:Y:S02]  /*0580*/  IMAD R33, R31.reuse, R15, R24 ;  /* 0x0000000f1f217224 */ /* 0x040fe400078e0218 */
[----:B------:R-:W-:-:S04]  /*0590*/  IMAD.WIDE.U32 R22, R31, R14, R12 ;  /* 0x0000000e1f167225 */ /* 0x000fc800078e000c */
[----:B------:R-:W-:Y:S01]  /*05a0*/  IMAD.WIDE.U32 R24, R27, R14, R12 ;  /* 0x0000000e1b187225 */ /* 0x000fe200078e000c */
[----:B------:R-:W-:-:S03]  /*05b0*/  IADD3 R33, PT, PT, R23, R33, RZ ;  /* 0x0000002117217210 */ /* 0x000fc60007ffe0ff */
[----:B------:R-:W-:Y:S01]  /*05c0*/  IMAD R31, R27, R15, R26 ;  /* 0x0000000f1b1f7224 */ /* 0x000fe200078e021a */
[----:B------:R-:W-:Y:S01]  /*05d0*/  LEA R26, P1, R28, UR4, 0x2 ;  /* 0x000000041c1a7c11 */ /* 0x000fe2000f8210ff */
[----:B------:R-:W-:Y:S01]  /*05e0*/  IMAD.IADD R27, R29, 0x1, R35 ;  /* 0x000000011d1b7824 */ /* 0x000fe200078e0223 */
[----:B------:R-:W-:Y:S01]  /*05f0*/  LEA R30, P2, R24, UR4, 0x2 ;  /* 0x00000004181e7c11 */ /* 0x000fe2000f8410ff */
[----:B------:R-:W-:Y:S02]  /*0600*/  IMAD.IADD R23, R25, 0x1, R31 ;  /* 0x0000000119177824 */ /* 0x000fe400078e021f */
[----:B------:R-:W3:Y:S01]  /*0610*/  LDG.E R25, desc[UR10][R16.64] ;  /* 0x0000000a10197981 */ /* 0x000ee2000c1e1900 */
[----:B------:R-:W-:Y:S02]  /*0620*/  LEA.HI.X R27, R28, UR5, R27, 0x2, P1 ;  /* 0x000000051c1b7c11 */ /* 0x000fe400088f141b */
[----:B------:R-:W-:Y:S02]  /*0630*/  LEA R28, P1, R22, UR4, 0x2 ;  /* 0x00000004161c7c11 */ /* 0x000fe4000f8210ff */
[----:B------:R-:W-:Y:S01]  /*0640*/  LEA.HI.X R31, R24, UR5, R23, 0x2, P2 ;  /* 0x00000005181f7c11 */ /* 0x000fe200090f1417 */
[----:B------:R-:W2:Y:S01]  /*0650*/  LDG.E R35, desc[UR10][R26.64] ;  /* 0x0000000a1a237981 */ /* 0x000ea2000c1e1900 */
[----:B------:R-:W-:-:S03]  /*0660*/  LEA.HI.X R29, R22, UR5, R33, 0x2, P1 ;  /* 0x00000005161d7c11 */ /* 0x000fc600088f1421 */
[----:B------:R-:W4:Y:S04]  /*0670*/  LDG.E R22, desc[UR10][R20.64] ;  /* 0x0000000a14167981 */ /* 0x000f28000c1e1900 */
[----:B------:R-:W4:Y:S04]  /*0680*/  LDG.E R23, desc[UR10][R6.64] ;  /* 0x0000000a06177981 */ /* 0x000f28000c1e1900 */
[----:B------:R-:W3:Y:S04]  /*0690*/  LDG.E R24, desc[UR10][R8.64] ;  /* 0x0000000a08187981 */ /* 0x000ee8000c1e1900 */
[----:B------:R-:W5:Y:S04]  /*06a0*/  LDG.E R36, desc[UR10][R28.64] ;  /* 0x0000000a1c247981 */ /* 0x000f68000c1e1900 */
[----:B------:R-:W5:Y:S01]  /*06b0*/  LDG.E R37, desc[UR10][R30.64] ;  /* 0x0000000a1e257981 */ /* 0x000f62000c1e1900 */
[C---:B------:R-:W-:Y:S01]  /*06c0*/  IMAD.U32 R33, R4.reuse, 0x4, R1 ;  /* 0x0000000404217824 */ /* 0x040fe200078e0001 */
[----:B------:R-:W-:-:S05]  /*06d0*/  IADD3 R4, P1, PT, R4, 0x8, RZ ;  /* 0x0000000804047810 */ /* 0x000fca0007f3e0ff */
[----:B------:R-:W-:Y:S01]  /*06e0*/  IMAD.X R5, RZ, RZ, R5, P1 ;  /* 0x000000ffff057224 */ /* 0x000fe200008e0605 */
[----:B------:R-:W-:-:S04]  /*06f0*/  ISETP.NE.U32.AND P1, PT, R4, R0, PT ;  /* 0x000000000400720c */ /* 0x000fc80003f25070 */
[----:B0-----:R-:W-:Y:S01]  /*0700*/  ISETP.NE.AND.EX P1, PT, R5, R3, PT, P1 ;  /* 0x000000030500720c */ /* 0x001fe20003f25310 */
[----:B--2---:R2:W-:Y:S04]  /*0710*/  STL.64 [R33+0x88], R34 ;  /* 0x0000882221007387 */ /* 0x0045e80000100a00 */
[----:B----4-:R2:W-:Y:S04]  /*0720*/  STL.64 [R33+0x78], R22 ;  /* 0x0000781621007387 */ /* 0x0105e80000100a00 */
[----:B---3--:R2:W-:Y:S04]  /*0730*/  STL.64 [R33+0x80], R24 ;  /* 0x0000801821007387 */ /* 0x0085e80000100a00 */
[----:B-----5:R2:W-:Y:S01]  /*0740*/  STL.64 [R33+0x90], R36 ;  /* 0x0000902421007387 */ /* 0x0205e20000100a00 */
[----:B------:R-:W-:Y:S05]  /*0750*/  @P1 BRA `(.L_x_3) ;  /* 0xfffffff800a41947 */ /* 0x000fea000383ffff */
.L_x_2:
[----:B------:R-:W-:Y:S05]  /*0760*/  @!P0 BRA `(.L_x_1) ;  /* 0x0000000800748947 */ /* 0x000fea0003800000 */
[----:B------:R-:W-:Y:S02]  /*0770*/  ISETP.GE.U32.AND P1, PT, R32, 0x4, PT ;  /* 0x000000042000780c */ /* 0x000fe40003f26070 */
[----:B--2---:R-:W-:Y:S02]  /*0780*/  LOP3.LUT R24, R10, 0x3, RZ, 0xc0, !PT ;  /* 0x000000030a187812 */ /* 0x004fe400078ec0ff */
[----:B------:R-:W-:Y:S02]  /*0790*/  ISETP.GE.U32.AND.EX P1, PT, RZ, RZ, PT, P1 ;  /* 0x000000ffff00720c */ /* 0x000fe40003f26110 */
[----:B------:R-:W-:-:S04]  /*07a0*/  ISETP.NE.U32.AND P0, PT, R24, RZ, PT ;  /* 0x000000ff1800720c */ /* 0x000fc80003f05070 */
[----:B------:R-:W-:-:S07]  /*07b0*/  ISETP.NE.AND.EX P0, PT, RZ, RZ, PT, P0 ;  /* 0x000000ffff00720c */ /* 0x000fce0003f05300 */
[----:B------:R-:W-:Y:S06]  /*07c0*/  @!P1 BRA `(.L_x_4) ;  /* 0x00000004003c9947 */ /* 0x000fec0003800000 */
[----:B------:R-:W0:Y:S01]  /*07d0*/  LDC.64 R16, c[0x0][0x3b0] ;  /* 0x0000ec00ff107b82 */ /* 0x000e220000000a00 */
[----:B------:R-:W-:Y:S01]  /*07e0*/  MOV R4, R0 ;  /* 0x0000000000047202 */ /* 0x000fe20000000f00 */
[----:B------:R-:W-:Y:S02]  /*07f0*/  IMAD.MOV.U32 R5, RZ, RZ, R3 ;  /* 0x000000ffff057224 */ /* 0x000fe400078e0003 */
[----:B------:R-:W-:Y:S02]  /*0800*/  IMAD R25, R11, UR12, RZ ;  /* 0x0000000c0b197c24 */ /* 0x000fe4000f8e02ff */
[----:B------:R-:W-:Y:S02]  /*0810*/  HFMA2 R7, -RZ, RZ, 0, 0 ;  /* 0x00000000ff077431 */ /* 0x000fe400000001ff */
[----:B------:R-:W-:Y:S01]  /*0820*/  IMAD.WIDE.U32 R4, R10, UR12, R4 ;  /* 0x0000000c0a047c25 */ /* 0x000fe2000f8e0004 */
[----:B------:R-:W-:Y:S01]  /*0830*/  IADD3 R8, PT, PT, R0, 0x2, RZ ;  /* 0x0000000200087810 */ /* 0x000fe20007ffe0ff */
[----:B------:R-:W1:Y:S02]  /*0840*/  LDCU.64 UR4, c[0x0][0x380] ;  /* 0x00007000ff0477ac */ /* 0x000e640008000a00 */
[----:B------:R-:W-:-:S02]  /*0850*/  IMAD.IADD R3, R25, 0x1, R5 ;  /* 0x0000000119037824 */ /* 0x000fc400078e0205 */
[----:B------:R-:W-:Y:S02]  /*0860*/  IMAD.MOV.U32 R5, RZ, RZ, RZ ;  /* 0x000000ffff057224 */ /* 0x000fe400078e00ff */
[----:B------:R-:W-:Y:S02]  /*0870*/  IMAD.MOV.U32 R9, RZ, RZ, RZ ;  /* 0x000000ffff097224 */ /* 0x000fe400078e00ff */
[----:B------:R-:W-:Y:S01]  /*0880*/  VIADD R6, R0, 0x3 ;  /* 0x0000000300067836 */ /* 0x000fe20000000000 */
[----:B0-----:R-:W-:-:S04]  /*0890*/  LEA R20, P1, R4, R16, 0x2 ;  /* 0x0000001004147211 */ /* 0x001fc800078210ff */
[----:B------:R-:W-:Y:S01]  /*08a0*/  LEA.HI.X R21, R4, R17, R3, 0x2, P1 ;  /* 0x0000001104157211 */ /* 0x000fe200008f1403 */
[----:B------:R-:W-:Y:S02]  /*08b0*/  VIADD R4, R0, 0x1 ;  /* 0x0000000100047836 */ /* 0x000fe40000000000 */
[C---:B------:R-:W-:Y:S02]  /*08c0*/  IMAD.WIDE.U32 R28, R10.reuse, UR12, R8 ;  /* 0x0000000c0a1c7c25 */ /* 0x040fe4000f8e0008 */
[----:B------:R0:W2:Y:S02]  /*08d0*/  LDG.E R3, desc[UR10][R20.64] ;  /* 0x0000000a14037981 */ /* 0x0000a4000c1e1900 */
[----:B------:R-:W-:-:S04]  /*08e0*/  IMAD.WIDE.U32 R26, R10, UR12, R4 ;  /* 0x0000000c0a1a7c25 */ /* 0x000fc8000f8e0004 */
[----:B------:R-:W-:Y:S01]  /*08f0*/  IMAD.WIDE.U32 R18, R10, UR12, R6 ;  /* 0x0000000c0a127c25 */ /* 0x000fe2000f8e0006 */
[----:B------:R-:W-:-:S03]  /*0900*/  LEA R22, P1, R26, R16, 0x2 ;  /* 0x000000101a167211 */ /* 0x000fc600078210ff */
[C---:B------:R-:W-:Y:S01]  /*0910*/  IMAD.IADD R7, R25.reuse, 0x1, R27 ;  /* 0x0000000119077824 */ /* 0x040fe200078e021b */
[-C--:B0-----:R-:W-:Y:S01]  /*0920*/  LEA R20, P2, R28, R16.reuse, 0x2 ;  /* 0x000000101c147211 */ /* 0x081fe200078410ff */
[C---:B------:R-:W-:Y:S02]  /*0930*/  IMAD.IADD R5, R25.reuse, 0x1, R29 ;  /* 0x0000000119057824 */ /* 0x040fe400078e021d */
[----:B------:R-:W-:Y:S01]  /*0940*/  IMAD.IADD R25, R25, 0x1, R19 ;  /* 0x0000000119197824 */ /* 0x000fe200078e0213 */
[-C--:B------:R-:W-:Y:S02]  /*0950*/  LEA.HI.X R23, R26, R17.reuse, R7, 0x2, P1 ;  /* 0x000000111a177211 */ /* 0x080fe400008f1407 */
[-C--:B------:R-:W-:Y:S02]  /*0960*/  LEA.HI.X R21, R28, R17.reuse, R5, 0x2, P2 ;  /* 0x000000111c157211 */ /* 0x080fe400010f1405 */
[C---:B------:R-:W-:Y:S02]  /*0970*/  LEA R26, P1, R18.reuse, R16, 0x2 ;  /* 0x00000010121a7211 */ /* 0x040fe400078210ff */
[----:B------:R-:W3:Y:S02]  /*0980*/  LDG.E R23, desc[UR10][R22.64] ;  /* 0x0000000a16177981 */ /* 0x000ee4000c1e1900 */
[----:B------:R-:W-:-:S02]  /*0990*/  LEA.HI.X R27, R18, R17, R25, 0x2, P1 ;  /* 0x00000011121b7211 */ /* 0x000fc400008f1419 */
[----:B------:R-:W4:Y:S04]  /*09a0*/  LDG.E R21, desc[UR10][R20.64] ;  /* 0x0000000a14157981 */ /* 0x000f28000c1e1900 */
[----:B------:R0:W5:Y:S01]  /*09b0*/  LDG.E R5, desc[UR10][R26.64] ;  /* 0x0000000a1a057981 */ /* 0x000162000c1e1900 */
[----:B--2---:R-:W-:Y:S01]  /*09c0*/  SHF.R.S32.HI R7, RZ, 0x1f, R3 ;  /* 0x0000001fff077819 */ /* 0x004fe20000011403 */
[----:B------:R-:W-:-:S04]  /*09d0*/  IMAD.WIDE.U32 R18, R3, R14, R12 ;  /* 0x0000000e03127225 */ /* 0x000fc800078e000c */
[----:B------:R-:W-:-:S04]  /*09e0*/  IMAD R16, R7, R14, RZ ;  /* 0x0000000e07107224 */ /* 0x000fc800078e02ff */
[----:B------:R-:W-:Y:S01]  /*09f0*/  IMAD R9, R3, R15, R16 ;  /* 0x0000000f03097224 */ /* 0x000fe200078e0210 */
[----:B-1----:R-:W-:-:S04]  /*0a00*/  LEA R16, P1, R18, UR4, 0x2 ;  /* 0x0000000412107c11 */ /* 0x002fc8000f8210ff */
[----:B------:R-:W-:-:S04]  /*0a10*/  IADD3 R9, PT, PT, R19, R9, RZ ;  /* 0x0000000913097210 */ /* 0x000fc80007ffe0ff */
[----:B------:R-:W-:Y:S02]  /*0a20*/  LEA.HI.X R17, R18, UR5, R9, 0x2, P1 ;  /* 0x0000000512117c11 */ /* 0x000fe400088f1409 */
[----:B---3--:R-:W-:Y:S01]  /*0a30*/  SHF.R.S32.HI R3, RZ, 0x1f, R23 ;  /* 0x0000001fff037819 */ /* 0x008fe20000011417 */
[-C--:B------:R-:W-:Y:S02]  /*0a40*/  IMAD.WIDE.U32 R18, R23, R14.reuse, R12 ;  /* 0x0000000e17127225 */ /* 0x080fe400078e000c */
[----:B------:R1:W2:Y:S01]  /*0a50*/  LDG.E R16, desc[UR10][R16.64] ;  /* 0x0000000a10107981 */ /* 0x0002a2000c1e1900 */
[----:B----4-:R-:W-:Y:S01]  /*0a60*/  SHF.R.S32.HI R7, RZ, 0x1f, R21 ;  /* 0x0000001fff077819 */ /* 0x010fe20000011415 */
[-C--:B------:R-:W-:Y:S01]  /*0a70*/  IMAD R20, R3, R14.reuse, RZ ;  /* 0x0000000e03147224 */ /* 0x080fe200078e02ff */
[----:B0-----:R-:W-:Y:S02]  /*0a80*/  LEA R26, P1, R18, UR4, 0x2 ;  /* 0x00000004121a7c11 */ /* 0x001fe4000f8210ff */
[----:B-----5:R-:W-:Y:S01]  /*0a90*/  SHF.R.S32.HI R3, RZ, 0x1f, R5 ;  /* 0x0000001fff037819 */ /* 0x020fe20000011405 */
[----:B------:R-:W-:-:S02]  /*0aa0*/  IMAD R22, R7, R14, RZ ;  /* 0x0000000e07167224 */ /* 0x000fc400078e02ff */
[-C--:B------:R-:W-:Y:S02]  /*0ab0*/  IMAD R7, R23, R15.reuse, R20 ;  /* 0x0000000f17077224 */ /* 0x080fe400078e0214 */
[----:B------:R-:W-:Y:S02]  /*0ac0*/  IMAD R9, R21, R15, R22 ;  /* 0x0000000f15097224 */ /* 0x000fe400078e0216 */
[-C--:B------:R-:W-:Y:S02]  /*0ad0*/  IMAD R22, R3, R14.reuse, RZ ;  /* 0x0000000e03167224 */ /* 0x080fe400078e02ff */
[----:B------:R-:W-:Y:S02]  /*0ae0*/  IMAD.IADD R3, R19, 0x1, R7 ;  /* 0x0000000113037824 */ /* 0x000fe400078e0207 */
[----:B------:R-:W-:-:S03]  /*0af0*/  IMAD.WIDE.U32 R20, R21, R14, R12 ;  /* 0x0000000e15147225 */ /* 0x000fc600078e000c */
[----:B------:R-:W-:Y:S01]  /*0b00*/  LEA.HI.X R27, R18, UR5, R3, 0x2, P1 ;  /* 0x00000005121b7c11 */ /* 0x000fe200088f1403 */
[----:B------:R-:W-:-:S04]  /*0b10*/  IMAD.WIDE.U32 R28, R5, R14, R12 ;  /* 0x0000000e051c7225 */ /* 0x000fc800078e000c */
[----:B------:R-:W-:Y:S01]  /*0b20*/  IMAD R7, R5, R15, R22 ;  /* 0x0000000f05077224 */ /* 0x000fe200078e0216 */
[----:B------:R-:W-:Y:S01]  /*0b30*/  LEA R22, P2, R20, UR4, 0x2 ;  /* 0x0000000414167c11 */ /* 0x000fe2000f8410ff */
[----:B------:R-:W-:Y:S01]  /*0b40*/  IMAD.IADD R5, R21, 0x1, R9 ;  /* 0x0000000115057824 */ /* 0x000fe200078e0209 */
[----:B------:R-:W-:Y:S01]  /*0b50*/  LEA R18, P1, R28, UR4, 0x2 ;  /* 0x000000041c127c11 */ /* 0x000fe2000f8210ff */
[----:B------:R-:W-:Y:S01]  /*0b60*/  IMAD.IADD R3, R29, 0x1, R7 ;  /* 0x000000011d037824 */ /* 0x000fe200078e0207 */
[----:B------:R-:W3:Y:S02]  /*0b70*/  LDG.E R26, desc[UR10][R26.64] ;  /* 0x0000000a1a1a7981 */ /* 0x000ee4000c1e1900 */
[----:B------:R-:W-:Y:S02]  /*0b80*/  LEA.HI.X R23, R20, UR5, R5, 0x2, P2 ;  /* 0x0000000514177c11 */ /* 0x000fe400090f1405 */
[----:B------:R-:W-:-:S03]  /*0b90*/  LEA.HI.X R19, R28, UR5, R3, 0x2, P1 ;  /* 0x000000051c137c11 */ /* 0x000fc600088f1403 */
[----:B------:R-:W4:Y:S04]  /*0ba0*/  LDG.E R22, desc[UR10][R22.64] ;  /* 0x0000000a16167981 */ /* 0x000f28000c1e1900 */
[----:B------:R-:W5:Y:S01]  /*0bb0*/  LDG.E R18, desc[UR10][R18.64] ;  /* 0x0000000a12127981 */ /* 0x000f62000c1e1900 */
[----:B------:R-:W-:Y:S01]  /*0bc0*/  SHF.L.U32 R5, R4, 0x2, RZ ;  /* 0x0000000204057819 */ /* 0x000fe200000006ff */
[----:B------:R-:W-:Y:S02]  /*0bd0*/  IMAD.SHL.U32 R9, R8, 0x4, RZ ;  /* 0x0000000408097824 */ /* 0x000fe400078e00ff */
[----:B------:R-:W-:Y:S01]  /*0be0*/  IMAD.SHL.U32 R4, R6, 0x4, RZ ;  /* 0x0000000406047824 */ /* 0x000fe200078e00ff */
[----:B------:R-:W-:Y:S02]  /*0bf0*/  LOP3.LUT R8, R5, 0xfffffffc, RZ, 0xc0, !PT ;  /* 0xfffffffc05087812 */ /* 0x000fe400078ec0ff */
[----:B------:R-:W-:-:S02]  /*0c00*/  LOP3.LUT R6, R9, 0xfffffffc, RZ, 0xc0, !PT ;  /* 0xfffffffc09067812 */ /* 0x000fc400078ec0ff */
[----:B------:R-:W-:Y:S01]  /*0c10*/  LOP3.LUT R4, R4, 0xfffffffc, RZ, 0xc0, !PT ;  /* 0xfffffffc04047812 */ /* 0x000fe200078ec0ff */
[C---:B-1----:R-:W-:Y:S01]  /*0c20*/  IMAD.U32 R17, R0.reuse, 0x4, R1 ;  /* 0x0000000400117824 */ /* 0x042fe200078e0001 */
[C---:B------:R-:W-:Y:S01]  /*0c30*/  IADD3 R9, PT, PT, R1.reuse, R8, RZ ;  /* 0x0000000801097210 */ /* 0x040fe20007ffe0ff */
[C---:B------:R-:W-:Y:S02]  /*0c40*/  IMAD.IADD R7, R1.reuse, 0x1, R6 ;  /* 0x0000000101077824 */ /* 0x040fe400078e0206 */
[----:B------:R-:W-:Y:S01]  /*0c50*/  IMAD.IADD R5, R1, 0x1, R4 ;  /* 0x0000000101057824 */ /* 0x000fe200078e0204 */
[----:B------:R-:W-:Y:S01]  /*0c60*/  MOV R3, RZ ;  /* 0x000000ff00037202 */ /* 0x000fe20000000f00 */
[----:B------:R-:W-:Y:S01]  /*0c70*/  VIADD R0, R0, 0x4 ;  /* 0x0000000400007836 */ /* 0x000fe20000000000 */
[----:B--2---:R0:W-:Y:S04]  /*0c80*/  STL [R17+0x78], R16 ;  /* 0x0000781011007387 */ /* 0x0041e80000100800 */
[----:B---3--:R0:W-:Y:S04]  /*0c90*/  STL [R9+0x78], R26 ;  /* 0x0000781a09007387 */ /* 0x0081e80000100800 */
[----:B----4-:R0:W-:Y:S04]  /*0ca0*/  STL [R7+0x78], R22 ;  /* 0x0000781607007387 */ /* 0x0101e80000100800 */
[----:B-----5:R0:W-:Y:S02]  /*0cb0*/  STL [R5+0x78], R18 ;  /* 0x0000781205007387 */ /* 0x0201e40000100800 */
.L_x_4:
[----:B------:R-:W-:Y:S05]  /*0cc0*/  @!P0 BRA `(.L_x_1) ;  /* 0x00000004001c8947 */ /* 0x000fea0003800000 */
[----:B------:R-:W-:Y:S02]  /*0cd0*/  ISETP.NE.U32.AND P1, PT, R24, 0x1, PT ;  /* 0x000000011800780c */ /* 0x000fe40003f25070 */
[----:B------:R-:W-:Y:S02]  /*0ce0*/  LOP3.LUT R4, R10, 0x1, RZ, 0xc0, !PT ;  /* 0x000000010a047812 */ /* 0x000fe400078ec0ff */
[----:B------:R-:W-:Y:S02]  /*0cf0*/  ISETP.NE.AND.EX P1, PT, RZ, RZ, PT, P1 ;  /* 0x000000ffff00720c */ /* 0x000fe40003f25310 */
[----:B------:R-:W-:-:S04]  /*0d00*/  ISETP.NE.U32.AND P0, PT, R4, 0x1, PT ;  /* 0x000000010400780c */ /* 0x000fc80003f05070 */
[----:B------:R-:W-:-:S07]  /*0d10*/  ISETP.NE.U32.AND.EX P0, PT, RZ, RZ, PT, P0 ;  /* 0x000000ffff00720c */ /* 0x000fce0003f05100 */
[----:B------:R-:W-:Y:S06]  /*0d20*/  @!P1 BRA `(.L_x_5) ;  /* 0x0000000000ac9947 */ /* 0x000fec0003800000 */
[----:B0-----:R-:W0:Y:S01]  /*0d30*/  LDC.64 R18, c[0x0][0x3b0] ;  /* 0x0000ec00ff127b82 */ /* 0x001e220000000a00 */
[----:B------:R-:W-:Y:S02]  /*0d40*/  HFMA2 R5, -RZ, RZ, 0, 0 ;  /* 0x00000000ff057431 */ /* 0x000fe400000001ff */
[----:B------:R-:W-:Y:S01]  /*0d50*/  IMAD.MOV.U32 R6, RZ, RZ, R0 ;  /* 0x000000ffff067224 */ /* 0x000fe200078e0000 */
[----:B------:R-:W1:Y:S01]  /*0d60*/  LDCU.64 UR4, c[0x0][0x380] ;  /* 0x00007000ff0477ac */ /* 0x000e620008000a00 */
[----:B------:R-:W-:Y:S02]  /*0d70*/  IMAD.MOV.U32 R7, RZ, RZ, R3 ;  /* 0x000000ffff077224 */ /* 0x000fe400078e0003 */
[----:B------:R-:W-:Y:S02]  /*0d80*/  VIADD R4, R0, 0x1 ;  /* 0x0000000100047836 */ /* 0x000fe40000000000 */
[----:B------:R-:W-:Y:S02]  /*0d90*/  IMAD R3, R11, UR12, RZ ;  /* 0x0000000c0b037c24 */ /* 0x000fe4000f8e02ff */
[----:B------:R-:W-:-:S04]  /*0da0*/  IMAD.WIDE.U32 R6, R10, UR12, R6 ;  /* 0x0000000c0a067c25 */ /* 0x000fc8000f8e0006 */
[----:B------:R-:W-:-:S04]  /*0db0*/  IMAD.WIDE.U32 R16, R10, UR12, R4 ;  /* 0x0000000c0a107c25 */ /* 0x000fc8000f8e0004 */
[C---:B------:R-:W-:Y:S02]  /*0dc0*/  IMAD.IADD R5, R3.reuse, 0x1, R7 ;  /* 0x0000000103057824 */ /* 0x040fe400078e0207 */
[----:B------:R-:W-:Y:S01]  /*0dd0*/  IMAD.IADD R3, R3, 0x1, R17 ;  /* 0x0000000103037824 */ /* 0x000fe200078e0211 */
[-C--:B0-----:R-:W-:Y:S02]  /*0de0*/  LEA R8, P1, R6, R18.reuse, 0x2 ;  /* 0x0000001206087211 */ /* 0x081fe400078210ff */
[----:B------:R-:W-:Y:S02]  /*0df0*/  LEA R18, P2, R16, R18, 0x2 ;  /* 0x0000001210127211 */ /* 0x000fe400078410ff */
[-C--:B------:R-:W-:Y:S02]  /*0e00*/  LEA.HI.X R9, R6, R19.reuse, R5, 0x2, P1 ;  /* 0x0000001306097211 */ /* 0x080fe400008f1405 */
[----:B------:R-:W-:-:S03]  /*0e10*/  LEA.HI.X R19, R16, R19, R3, 0x2, P2 ;  /* 0x0000001310137211 */ /* 0x000fc600010f1403 */
[----:B------:R0:W2:Y:S04]  /*0e20*/  LDG.E R3, desc[UR10][R8.64] ;  /* 0x0000000a08037981 */ /* 0x0000a8000c1e1900 */
[----:B------:R-:W3:Y:S01]  /*0e30*/  LDG.E R19, desc[UR10][R18.64] ;  /* 0x0000000a12137981 */ /* 0x000ee2000c1e1900 */
[----:B0-----:R-:W-:Y:S01]  /*0e40*/  MOV R9, R13 ;  /* 0x0000000d00097202 */ /* 0x001fe20000000f00 */
[----:B------:R-:W-:Y:S01]  /*0e50*/  IMAD.MOV.U32 R8, RZ, RZ, R12 ;  /* 0x000000ffff087224 */ /* 0x000fe200078e000c */
[----:B--2---:R-:W-:Y:S02]  /*0e60*/  SHF.R.S32.HI R5, RZ, 0x1f, R3 ;  /* 0x0000001fff057819 */ /* 0x004fe40000011403 */
[----:B---3--:R-:W-:-:S03]  /*0e70*/  SHF.R.S32.HI R7, RZ, 0x1f, R19 ;  /* 0x0000001fff077819 */ /* 0x008fc60000011413 */
[-C--:B------:R-:W-:Y:S02]  /*0e80*/  IMAD R16, R5, R14.reuse, RZ ;  /* 0x0000000e05107224 */ /* 0x080fe400078e02ff */
[-C--:B------:R-:W-:Y:S02]  /*0e90*/  IMAD R20, R7, R14.reuse, RZ ;  /* 0x0000000e07147224 */ /* 0x080fe400078e02ff */
[----:B------:R-:W-:-:S04]  /*0ea0*/  IMAD.WIDE.U32 R6, R3, R14, R8 ;  /* 0x0000000e03067225 */ /* 0x000fc800078e0008 */
[----:B------:R-:W-:Y:S02]  /*0eb0*/  IMAD R3, R3, R15, R16 ;  /* 0x0000000f03037224 */ /* 0x000fe400078e0210 */
[----:B------:R-:W-:Y:S01]  /*0ec0*/  IMAD.WIDE.U32 R16, R19, R14, R8 ;  /* 0x0000000e13107225 */ /* 0x000fe200078e0008 */
[----:B-1----:R-:W-:-:S03]  /*0ed0*/  LEA R8, P1, R6, UR4, 0x2 ;  /* 0x0000000406087c11 */ /* 0x002fc6000f8210ff */
[----:B------:R-:W-:Y:S01]  /*0ee0*/  IMAD R5, R19, R15, R20 ;  /* 0x0000000f13057224 */ /* 0x000fe200078e0214 */
[----:B------:R-:W-:Y:S01]  /*0ef0*/  LEA R18, P2, R16, UR4, 0x2 ;  /* 0x0000000410127c11 */ /* 0x000fe2000f8410ff */
[----:B------:R-:W-:Y:S02]  /*0f00*/  IMAD.IADD R3, R7, 0x1, R3 ;  /* 0x0000000107037824 */ /* 0x000fe400078e0203 */
[----:B------:R-:W-:-:S03]  /*0f10*/  IMAD.IADD R5, R17, 0x1, R5 ;  /* 0x0000000111057824 */ /* 0x000fc600078e0205 */
[----:B------:R-:W-:Y:S02]  /*0f20*/  LEA.HI.X R9, R6, UR5, R3, 0x2, P1 ;  /* 0x0000000506097c11 */ /* 0x000fe400088f1403 */
[----:B------:R-:W-:-:S03]  /*0f30*/  LEA.HI.X R19, R16, UR5, R5, 0x2, P2 ;  /* 0x0000000510137c11 */ /* 0x000fc600090f1405 */
[----:B------:R-:W2:Y:S04]  /*0f40*/  LDG.E R8, desc[UR10][R8.64] ;  /* 0x0000000a08087981 */ /* 0x000ea8000c1e1900 */
[----:B------:R-:W3:Y:S01]  /*0f50*/  LDG.E R18, desc[UR10][R18.64] ;  /* 0x0000000a12127981 */ /* 0x000ee2000c1e1900 */
[----:B------:R-:W-:Y:S01]  /*0f60*/  IMAD.SHL.U32 R4, R4, 0x4, RZ ;  /* 0x0000000404047824 */ /* 0x000fe200078e00ff */
[C---:B------:R-:W-:Y:S01]  /*0f70*/  LEA R5, R0.reuse, R1, 0x2 ;  /* 0x0000000100057211 */ /* 0x040fe200078e10ff */
[----:B------:R-:W-:Y:S02]  /*0f80*/  VIADD R0, R0, 0x2 ;  /* 0x0000000200007836 */ /* 0x000fe40000000000 */
[----:B------:R-:W-:Y:S01]  /*0f90*/  IMAD.MOV.U32 R3, RZ, RZ, RZ ;  /* 0x000000ffff037224 */ /* 0x000fe200078e00ff */
[----:B------:R-:W-:-:S05]  /*0fa0*/  LOP3.LUT R4, R4, 0xfffffffc, RZ, 0xc0, !PT ;  /* 0xfffffffc04047812 */ /* 0x000fca00078ec0ff */
[----:B------:R-:W-:Y:S01]  /*0fb0*/  IMAD.IADD R7, R1, 0x1, R4 ;  /* 0x0000000101077824 */ /* 0x000fe200078e0204 */
[----:B--2---:R1:W-:Y:S04]  /*0fc0*/  STL [R5+0x78], R8 ;  /* 0x0000780805007387 */ /* 0x0043e80000100800 */
[----:B---3--:R1:W-:Y:S02]  /*0fd0*/  STL [R7+0x78], R18 ;  /* 0x0000781207007387 */ /* 0x0083e40000100800 */
.L_x_5:
[----:B------:R-:W-:Y:S05]  /*0fe0*/  @P0 BRA `(.L_x_1) ;  /* 0x0000000000540947 */ /* 0x000fea0003800000 */
[----:B01----:R-:W0:Y:S01]  /*0ff0*/  LDC.64 R6, c[0x0][0x3b0] ;  /* 0x0000ec00ff067b82 */ /* 0x003e220000000a00 */
[----:B------:R-:W-:Y:S01]  /*1000*/  MOV R4, R0 ;  /* 0x0000000000047202 */ /* 0x000fe20000000f00 */
[----:B------:R-:W-:Y:S01]  /*1010*/  IMAD.MOV.U32 R5, RZ, RZ, R3 ;  /* 0x000000ffff057224 */ /* 0x000fe200078e0003 */
[----:B------:R-:W1:Y:S03]  /*1020*/  LDCU.64 UR4, c[0x0][0x380] ;  /* 0x00007000ff0477ac */ /* 0x000e660008000a00 */
[----:B------:R-:W-:-:S04]  /*1030*/  IMAD.WIDE.U32 R4, R10, UR12, R4 ;  /* 0x0000000c0a047c25 */ /* 0x000fc8000f8e0004 */
[----:B------:R-:W-:Y:S01]  /*1040*/  IMAD R3, R11, UR12, R5 ;  /* 0x0000000c0b037c24 */ /* 0x000fe2000f8e0205 */
[----:B0-----:R-:W-:-:S04]  /*1050*/  LEA R6, P0, R4, R6, 0x2 ;  /* 0x0000000604067211 */ /* 0x001fc800078010ff */
[----:B------:R-:W-:-:S06]  /*1060*/  LEA.HI.X R7, R4, R7, R3, 0x2, P0 ;  /* 0x0000000704077211 */ /* 0x000fcc00000f1403 */
[----:B------:R-:W2:Y:S01]  /*1070*/  LDG.E R7, desc[UR10][R6.64] ;  /* 0x0000000a06077981 */ /* 0x000ea2000c1e1900 */
[----:B------:R-:W-:Y:S02]  /*1080*/  IMAD.MOV.U32 R4, RZ, RZ, R12 ;  /* 0x000000ffff047224 */ /* 0x000fe400078e000c */
[----:B------:R-:W-:Y:S01]  /*1090*/  IMAD.MOV.U32 R5, RZ, RZ, R13 ;  /* 0x000000ffff057224 */ /* 0x000fe200078e000d */
[----:B--2---:R-:W-:Y:S01]  /*10a0*/  SHF.R.S32.HI R3, RZ, 0x1f, R7 ;  /* 0x0000001fff037819 */ /* 0x004fe20000011407 */
[----:B------:R-:W-:-:S04]  /*10b0*/  IMAD.WIDE.U32 R4, R7, R14, R4 ;  /* 0x0000000e07047225 */ /* 0x000fc800078e0004 */
[----:B------:R-:W-:-:S04]  /*10c0*/  IMAD R8, R3, R14, RZ ;  /* 0x0000000e03087224 */ /* 0x000fc800078e02ff */
[----:B------:R-:W-:Y:S01]  /*10d0*/  IMAD R3, R7, R15, R8 ;  /* 0x0000000f07037224 */ /* 0x000fe200078e0208 */
[----:B-1----:R-:W-:-:S04]  /*10e0*/  LEA R8, P0, R4, UR4, 0x2 ;  /* 0x0000000404087c11 */ /* 0x002fc8000f8010ff */
[----:B------:R-:W-:-:S04]  /*10f0*/  IADD3 R3, PT, PT, R5, R3, RZ ;  /* 0x0000000305037210 */ /* 0x000fc80007ffe0ff */
[----:B------:R-:W-:-:S05]  /*1100*/  LEA.HI.X R9, R4, UR5, R3, 0x2, P0 ;  /* 0x0000000504097c11 */ /* 0x000fca00080f1403 */
[----:B------:R-:W2:Y:S01]  /*1110*/  LDG.E R8, desc[UR10][R8.64] ;  /* 0x0000000a08087981 */ /* 0x000ea2000c1e1900 */
[----:B------:R-:W-:-:S05]  /*1120*/  IMAD.U32 R3, R0, 0x4, R1 ;  /* 0x0000000400037824 */ /* 0x000fca00078e0001 */
[----:B--2---:R3:W-:Y:S02]  /*1130*/  STL [R3+0x78], R8 ;  /* 0x0000780803007387 */ /* 0x0047e40000100800 */
.L_x_1:
[----:B------:R-:W-:Y:S01]  /*1140*/  IMAD.MOV.U32 R4, RZ, RZ, 0x7f7fffff ;  /* 0x7f7fffffff047424 */ /* 0x000fe200078e00ff */
[----:B------:R-:W-:Y:S01]  /*1150*/  BAR.SYNC.DEFER_BLOCKING 0x0 ;  /* 0x0000000000007b1d */ /* 0x000fe20000010000 */
[----:B01----:R-:W-:Y:S01]  /*1160*/  IMAD.MOV.U32 R5, RZ, RZ, 0x7f7fffff ;  /* 0x7f7fffffff057424 */ /* 0x003fe200078e00ff */
[----:B------:R-:W-:-:S04]  /*1170*/  IADD3 R0, P1, PT, R14, 0x1f, RZ ;  /* 0x0000001f0e007810 */ /* 0x000fc80007f3e0ff */
[----:B------:R-:W-:Y:S01]  /*1180*/  ISETP.GE.U32.AND P0, PT, R0, 0x20, PT ;  /* 0x000000200000780c */ /* 0x000fe20003f06070 */
[----:B------:R0:W-:Y:S01]  /*1190*/  STL.64 [R1], R4 ;  /* 0x0000000401007387 */ /* 0x0001e20000100a00 */
[----:B------:R-:W-:-:S03]  /*11a0*/  IADD3.X R0, PT, PT, RZ, R15, RZ, P1, !PT ;  /* 0x0000000fff007210 */ /* 0x000fc60000ffe4ff */
[----:B------:R0:W-:Y:S01]  /*11b0*/  STL.64 [R1+0x8], R4 ;  /* 0x0000080401007387 */ /* 0x0001e20000100a00 */
[----:B------:R-:W-:Y:S01]  /*11c0*/  ISETP.GE.U32.AND.EX P0, PT, R0, RZ, PT, P0 ;  /* 0x000000ff0000720c */ /* 0x000fe20003f06100 */
[----:B------:R-:W-:Y:S02]  /*11d0*/  VIADD R0, R1, 0x3c ;  /* 0x0000003c01007836 */ /* 0x000fe40000000000 */
[----:B------:R0:W-:Y:S04]  /*11e0*/  STL.64 [R1+0x10], R4 ;  /* 0x0000100401007387 */ /* 0x0001e80000100a00 */
[----:B------:R0:W-:Y:S04]  /*11f0*/  STL.64 [R1+0x18], R4 ;  /* 0x0000180401007387 */ /* 0x0001e80000100a00 */
[----:B------:R0:W-:Y:S04]  /*1200*/  STL.64 [R1+0x20], R4 ;  /* 0x0000200401007387 */ /* 0x0001e80000100a00 */
[----:B------:R0:W-:Y:S04]  /*1210*/  STL.64 [R1+0x28], R4 ;  /* 0x0000280401007387 */ /* 0x0001e80000100a00 */
[----:B------:R0:W-:Y:S04]  /*1220*/  STL.64 [R1+0x30], R4 ;  /* 0x0000300401007387 */ /* 0x0001e80000100a00 */
[----:B------:R0:W-:Y:S01]  /*1230*/  STL [R1+0x38], R4 ;  /* 0x0000380401007387 */ /* 0x0001e20000100800 */
[----:B------:R-:W-:Y:S05]  /*1240*/  @!P0 BRA `(.L_x_6) ;  /* 0x0000002c00a48947 */ /* 0x000fea0003800000 */
[C---:B---3--:R-:W-:Y:S01]  /*1250*/  IADD3 R3, P0, PT, R10.reuse, -0x1, RZ ;  /* 0xffffffff0a037810 */ /* 0x048fe20007f1e0ff */
[----:B------:R-:W-:Y:S01]  /*1260*/  IMAD.MOV.U32 R8, RZ, RZ, RZ ;  /* 0x000000ffff087224 */ /* 0x000fe200078e00ff */
[C---:B0-----:R-:W-:Y:S02]  /*1270*/  LOP3.LUT R4, R10.reuse, 0x3, RZ, 0xc0, !PT ;  /* 0x000000030a047812 */ /* 0x041fe400078ec0ff */
[----:B------:R-:W-:Y:S02]  /*1280*/  ISETP.GE.U32.AND P1, PT, R3, 0x7, PT ;  /* 0x000000070300780c */ /* 0x000fe40003f26070 */
[----:B------:R-:W-:Y:S02]  /*1290*/  IADD3.X R11, PT, PT, R11, -0x1, RZ, P0, !PT ;  /* 0xffffffff0b0b7810 */ /* 0x000fe400007fe4ff */
[----:B------:R-:W-:Y:S02]  /*12a0*/  LOP3.LUT R3, R10, 0x7, RZ, 0xc0, !PT ;  /* 0x000000070a037812 */ /* 0x000fe400078ec0ff */
[----:B------:R-:W-:-:S02]  /*12b0*/  ISETP.GE.U32.AND.EX P1, PT, R11, RZ, PT, P1 ;  /* 0x000000ff0b00720c */ /* 0x000fc40003f26110 */
[C---:B------:R-:W-:Y:S02]  /*12c0*/  LOP3.LUT R5, R10.reuse, 0xf, RZ, 0xc0, !PT ;  /* 0x0000000f0a057812 */ /* 0x040fe400078ec0ff */
[C---:B------:R-:W-:Y:S02]  /*12d0*/  LOP3.LUT R6, R10.reuse, 0xfffffff8, RZ, 0xc0, !PT ;  /* 0xfffffff80a067812 */ /* 0x040fe400078ec0ff */
[----:B------:R-:W-:-:S07]  /*12e0*/  LOP3.LUT R7, R10, 0xfffffff0, RZ, 0xc0, !PT ;  /* 0xfffffff00a077812 */ /* 0x000fce00078ec0ff */
.L_x_44:
[----:B0-----:R-:W0:Y:S01]  /*12f0*/  S2R R9, SR_TID.X ;  /* 0x0000000000097919 */ /* 0x001e220000002100 */
[----:B------:R-:W1:Y:S01]  /*1300*/  LDCU.64 UR14, c[0x0][0x3a0] ;  /* 0x00007400ff0e77ac */ /* 0x000e620008000a00 */
[----:B------:R-:W-:Y:S01]  /*1310*/  BSSY.RECONVERGENT B0, `(.L_x_7) ;  /* 0x0000118000007945 */ /* 0x000fe20003800200 */
[----:B------:R-:W3:Y:S01]  /*1320*/  LDCU.64 UR16, c[0x0][0x398] ;  /* 0x00007300ff1077ac */ /* 0x000ee20008000a00 */
[----:B-1----:R-:W-:-:S04]  /*1330*/  ISETP.NE.U32.AND P0, PT, RZ, UR14, PT ;  /* 0x0000000eff007c0c */ /* 0x002fc8000bf05070 */
[----:B------:R-:W-:Y:S01]  /*1340*/  ISETP.NE.AND.EX P0, PT, RZ, UR15, PT, P0 ;  /* 0x0000000fff007c0c */ /* 0x000fe2000bf05300 */
[----:B0-2-4-:R-:W-:-:S05]  /*1350*/  IMAD R10, R8, 0x20, R9 ;  /* 0x00000020080a7824 */ /* 0x015fca00078e0209 */
[----:B---3--:R-:W-:-:S04]  /*1360*/  ISETP.GE.U32.AND P2, PT, R10, UR16, PT ;  /* 0x000000100a007c0c */ /* 0x008fc8000bf46070 */
[----:B------:R-:W-:-:S13]  /*1370*/  ISETP.GE.U32.OR.EX P2, PT, RZ, UR17, !P0, P2 ;  /* 0x00000011ff007c0c */ /* 0x000fda000c746520 */
[----:B------:R-:W-:Y:S05]  /*1380*/  @P2 BRA `(.L_x_8) ;  /* 0x0000001000402947 */ /* 0x000fea0003800000 */
[----:B------:R-:W-:Y:S01]  /*1390*/  UMOV UR4, URZ ;  /* 0x000000ff00047c82 */ /* 0x000fe20008000000 */
[----:B------:R-:W-:Y:S01]  /*13a0*/  HFMA2 R16, -RZ, RZ, 0, 0 ;  /* 0x00000000ff107431 */ /* 0x000fe200000001ff */
[----:B------:R-:W-:Y:S06]  /*13b0*/  @!P1 BRA `(.L_x_9) ;  /* 0x0000000400d49947 */ /* 0x000fec0003800000 */
[----:B------:R-:W0:Y:S01]  /*13c0*/  S2UR UR7, SR_CgaCtaId ;  /* 0x00000000000779c3 */ /* 0x000e220000008800 */
[----:B------:R-:W1:Y:S01]  /*13d0*/  LDCU.64 UR8, c[0x0][0x3a0] ;  /* 0x00007400ff0877ac */ /* 0x000e620008000a00 */
[----:B------:R-:W-:Y:S02]  /*13e0*/  IMAD.MOV.U32 R29, RZ, RZ, RZ ;  /* 0x000000ffff1d7224 */ /* 0x000fe400078e00ff */
[----:B------:R-:W-:Y:S01]  /*13f0*/  IMAD.MOV.U32 R11, RZ, RZ, RZ ;  /* 0x000000ffff0b7224 */ /* 0x000fe200078e00ff */
[----:B------:R-:W3:Y:S01]  /*1400*/  LDCU.64 UR18, c[0x0][0x3b0] ;  /* 0x00007600ff1277ac */ /* 0x000ee20008000a00 */
[----:B------:R-:W-:Y:S01]  /*1410*/  UMOV UR6, 0x400 ;  /* 0x0000040000067882 */ /* 0x000fe20000000000 */
[----:B------:R-:W4:Y:S01]  /*1420*/  LDCU.64 UR20, c[0x0][0x380] ;  /* 0x00007000ff1477ac */ /* 0x000f220008000a00 */
[----:B-1----:R-:W-:-:S04]  /*1430*/  UIMAD.WIDE.U32 UR4, UR12, UR8, URZ ;  /* 0x000000080c0472a5 */ /* 0x002fc8000f8e00ff */
[----:B------:R-:W-:Y:S02]  /*1440*/  UIMAD UR9, UR12, UR9, UR5 ;  /* 0x000000090c0972a4 */ /* 0x000fe4000f8e0205 */
[----:B0-----:R-:W-:Y:S02]  /*1450*/  ULEA UR6, UR7, UR6, 0x18 ;  /* 0x0000000607067291 */ /* 0x001fe4000f8ec0ff */
[----:B---3--:R-:W-:-:S04]  /*1460*/  ULEA UR7, UP0, UR4, UR18, 0x2 ;  /* 0x0000001204077291 */ /* 0x008fc8000f8010ff */
[----:B------:R-:W-:Y:S01]  /*1470*/  LEA R10, R9, UR6, 0x2 ;  /* 0x00000006090a7c11 */ /* 0x000fe2000f8e10ff */
[----:B------:R-:W-:-:S04]  /*1480*/  ULEA.HI.X UR8, UR4, UR19, UR9, 0x2, UP0 ;  /* 0x0000001304087291 */ /* 0x000fc800080f1409 */
[----:B----4-:R-:W-:-:S08]  /*1490*/  VIADD R10, R10, 0x200 ;  /* 0x000002000a0a7836 */ /* 0x010fd00000000000 */
.L_x_10:
[----:B------:R-:W-:Y:S01]  /*14a0*/  MOV R14, UR7 ;  /* 0x00000007000e7c02 */ /* 0x000fe20008000f00 */
[----:B------:R-:W-:Y:S01]  /*14b0*/  IMAD.U32 R15, RZ, RZ, UR8 ;  /* 0x00000008ff0f7e24 */ /* 0x000fe2000f8e00ff */
[----:B------:R-:W-:-:S04]  /*14c0*/  LOP3.LUT R17, R29, 0xfffffff8, RZ, 0xc0, !PT ;  /* 0xfffffff81d117812 */ /* 0x000fc800078ec0ff */
[----:B------:R-:W3:Y:S01]  /*14d0*/  LDG.E R21, desc[UR10][R14.64] ;  /* 0x0000000a0e157981 */ /* 0x000ee2000c1e1900 */
[----:B------:R-:W-:-:S05]  /*14e0*/  IADD3 R17, P2, PT, R17, UR4, RZ ;  /* 0x0000000411117c10 */ /* 0x000fca000ff5e0ff */
[----:B------:R-:W-:Y:S01]  /*14f0*/  IMAD.X R18, RZ, RZ, UR9, P2 ;  /* 0x00000009ff127e24 */ /* 0x000fe200090e06ff */
[----:B------:R-:W-:-:S04]  /*1500*/  LEA R16, P2, R17, UR18, 0x2 ;  /* 0x0000001211107c11 */ /* 0x000fc8000f8410ff */
[----:B------:R-:W-:-:S05]  /*1510*/  LEA.HI.X R17, R17, UR19, R18, 0x2, P2 ;  /* 0x0000001311117c11 */ /* 0x000fca00090f1412 */
[----:B--2---:R-:W2:Y:S04]  /*1520*/  LDG.E R25, desc[UR10][R16.64+0x4] ;  /* 0x0000040a10197981 */ /* 0x004ea8000c1e1900 */
[----:B------:R-:W4:Y:S04]  /*1530*/  LDG.E R23, desc[UR10][R16.64+0x8] ;  /* 0x0000080a10177981 */ /* 0x000f28000c1e1900 */
[----:B------:R-:W5:Y:S04]  /*1540*/  LDG.E R31, desc[UR10][R16.64+0xc] ;  /* 0x00000c0a101f7981 */ /* 0x000f68000c1e1900 */
[----:B------:R-:W5:Y:S04]  /*1550*/  LDG.E R37, desc[UR10][R16.64+0x10] ;  /* 0x0000100a10257981 */ /* 0x000f68000c1e1900 */
[----:B------:R-:W5:Y:S04]  /*1560*/  LDG.E R28, desc[UR10][R16.64+0x14] ;  /* 0x0000140a101c7981 */ /* 0x000f68000c1e1900 */
[----:B------:R-:W5:Y:S04]  /*1570*/  LDG.E R26, desc[UR10][R16.64+0x18] ;  /* 0x0000180a101a7981 */ /* 0x000f68000c1e1900 */
[----:B------:R0:W5:Y:S01]  /*1580*/  LDG.E R35, desc[UR10][R16.64+0x1c] ;  /* 0x00001c0a10237981 */ /* 0x000162000c1e1900 */
[----:B------:R-:W-:-:S02]  /*1590*/  HFMA2 R19, -RZ, RZ, 0, 0 ;  /* 0x00000000ff137431 */ /* 0x000fc400000001ff */
[----:B------:R-:W-:Y:S01]  /*15a0*/  IMAD R18, R8, 0x20, R9 ;  /* 0x0000002008127824 */ /* 0x000fe200078e0209 */
[----:B---3--:R-:W-:-:S05]  /*15b0*/  SHF.R.S32.HI R14, RZ, 0x1f, R21 ;  /* 0x0000001fff0e7819 */ /* 0x008fca0000011415 */
[----:B------:R-:W-:Y:S02]  /*15c0*/  IMAD R20, R14, UR16, RZ ;  /* 0x000000100e147c24 */ /* 0x000fe4000f8e02ff */
[----:B------:R-:W-:-:S04]  /*15d0*/  IMAD.WIDE.U32 R14, R21, UR16, R18 ;  /* 0x00000010150e7c25 */ /* 0x000fc8000f8e0012 */
[----:B------:R-:W-:Y:S01]  /*15e0*/  IMAD R21, R21, UR17, R20 ;  /* 0x0000001115157c24 */ /* 0x000fe2000f8e0214 */
[----:B------:R-:W-:-:S03]  /*15f0*/  LEA R20, P2, R14, UR20, 0x2 ;  /* 0x000000140e147c11 */ /* 0x000fc6000f8410ff */
[----:B------:R-:W-:Y:S01]  /*1600*/  IMAD.IADD R21, R15, 0x1, R21 ;  /* 0x000000010f157824 */ /* 0x000fe200078e0215 */
[----:B--2---:R-:W-:-:S04]  /*1610*/  SHF.R.S32.HI R15, RZ, 0x1f, R25 ;  /* 0x0000001fff0f7819 */ /* 0x004fc80000011419 */
[----:B------:R-:W-:Y:S01]  /*1620*/  LEA.HI.X R21, R14, UR21, R21, 0x2, P2 ;  /* 0x000000150e157c11 */ /* 0x000fe200090f1415 */
[----:B------:R-:W-:Y:S01]  /*1630*/  IMAD R22, R15, UR16, RZ ;  /* 0x000000100f167c24 */ /* 0x000fe2000f8e02ff */
[----:B----4-:R-:W-:Y:S01]  /*1640*/  SHF.R.S32.HI R14, RZ, 0x1f, R23 ;  /* 0x0000001fff0e7819 */ /* 0x010fe20000011417 */
[C---:B0-----:R-:W-:Y:S02]  /*1650*/  IMAD.WIDE.U32 R16, R25.reuse, UR16, R18 ;  /* 0x0000001019107c25 */ /* 0x041fe4000f8e0012 */
[----:B------:R0:W2:Y:S02]  /*1660*/  LDG.E R27, desc[UR10][R20.64] ;  /* 0x0000000a141b7981 */ /* 0x0000a4000c1e1900 */
[----:B------:R-:W-:Y:S02]  /*1670*/  IMAD R24, R14, UR16, RZ ;  /* 0x000000100e187c24 */ /* 0x000fe4000f8e02ff */
[----:B------:R-:W-:Y:S02]  /*1680*/  IMAD R25, R25, UR17, R22 ;  /* 0x0000001119197c24 */ /* 0x000fe4000f8e0216 */
[----:B------:R-:W-:-:S04]  /*1690*/  IMAD.WIDE.U32 R14, R23, UR16, R18 ;  /* 0x00000010170e7c25 */ /* 0x000fc8000f8e0012 */
[----:B------:R-:W-:Y:S01]  /*16a0*/  IMAD R33, R23, UR17, R24 ;  /* 0x0000001117217c24 */ /* 0x000fe2000f8e0218 */
[----:B-----5:R-:W-:Y:S01]  /*16b0*/  SHF.R.S32.HI R23, RZ, 0x1f, R31 ;  /* 0x0000001fff177819 */ /* 0x020fe2000001141f */
[----:B------:R-:W-:Y:S01]  /*16c0*/  IMAD.IADD R17, R17, 0x1, R25 ;  /* 0x0000000111117824 */ /* 0x000fe200078e0219 */
[----:B------:R-:W-:Y:S01]  /*16d0*/  LEA R24, P2, R16, UR20, 0x2 ;  /* 0x0000001410187c11 */ /* 0x000fe2000f8410ff */
[----:B------:R-:W-:Y:S01]  /*16e0*/  IMAD.IADD R15, R15, 0x1, R33 ;  /* 0x000000010f0f7824 */ /* 0x000fe200078e0221 */
[----:B------:R-:W-:Y:S01]  /*16f0*/  LEA R22, P3, R14, UR20, 0x2 ;  /* 0x000000140e167c11 */ /* 0x000fe2000f8610ff */
[----:B0-----:R-:W-:Y:S01]  /*1700*/  IMAD.WIDE.U32 R20, R31, UR16, R18 ;  /* 0x000000101f147c25 */ /* 0x001fe2000f8e0012 */
[----:B------:R-:W-:-:S03]  /*1710*/  LEA.HI.X R25, R16, UR21, R17, 0x2, P2 ;  /* 0x0000001510197c11 */ /* 0x000fc600090f1411 */
[----:B------:R-:W-:Y:S01]  /*1720*/  IMAD R16, R23, UR16, RZ ;  /* 0x0000001017107c24 */ /* 0x000fe2000f8e02ff */
[----:B------:R-:W-:Y:S02]  /*1730*/  LEA.HI.X R23, R14, UR21, R15, 0x2, P3 ;  /* 0x000000150e177c11 */ /* 0x000fe400098f140f */
[----:B------:R-:W-:Y:S01]  /*1740*/  SHF.R.S32.HI R15, RZ, 0x1f, R37 ;  /* 0x0000001fff0f7819 */ /* 0x000fe20000011425 */
[----:B------:R-:W-:Y:S01]  /*1750*/  IMAD R17, R31, UR17, R16 ;  /* 0x000000111f117c24 */ /* 0x000fe2000f8e0210 */
[C---:B------:R-:W-:Y:S01]  /*1760*/  LEA R14, P2, R20.reuse, UR20, 0x2 ;  /* 0x00000014140e7c11 */ /* 0x040fe2000f8410ff */
[----:B------:R0:W3:Y:S02]  /*1770*/  LDG.E R31, desc[UR10][R24.64] ;  /* 0x0000000a181f7981 */ /* 0x0000e4000c1e1900 */
[----:B------:R-:W-:Y:S01]  /*1780*/  IMAD R30, R15, UR16, RZ ;  /* 0x000000100f1e7c24 */ /* 0x000fe2000f8e02ff */
[----:B------:R-:W-:Y:S01]  /*1790*/  IADD3 R15, PT, PT, R21, R17, RZ ;  /* 0x00000011150f7210 */ /* 0x000fe20007ffe0ff */
[C---:B------:R-:W-:Y:S01]  /*17a0*/  IMAD.WIDE.U32 R16, R37.reuse, UR16, R18 ;  /* 0x0000001025107c25 */ /* 0x040fe2000f8e0012 */
[----:B------:R-:W-:Y:S01]  /*17b0*/  SHF.R.S32.HI R21, RZ, 0x1f, R28 ;  /* 0x0000001fff157819 */ /* 0x000fe2000001141c */
[----:B------:R1:W4:Y:S01]  /*17c0*/  LDG.E R33, desc[UR10][R22.64] ;  /* 0x0000000a16217981 */ /* 0x000322000c1e1900 */
[----:B------:R-:W-:Y:S01]  /*17d0*/  LEA.HI.X R15, R20, UR21, R15, 0x2, P2 ;  /* 0x00000015140f7c11 */ /* 0x000fe200090f140f */
[----:B------:R-:W-:Y:S01]  /*17e0*/  IMAD R37, R37, UR17, R30 ;  /* 0x0000001125257c24 */ /* 0x000fe2000f8e021e */
[----:B------:R-:W-:-:S02]  /*17f0*/  SHF.R.S32.HI R30, RZ, 0x1f, R26 ;  /* 0x0000001fff1e7819 */ /* 0x000fc4000001141a */
[----:B------:R-:W-:Y:S01]  /*1800*/  LEA R20, P2, R16, UR20, 0x2 ;  /* 0x0000001410147c11 */ /* 0x000fe2000f8410ff */
[----:B------:R-:W-:Y:S02]  /*1810*/  IMAD.IADD R17, R17, 0x1, R37 ;  /* 0x0000000111117824 */ /* 0x000fe400078e0225 */
[----:B0-----:R-:W-:Y:S01]  /*1820*/  IMAD R25, R21, UR16, RZ ;  /* 0x0000001015197c24 */ /* 0x001fe2000f8e02ff */
[----:B------:R0:W5:Y:S01]  /*1830*/  LDG.E R37, desc[UR10][R14.64] ;  /* 0x0000000a0e257981 */ /* 0x000162000c1e1900 */
[----:B-1----:R-:W-:Y:S01]  /*1840*/  IMAD.WIDE.U32 R22, R26, UR16, R18 ;  /* 0x000000101a167c25 */ /* 0x002fe2000f8e0012 */
[----:B------:R-:W-:Y:S02]  /*1850*/  LEA.HI.X R21, R16, UR21, R17, 0x2, P2 ;  /* 0x0000001510157c11 */ /* 0x000fe400090f1411 */
[----:B------:R-:W-:Y:S01]  /*1860*/  SHF.R.S32.HI R16, RZ, 0x1f, R35 ;  /* 0x0000001fff107819 */ /* 0x000fe20000011423 */
[----:B------:R-:W-:Y:S02]  /*1870*/  IMAD R17, R30, UR16, RZ ;  /* 0x000000101e117c24 */ /* 0x000fe4000f8e02ff */
[C---:B------:R-:W-:Y:S01]  /*1880*/  IMAD R30, R28.reuse, UR17, R25 ;  /* 0x000000111c1e7c24 */ /* 0x040fe2000f8e0219 */
[----:B------:R-:W5:Y:S01]  /*1890*/  LDG.E R21, desc[UR10][R20.64] ;  /* 0x0000000a14157981 */ /* 0x000f62000c1e1900 */
[----:B------:R-:W-:Y:S01]  /*18a0*/  IMAD.WIDE.U32 R24, R28, UR16, R18 ;  /* 0x000000101c187c25 */ /* 0x000fe2000f8e0012 */
[----:B0-----:R-:W-:-:S03]  /*18b0*/  LEA R14, P3, R22, UR20, 0x2 ;  /* 0x00000014160e7c11 */ /* 0x001fc6000f8610ff */
[----:B------:R-:W-:Y:S02]  /*18c0*/  IMAD R17, R26, UR17, R17 ;  /* 0x000000111a117c24 */ /* 0x000fe4000f8e0211 */
[----:B------:R-:W-:Y:S01]  /*18d0*/  IMAD R26, R16, UR16, RZ ;  /* 0x00000010101a7c24 */ /* 0x000fe2000f8e02ff */
[----:B------:R-:W-:Y:S01]  /*18e0*/  LEA R16, P2, R24, UR20, 0x2 ;  /* 0x0000001418107c11 */ /* 0x000fe2000f8410ff */
[----:B------:R-:W-:-:S04]  /*18f0*/  IMAD.WIDE.U32 R18, R35, UR16, R18 ;  /* 0x0000001023127c25 */ /* 0x000fc8000f8e0012 */
[----:B------:R-:W-:Y:S02]  /*1900*/  IMAD.IADD R25, R25, 0x1, R30 ;  /* 0x0000000119197824 */ /* 0x000fe400078e021e */
[----:B------:R-:W-:Y:S02]  /*1910*/  IMAD R35, R35, UR17, R26 ;  /* 0x0000001123237c24 */ /* 0x000fe4000f8e021a */
[----:B------:R-:W-:Y:S01]  /*1920*/  IMAD.IADD R15, R23, 0x1, R17 ;  /* 0x00000001170f7824 */ /* 0x000fe200078e0211 */
[----:B------:R-:W-:Y:S02]  /*1930*/  LEA.HI.X R17, R24, UR21, R25, 0x2, P2 ;  /* 0x0000001518117c11 */ /* 0x000fe400090f1419 */
[----:B------:R-:W-:Y:S02]  /*1940*/  LEA R24, P2, R18, UR20, 0x2 ;  /* 0x0000001412187c11 */ /* 0x000fe4000f8410ff */
[----:B------:R-:W-:Y:S02]  /*1950*/  IADD3 R19, PT, PT, R19, R35, RZ ;  /* 0x0000002313137210 */ /* 0x000fe40007ffe0ff */
[----:B------:R-:W-:Y:S01]  /*1960*/  LEA.HI.X R15, R22, UR21, R15, 0x2, P3 ;  /* 0x00000015160f7c11 */ /* 0x000fe200098f140f */
[----:B------:R-:W5:Y:S01]  /*1970*/  LDG.E R17, desc[UR10][R16.64] ;  /* 0x0000000a10117981 */ /* 0x000f62000c1e1900 */
[----:B------:R-:W-:-:S04]  /*1980*/  LEA.HI.X R25, R18, UR21, R19, 0x2, P2 ;  /* 0x0000001512197c11 */ /* 0x000fc800090f1413 */
[----:B------:R0:W5:Y:S04]  /*1990*/  LDG.E R15, desc[UR10][R14.64] ;  /* 0x0000000a0e0f7981 */ /* 0x000168000c1e1900 */
[----:B------:R-:W5:Y:S01]  /*19a0*/  LDG.E R25, desc[UR10][R24.64] ;  /* 0x0000000a18197981 */ /* 0x000f62000c1e1900 */
[----:B------:R-:W-:-:S05]  /*19b0*/  IADD3 R29, P2, PT, R29, 0x8, RZ ;  /* 0x000000081d1d7810 */ /* 0x000fca0007f5e0ff */
[C---:B0-----:R-:W-:Y:S01]  /*19c0*/  IMAD.IADD R14, R29.reuse, 0x1, -R6 ;  /* 0x000000011d0e7824 */ /* 0x041fe200078e0a06 */
[----:B------:R-:W-:Y:S01]  /*19d0*/  IADD3 RZ, P3, PT, R29, -R6, RZ ;  /* 0x800000061dff7210 */ /* 0x000fe20007f7e0ff */
[----:B------:R-:W-:-:S03]  /*19e0*/  IMAD.X R11, RZ, RZ, R11, P2 ;  /* 0x000000ffff0b7224 */ /* 0x000fc600010e060b */
[----:B------:R-:W-:Y:S02]  /*19f0*/  ISETP.NE.U32.AND P2, PT, R14, RZ, PT ;  /* 0x000000ff0e00720c */ /* 0x000fe40003f45070 */
[----:B------:R-:W-:-:S04]  /*1a00*/  IADD3.X R14, PT, PT, R11, ~UR15, RZ, P3, !PT ;  /* 0x8000000f0b0e7c10 */ /* 0x000fc80009ffe4ff */
[----:B------:R-:W-:Y:S01]  /*1a10*/  ISETP.NE.AND.EX P2, PT, R14, RZ, PT, P2 ;  /* 0x000000ff0e00720c */ /* 0x000fe20003f45320 */
[----:B------:R-:W-:-:S04]  /*1a20*/  UIADD3 UR7, UP0, UPT, UR7, 0x20, URZ ;  /* 0x0000002007077890 */ /* 0x000fc8000ff1e0ff */
[----:B------:R-:W-:Y:S01]  /*1a30*/  UIADD3.X UR8, UPT, UPT, URZ, UR8, URZ, UP0, !UPT ;  /* 0x00000008ff087290 */ /* 0x000fe200087fe4ff */
[----:B--2---:R-:W-:Y:S04]  /*1a40*/  STS [R10+-0x200], R27 ;  /* 0xfffe001b0a007388 */ /* 0x004fe80000000800 */
[----:B---3--:R-:W-:Y:S04]  /*1a50*/  STS [R10+-0x180], R31 ;  /* 0xfffe801f0a007388 */ /* 0x008fe80000000800 */
[----:B----4-:R-:W-:Y:S04]  /*1a60*/  STS [R10+-0x100], R33 ;  /* 0xffff00210a007388 */ /* 0x010fe80000000800 */
[----:B-----5:R-:W-:Y:S04]  /*1a70*/  STS [R10+-0x80], R37 ;  /* 0xffff80250a007388 */ /* 0x020fe80000000800 */
[----:B------:R-:W-:Y:S04]  /*1a80*/  STS [R10], R21 ;  /* 0x000000150a007388 */ /* 0x000fe80000000800 */
[----:B------:R-:W-:Y:S04]  /*1a90*/  STS [R10+0x80], R17 ;  /* 0x000080110a007388 */ /* 0x000fe80000000800 */
[----:B------:R-:W-:Y:S04]  /*1aa0*/  STS [R10+0x100], R15 ;  /* 0x0001000f0a007388 */ /* 0x000fe80000000800 */
[----:B------:R0:W-:Y:S02]  /*1ab0*/  STS [R10+0x180], R25 ;  /* 0x000180190a007388 */ /* 0x0001e40000000800 */
[----:B0-----:R-:W-:Y:S01]  /*1ac0*/  VIADD R10, R10, 0x400 ;  /* 0x000004000a0a7836 */ /* 0x001fe20000000000 */
[----:B------:R-:W-:Y:S06]  /*1ad0*/  @P2 BRA `(.L_x_10) ;  /* 0xfffffff800702947 */ /* 0x000fec000383ffff */
[----:B------:R-:W-:Y:S01]  /*1ae0*/  MOV R16, R6 ;  /* 0x0000000600107202 */ /* 0x000fe20000000f00 */
[----:B------:R-:W0:Y:S01]  /*1af0*/  LDCU UR4, c[0x0][0x3a4] ;  /* 0x00007480ff0477ac */ /* 0x000e220008000800 */
[----:B------:R-:W-:-:S05]  /*1b00*/  NOP ;  /* 0x0000000000007918 */ /* 0x000fca0000000000 */
.L_x_9:
[----:B------:R-:W-:-:S04]  /*1b10*/  ISETP.NE.U32.AND P2, PT, R3, RZ, PT ;  /* 0x000000ff0300720c */ /* 0x000fc80003f45070 */
[----:B------:R-:W-:-:S13]  /*1b20*/  ISETP.NE.AND.EX P2, PT, RZ, RZ, PT, P2 ;  /* 0x000000ffff00720c */ /* 0x000fda0003f45320 */
[----:B------:R-:W-:Y:S05]  /*1b30*/  @!P2 BRA `(.L_x_8) ;  /* 0x000000080054a947 */ /* 0x000fea0003800000 */
[----:B------:R-:W-:-:S04]  /*1b40*/  IADD3 R9, P2, PT, R3, -0x1, RZ ;  /* 0xffffffff03097810 */ /* 0x000fc80007f5e0ff */
[----:B------:R-:W-:Y:S01]  /*1b50*/  ISETP.GE.U32.AND P3, PT, R9, 0x3, PT ;  /* 0x000000030900780c */ /* 0x000fe20003f66070 */
[----:B------:R-:W-:Y:S01]  /*1b60*/  IMAD.X R9, RZ, RZ, -0x1, P2 ;  /* 0xffffffffff097424 */ /* 0x000fe200010e06ff */
[----:B------:R-:W-:-:S04]  /*1b70*/  ISETP.NE.U32.AND P2, PT, R4, RZ, PT ;  /* 0x000000ff0400720c */ /* 0x000fc80003f45070 */
[----:B------:R-:W-:Y:S02]  /*1b80*/  ISETP.GE.U32.AND.EX P3, PT, R9, RZ, PT, P3 ;  /* 0x000000ff0900720c */ /* 0x000fe40003f66130 */
[----:B------:R-:W-:-:S11]  /*1b90*/  ISETP.NE.AND.EX P2, PT, RZ, RZ, PT, P2 ;  /* 0x000000ffff00720c */ /* 0x000fd60003f45320 */
[----:B------:R-:W-:Y:S05]  /*1ba0*/  @!P3 BRA `(.L_x_11) ;  /* 0x000000040004b947 */ /* 0x000fea0003800000 */
[----:B------:R-:W1:Y:S08]  /*1bb0*/  LDC.64 R14, c[0x0][0x3a0] ;  /* 0x0000e800ff0e7b82 */ /* 0x000e700000000a00 */
[----:B------:R-:W3:Y:S08]  /*1bc0*/  LDC.64 R18, c[0x0][0x3b0] ;  /* 0x0000ec00ff127b82 */ /* 0x000ef00000000a00 */
[----:B------:R-:W4:Y:S01]  /*1bd0*/  LDC R9, c[0x0][0x3b4] ;  /* 0x0000ed00ff097b82 */ /* 0x000f220000000800 */
[----:B-1----:R-:W-:-:S04]  /*1be0*/  IMAD.WIDE.U32 R10, R14, UR12, RZ ;  /* 0x0000000c0e0a7c25 */ /* 0x002fc8000f8e00ff */
[----:B------:R-:W-:Y:S01]  /*1bf0*/  IMAD R15, R15, UR12, R11 ;  /* 0x0000000c0f0f7c24 */ /* 0x000fe2000f8e020b */
[----:B------:R-:W-:-:S04]  /*1c00*/  IADD3 R21, P3, PT, R16, R10, RZ ;  /* 0x0000000a10157210 */ /* 0x000fc80007f7e0ff */
[----:B0-----:R-:W-:Y:S01]  /*1c10*/  IADD3.X R14, PT, PT, R15, UR4, RZ, P3, !PT ;  /* 0x000000040f0e7c10 */ /* 0x001fe20009ffe4ff */
[----:B------:R-:W-:Y:S01]  /*1c20*/  IMAD.X R20, RZ, RZ, R15, P3 ;  /* 0x000000ffff147224 */ /* 0x000fe200018e060f */
[C---:B---3--:R-:W-:Y:S01]  /*1c30*/  LEA R10, P4, R21.reuse, R18, 0x2 ;  /* 0x00000012150a7211 */ /* 0x048fe200078810ff */
[----:B------:R-:W0:Y:S03]  /*1c40*/  LDCU.64 UR4, c[0x0][0x380] ;  /* 0x00007000ff0477ac */ /* 0x000e260008000a00 */
[----:B------:R-:W-:-:S06]  /*1c50*/  LEA.HI.X R11, R21, R19, R14, 0x2, P4 ;  /* 0x00000013150b7211 */ /* 0x000fcc00020f140e */
[----:B------:R-:W3:Y:S01]  /*1c60*/  LDG.E R11, desc[UR10][R10.64] ;  /* 0x0000000a0a0b7981 */ /* 0x000ee2000c1e1900 */
[----:B----4-:R-:W-:Y:S01]  /*1c70*/  LEA.HI.X R21, R21, R9, R20, 0x2, P4 ;  /* 0x0000000915157211 */ /* 0x010fe200020f1414 */
[----:B------:R-:W-:-:S05]  /*1c80*/  IMAD.MOV.U32 R20, RZ, RZ, R10 ;  /* 0x000000ffff147224 */ /* 0x000fca00078e000a */
[----:B--2---:R-:W2:Y:S04]  /*1c90*/  LDG.E R25, desc[UR10][R20.64+0x4] ;  /* 0x0000040a14197981 */ /* 0x004ea8000c1e1900 */
[----:B------:R-:W4:Y:S04]  /*1ca0*/  LDG.E R23, desc[UR10][R20.64+0x8] ;  /* 0x0000080a14177981 */ /* 0x000f28000c1e1900 */
[----:B------:R1:W5:Y:S01]  /*1cb0*/  LDG.E R17, desc[UR10][R20.64+0xc] ;  /* 0x00000c0a14117981 */ /* 0x000362000c1e1900 */
[----:B------:R-:W0:Y:S01]  /*1cc0*/  S2R R9, SR_TID.X ;  /* 0x0000000000097919 */ /* 0x000e220000002100 */
[----:B-1----:R-:W-:-:S02]  /*1cd0*/  MOV R21, RZ ;  /* 0x000000ff00157202 */ /* 0x002fc40000000f00 */
[----:B0-----:R-:W-:-:S05]  /*1ce0*/  LEA R14, R8, R9, 0x5 ;  /* 0x00000009080e7211 */ /* 0x001fca00078e28ff */
[----:B------:R-:W-:Y:S01]  /*1cf0*/  IMAD.MOV.U32 R20, RZ, RZ, R14 ;  /* 0x000000ffff147224 */ /* 0x000fe200078e000e */
[----:B---3--:R-:W-:-:S05]  /*1d00*/  SHF.R.S32.HI R15, RZ, 0x1f, R11 ;  /* 0x0000001fff0f7819 */ /* 0x008fca000001140b */
[----:B------:R-:W-:Y:S02]  /*1d10*/  IMAD R10, R15, UR16, RZ ;  /* 0x000000100f0a7c24 */ /* 0x000fe4000f8e02ff */
[----:B------:R-:W-:Y:S02]  /*1d20*/  IMAD.MOV.U32 R15, RZ, RZ, RZ ;  /* 0x000000ffff0f7224 */ /* 0x000fe400078e00ff */
[----:B------:R-:W-:Y:S01]  /*1d30*/  IMAD.WIDE.U32 R18, R11, UR16, R14 ;  /* 0x000000100b127c25 */ /* 0x000fe2000f8e000e */
[----:B--2---:R-:W-:-:S03]  /*1d40*/  SHF.R.S32.HI R15, RZ, 0x1f, R25 ;  /* 0x0000001fff0f7819 */ /* 0x004fc60000011419 */
[----:B------:R-:W-:Y:S01]  /*1d50*/  IMAD R11, R11, UR17, R10 ;  /* 0x000000110b0b7c24 */ /* 0x000fe2000f8e020a */
[----:B------:R-:W-:Y:S02]  /*1d60*/  LEA R10, P3, R18, UR4, 0x2 ;  /* 0x00000004120a7c11 */ /* 0x000fe4000f8610ff */
[----:B-----5:R-:W-:Y:S01]  /*1d70*/  SHF.R.S32.HI R22, RZ, 0x1f, R17 ;  /* 0x0000001fff167819 */ /* 0x020fe20000011411 */
[----:B------:R-:W-:Y:S01]  /*1d80*/  IMAD.IADD R11, R19, 0x1, R11 ;  /* 0x00000001130b7824 */ /* 0x000fe200078e020b */
[----:B----4-:R-:W-:-:S03]  /*1d90*/  SHF.R.S32.HI R19, RZ, 0x1f, R23 ;  /* 0x0000001fff137819 */ /* 0x010fc60000011417 */
[----:B------:R-:W-:Y:S01]  /*1da0*/  IMAD R24, R22, UR16, RZ ;  /* 0x0000001016187c24 */ /* 0x000fe2000f8e02ff */
[----:B------:R-:W-:Y:S01]  /*1db0*/  LEA.HI.X R11, R18, UR5, R11, 0x2, P3 ;  /* 0x00000005120b7c11 */ /* 0x000fe200098f140b */
[----:B------:R-:W-:Y:S02]  /*1dc0*/  IMAD R18, R15, UR16, RZ ;  /* 0x000000100f127c24 */ /* 0x000fe4000f8e02ff */
[----:B------:R-:W-:Y:S02]  /*1dd0*/  IMAD R14, R19, UR16, RZ ;  /* 0x00000010130e7c24 */ /* 0x000fe4000f8e02ff */
[C---:B------:R-:W-:Y:S01]  /*1de0*/  IMAD R27, R25.reuse, UR17, R18 ;  /* 0x00000011191b7c24 */ /* 0x040fe2000f8e0212 */
[----:B------:R-:W2:Y:S01]  /*1df0*/  LDG.E R10, desc[UR10][R10.64] ;  /* 0x0000000a0a0a7981 */ /* 0x000ea2000c1e1900 */
[----:B------:R-:W-:-:S04]  /*1e00*/  IMAD.WIDE.U32 R18, R25, UR16, R20 ;  /* 0x0000001019127c25 */ /* 0x000fc8000f8e0014 */
[C---:B------:R-:W-:Y:S01]  /*1e10*/  IMAD R25, R23.reuse, UR17, R14 ;  /* 0x0000001117197c24 */ /* 0x040fe2000f8e020e */
[----:B------:R-:W-:Y:S01]  /*1e20*/  LEA R22, P4, R18, UR4, 0x2 ;  /* 0x0000000412167c11 */ /* 0x000fe2000f8810ff */
[----:B------:R-:W-:-:S04]  /*1e30*/  IMAD.WIDE.U32 R14, R23, UR16, R20 ;  /* 0x00000010170e7c25 */ /* 0x000fc8000f8e0014 */
[----:B------:R-:W-:Y:S02]  /*1e40*/  IMAD.IADD R19, R19, 0x1, R27 ;  /* 0x0000000113137824 */ /* 0x000fe400078e021b */
[----:B------:R-:W-:-:S03]  /*1e50*/  IMAD.WIDE.U32 R20, R17, UR16, R20 ;  /* 0x0000001011147c25 */ /* 0x000fc6000f8e0014 */
[----:B------:R-:W-:Y:S01]  /*1e60*/  LEA.HI.X R23, R18, UR5, R19, 0x2, P4 ;  /* 0x0000000512177c11 */ /* 0x000fe2000a0f1413 */
[----:B------:R-:W-:Y:S01]  /*1e70*/  IMAD R27, R17, UR17, R24 ;  /* 0x00000011111b7c24 */ /* 0x000fe2000f8e0218 */
        /* <DEDUP_REMOVED lines=9> */
[----:B------:R-:W0:Y:S01]  /*1f10*/  S2UR UR5, SR_CgaCtaId ;  /* 0x00000000000579c3 */ /* 0x000e220000008800 */
[----:B------:R-:W-:Y:S01]  /*1f20*/  UMOV UR4, 0x400 ;  /* 0x0000040000047882 */ /* 0x000fe20000000000 */
[----:B------:R-:W-:Y:S01]  /*1f30*/  LEA R9, R16, R9, 0x5 ;  /* 0x0000000910097211 */ /* 0x000fe200078e28ff */
[----:B0-----:R-:W-:-:S06]  /*1f40*/  ULEA UR4, UR5, UR4, 0x18 ;  /* 0x0000000405047291 */ /* 0x001fcc000f8ec0ff */
[----:B------:R-:W-:Y:S01]  /*1f50*/  LEA R9, R9, UR4, 0x2 ;  /* 0x0000000409097c11 */ /* 0x000fe2000f8e10ff */
[----:B------:R-:W-:Y:S01]  /*1f60*/  VIADD R16, R16, 0x4 ;  /* 0x0000000410107836 */ /* 0x000fe20000000000 */
[----:B------:R-:W-:-:S03]  /*1f70*/  UMOV UR4, URZ ;  /* 0x000000ff00047c82 */ /* 0x000fc60008000000 */
[----:B--2---:R1:W-:Y:S04]  /*1f80*/  STS [R9], R10 ;  /* 0x0000000a09007388 */ /* 0x0043e80000000800 */
[----:B---3--:R1:W-:Y:S04]  /*1f90*/  STS [R9+0x80], R22 ;  /* 0x0000801609007388 */ /* 0x0083e80000000800 */
[----:B----4-:R1:W-:Y:S04]  /*1fa0*/  STS [R9+0x100], R24 ;  /* 0x0001001809007388 */ /* 0x0103e80000000800 */
[----:B-----5:R1:W-:Y:S02]  /*1fb0*/  STS [R9+0x180], R18 ;  /* 0x0001801209007388 */ /* 0x0203e40000000800 */
.L_x_11:
[----:B------:R-:W-:Y:S05]  /*1fc0*/  @!P2 BRA `(.L_x_8) ;  /* 0x000000040030a947 */ /* 0x000fea0003800000 */
[----:B------:R-:W1:Y:S01]  /*1fd0*/  LDC.64 R14, c[0x0][0x3a0] ;  /* 0x0000e800ff0e7b82 */ /* 0x000e620000000a00 */
[----:B------:R-:W3:Y:S01]  /*1fe0*/  LDCU UR5, c[0x0][0x3a0] ;  /* 0x00007400ff0577ac */ /* 0x000ee20008000800 */
[----:B------:R-:W-:-:S04]  /*1ff0*/  ISETP.NE.U32.AND P2, PT, R4, 0x1, PT ;  /* 0x000000010400780c */ /* 0x000fc80003f45070 */
[----:B------:R-:W-:Y:S01]  /*2000*/  ISETP.NE.AND.EX P2, PT, RZ, RZ, PT, P2 ;  /* 0x000000ffff00720c */ /* 0x000fe20003f45320 */
[----:B---3--:R-:W-:Y:S01]  /*2010*/  ULOP3.LUT UP0, URZ, UR5, 0x1, URZ, 0xc0, !UPT ;  /* 0x0000000105ff7892 */ /* 0x008fe2000f80c0ff */
[----:B-1----:R-:W-:-:S11]  /*2020*/  IMAD.WIDE.U32 R10, R14, UR12, RZ ;  /* 0x0000000c0e0a7c25 */ /* 0x002fd6000f8e00ff */
[----:B------:R-:W-:Y:S05]  /*2030*/  @!P2 BRA `(.L_x_12) ;  /* 0x0000000000aca947 */ /* 0x000fea0003800000 */
[----:B------:R-:W1:Y:S01]  /*2040*/  LDC.64 R20, c[0x0][0x3b0] ;  /* 0x0000ec00ff147b82 */ /* 0x000e620000000a00 */
[----:B--2---:R-:W-:Y:S01]  /*2050*/  IMAD R23, R15, UR12, R11 ;  /* 0x0000000c0f177c24 */ /* 0x004fe2000f8e020b */
[----:B------:R-:W-:-:S04]  /*2060*/  IADD3 R22, P2, PT, R16, R10, RZ ;  /* 0x0000000a10167210 */ /* 0x000fc80007f5e0ff */
[----:B0-----:R-:W-:Y:S01]  /*2070*/  IADD3.X R9, PT, PT, R23, UR4, RZ, P2, !PT ;  /* 0x0000000417097c10 */ /* 0x001fe200097fe4ff */
[----:B------:R-:W-:Y:S01]  /*2080*/  IMAD.X R23, RZ, RZ, R23, P2 ;  /* 0x000000ffff177224 */ /* 0x000fe200010e0617 */
[----:B------:R-:W0:Y:S01]  /*2090*/  LDC R14, c[0x0][0x3b4] ;  /* 0x0000ed00ff0e7b82 */ /* 0x000e220000000800 */
[----:B------:R-:W2:Y:S01]  /*20a0*/  LDCU.64 UR4, c[0x0][0x380] ;  /* 0x00007000ff0477ac */ /* 0x000ea20008000a00 */
[----:B-1----:R-:W-:-:S04]  /*20b0*/  LEA R20, P3, R22, R20, 0x2 ;  /* 0x0000001416147211 */ /* 0x002fc800078610ff */
[C---:B------:R-:W-:Y:S02]  /*20c0*/  LEA.HI.X R21, R22.reuse, R21, R9, 0x2, P3 ;  /* 0x0000001516157211 */ /* 0x040fe400018f1409 */
[----:B0-----:R-:W-:Y:S01]  /*20d0*/  LEA.HI.X R23, R22, R14, R23, 0x2, P3 ;  /* 0x0000000e16177211 */ /* 0x001fe200018f1417 */
[----:B------:R-:W-:Y:S02]  /*20e0*/  IMAD.MOV.U32 R22, RZ, RZ, R20 ;  /* 0x000000ffff167224 */ /* 0x000fe400078e0014 */
[----:B------:R0:W3:Y:S04]  /*20f0*/  LDG.E R17, desc[UR10][R20.64] ;  /* 0x0000000a14117981 */ /* 0x0000e8000c1e1900 */
[----:B------:R-:W4:Y:S01]  /*2100*/  LDG.E R23, desc[UR10][R22.64+0x4] ;  /* 0x0000040a16177981 */ /* 0x000f22000c1e1900 */
[----:B------:R-:W-:Y:S01]  /*2110*/  IMAD.MOV.U32 R19, RZ, RZ, RZ ;  /* 0x000000ffff137224 */ /* 0x000fe200078e00ff */
[----:B------:R-:W1:Y:S01]  /*2120*/  S2R R9, SR_TID.X ;  /* 0x0000000000097919 */ /* 0x000e620000002100 */
[----:B0-----:R-:W-:Y:S01]  /*2130*/  IMAD.MOV.U32 R21, RZ, RZ, RZ ;  /* 0x000000ffff157224 */ /* 0x001fe200078e00ff */
[----:B-1----:R-:W-:-:S05]  /*2140*/  LEA R18, R8, R9, 0x5 ;  /* 0x0000000908127211 */ /* 0x002fca00078e28ff */
[--C-:B------:R-:W-:Y:S01]  /*2150*/  IMAD.MOV.U32 R20, RZ, RZ, R18.reuse ;  /* 0x000000ffff147224 */ /* 0x100fe200078e0012 */
[----:B---3--:R-:W-:Y:S01]  /*2160*/  SHF.R.S32.HI R14, RZ, 0x1f, R17 ;  /* 0x0000001fff0e7819 */ /* 0x008fe20000011411 */
[----:B------:R-:W-:Y:S01]  /*2170*/  IMAD.WIDE.U32 R18, R17, UR16, R18 ;  /* 0x0000001011127c25 */ /* 0x000fe2000f8e0012 */
[----:B----4-:R-:W-:-:S03]  /*2180*/  SHF.R.S32.HI R24, RZ, 0x1f, R23 ;  /* 0x0000001fff187819 */ /* 0x010fc60000011417 */
[----:B------:R-:W-:Y:S02]  /*2190*/  IMAD R14, R14, UR16, RZ ;  /* 0x000000100e0e7c24 */ /* 0x000fe4000f8e02ff */
[----:B------:R-:W-:-:S04]  /*21a0*/  IMAD.WIDE.U32 R20, R23, UR16, R20 ;  /* 0x0000001017147c25 */ /* 0x000fc8000f8e0014 */
[----:B------:R-:W-:Y:S01]  /*21b0*/  IMAD R24, R24, UR16, RZ ;  /* 0x0000001018187c24 */ /* 0x000fe2000f8e02ff */
[----:B--2---:R-:W-:Y:S01]  /*21c0*/  LEA R22, P3, R20, UR4, 0x2 ;  /* 0x0000000414167c11 */ /* 0x004fe2000f8610ff */
[----:B------:R-:W-:Y:S02]  /*21d0*/  IMAD R17, R17, UR17, R14 ;  /* 0x0000001111117c24 */ /* 0x000fe4000f8e020e */
[----:B------:R-:W-:Y:S01]  /*21e0*/  IMAD R23, R23, UR17, R24 ;  /* 0x0000001117177c24 */ /* 0x000fe2000f8e0218 */
[----:B------:R-:W-:Y:S02]  /*21f0*/  LEA R24, P2, R18, UR4, 0x2 ;  /* 0x0000000412187c11 */ /* 0x000fe4000f8410ff */
[----:B------:R-:W-:Y:S01]  /*2200*/  IADD3 R17, PT, PT, R19, R17, RZ ;  /* 0x0000001113117210 */ /* 0x000fe20007ffe0ff */
[----:B------:R-:W-:-:S03]  /*2210*/  IMAD.IADD R23, R21, 0x1, R23 ;  /* 0x0000000115177824 */ /* 0x000fc600078e0217 */
[----:B------:R-:W-:Y:S02]  /*2220*/  LEA.HI.X R25, R18, UR5, R17, 0x2, P2 ;  /* 0x0000000512197c11 */ /* 0x000fe400090f1411 */
[----:B------:R-:W-:-:S03]  /*2230*/  LEA.HI.X R23, R20, UR5, R23, 0x2, P3 ;  /* 0x0000000514177c11 */ /* 0x000fc600098f1417 */
[----:B------:R-:W2:Y:S04]  /*2240*/  LDG.E R24, desc[UR10][R24.64] ;  /* 0x0000000a18187981 */ /* 0x000ea8000c1e1900 */
[----:B------:R-:W3:Y:S01]  /*2250*/  LDG.E R22, desc[UR10][R22.64] ;  /* 0x0000000a16167981 */ /* 0x000ee2000c1e1900 */
[----:B------:R-:W0:Y:S01]  /*2260*/  S2UR UR5, SR_CgaCtaId ;  /* 0x00000000000579c3 */ /* 0x000e220000008800 */
[----:B------:R-:W-:Y:S01]  /*2270*/  UMOV UR4, 0x400 ;  /* 0x0000040000047882 */ /* 0x000fe20000000000 */
[C---:B------:R-:W-:Y:S02]  /*2280*/  IMAD R9, R16.reuse, 0x20, R9 ;  /* 0x0000002010097824 */ /* 0x040fe400078e0209 */
[----:B------:R-:W-:Y:S01]  /*2290*/  VIADD R16, R16, 0x2 ;  /* 0x0000000210107836 */ /* 0x000fe20000000000 */
[----:B0-----:R-:W-:-:S06]  /*22a0*/  ULEA UR4, UR5, UR4, 0x18 ;  /* 0x0000000405047291 */ /* 0x001fcc000f8ec0ff */
[----:B------:R-:W-:Y:S01]  /*22b0*/  LEA R9, R9, UR4, 0x2 ;  /* 0x0000000409097c11 */ /* 0x000fe2000f8e10ff */
[----:B------:R-:W-:-:S04]  /*22c0*/  UMOV UR4, URZ ;  /* 0x000000ff00047c82 */ /* 0x000fc80008000000 */
[----:B--2---:R1:W-:Y:S04]  /*22d0*/  STS [R9], R24 ;  /* 0x0000001809007388 */ /* 0x0043e80000000800 */
[----:B---3--:R1:W-:Y:S02]  /*22e0*/  STS [R9+0x80], R22 ;  /* 0x0000801609007388 */ /* 0x0083e40000000800 */
.L_x_12:
[----:B------:R-:W-:Y:S05]  /*22f0*/  BRA.U !UP0, `(.L_x_8) ;  /* 0x0000000108647547 */ /* 0x000fea000b800000 */
[----:B------:R-:W3:Y:S01]  /*2300*/  LDC.64 R18, c[0x0][0x3b0] ;  /* 0x0000ec00ff127b82 */ /* 0x000ee20000000a00 */
[----:B------:R-:W-:Y:S01]  /*2310*/  IMAD R14, R15, UR12, R11 ;  /* 0x0000000c0f0e7c24 */ /* 0x000fe2000f8e020b */
[----:B------:R-:W-:-:S04]  /*2320*/  IADD3 R11, P2, PT, R16, R10, RZ ;  /* 0x0000000a100b7210 */ /* 0x000fc80007f5e0ff */
[----:B0-----:R-:W-:Y:S01]  /*2330*/  IADD3.X R14, PT, PT, R14, UR4, RZ, P2, !PT ;  /* 0x000000040e0e7c10 */ /* 0x001fe200097fe4ff */
[----:B------:R-:W0:Y:S01]  /*2340*/  S2R R17, SR_TID.X ;  /* 0x0000000000117919 */ /* 0x000e220000002100 */
[----:B------:R-:W4:Y:S01]  /*2350*/  LDCU.64 UR4, c[0x0][0x380] ;  /* 0x00007000ff0477ac */ /* 0x000f220008000a00 */
[----:B---3--:R-:W-:-:S04]  /*2360*/  LEA R10, P2, R11, R18, 0x2 ;  /* 0x000000120b0a7211 */ /* 0x008fc800078410ff */
[----:B------:R-:W-:-:S06]  /*2370*/  LEA.HI.X R11, R11, R19, R14, 0x2, P2 ;  /* 0x000000130b0b7211 */ /* 0x000fcc00010f140e */
[----:B------:R-:W1:Y:S01]  /*2380*/  LDG.E R11, desc[UR10][R10.64] ;  /* 0x0000000a0a0b7981 */ /* 0x000e62000c1e1900 */
[----:B------:R-:W-:Y:S01]  /*2390*/  IMAD.MOV.U32 R15, RZ, RZ, RZ ;  /* 0x000000ffff0f7224 */ /* 0x000fe200078e00ff */
[----:B0-----:R-:W-:Y:S02]  /*23a0*/  LEA R14, R8, R17, 0x5 ;  /* 0x00000011080e7211 */ /* 0x001fe400078e28ff */
[----:B-1----:R-:W-:-:S03]  /*23b0*/  SHF.R.S32.HI R9, RZ, 0x1f, R11 ;  /* 0x0000001fff097819 */ /* 0x002fc6000001140b */
[----:B------:R-:W-:-:S04]  /*23c0*/  IMAD.WIDE.U32 R14, R11, UR16, R14 ;  /* 0x000000100b0e7c25 */ /* 0x000fc8000f8e000e */
[----:B------:R-:W-:-:S04]  /*23d0*/  IMAD R18, R9, UR16, RZ ;  /* 0x0000001009127c24 */ /* 0x000fc8000f8e02ff */
[----:B------:R-:W-:Y:S01]  /*23e0*/  IMAD R9, R11, UR17, R18 ;  /* 0x000000110b097c24 */ /* 0x000fe2000f8e0212 */
[----:B----4-:R-:W-:-:S03]  /*23f0*/  LEA R18, P2, R14, UR4, 0x2 ;  /* 0x000000040e127c11 */ /* 0x010fc6000f8410ff */
[----:B------:R-:W-:-:S05]  /*2400*/  IMAD.IADD R9, R15, 0x1, R9 ;  /* 0x000000010f097824 */ /* 0x000fca00078e0209 */
[----:B------:R-:W-:-:S05]  /*2410*/  LEA.HI.X R19, R14, UR5, R9, 0x2, P2 ;  /* 0x000000050e137c11 */ /* 0x000fca00090f1409 */
[----:B------:R-:W3:Y:S01]  /*2420*/  LDG.E R18, desc[UR10][R18.64] ;  /* 0x0000000a12127981 */ /* 0x000ee2000c1e1900 */
[----:B------:R-:W0:Y:S01]  /*2430*/  S2UR UR5, SR_CgaCtaId ;  /* 0x00000000000579c3 */ /* 0x000e220000008800 */
[----:B------:R-:W-:Y:S01]  /*2440*/  UMOV UR4, 0x400 ;  /* 0x0000040000047882 */ /* 0x000fe20000000000 */
[----:B------:R-:W-:Y:S01]  /*2450*/  IMAD R9, R16, 0x20, R17 ;  /* 0x0000002010097824 */ /* 0x000fe200078e0211 */
[----:B0-----:R-:W-:-:S06]  /*2460*/  ULEA UR4, UR5, UR4, 0x18 ;  /* 0x0000000405047291 */ /* 0x001fcc000f8ec0ff */
[----:B------:R-:W-:-:S05]  /*2470*/  LEA R9, R9, UR4, 0x2 ;  /* 0x0000000409097c11 */ /* 0x000fca000f8e10ff */
[----:B---3--:R3:W-:Y:S02]  /*2480*/  STS [R9], R18 ;  /* 0x0000001209007388 */ /* 0x0087e40000000800 */
.L_x_8:
[----:B0-----:R-:W-:Y:S05]  /*2490*/  BSYNC.RECONVERGENT B0 ;  /* 0x0000000000007941 */ /* 0x001fea0003800200 */
.L_x_7:
[----:B------:R-:W-:Y:S06]  /*24a0*/  BAR.SYNC.DEFER_BLOCKING 0x0 ;  /* 0x0000000000007b1d */ /* 0x000fec0000010000 */
[----:B------:R-:W-:Y:S04]  /*24b0*/  BSSY.RECONVERGENT B2, `(.L_x_13) ;  /* 0x00001b7000027945 */ /* 0x000fe80003800200 */
[----:B------:R-:W-:Y:S05]  /*24c0*/  @!P0 BRA `(.L_x_14) ;  /* 0x0000001000d48947 */ /* 0x000fea0003800000 */
[----:B------:R-:W-:Y:S01]  /*24d0*/  HFMA2 R31, -RZ, RZ, 0, 0 ;  /* 0x00000000ff1f7431 */ /* 0x000fe200000001ff */
[----:B------:R-:W-:Y:S06]  /*24e0*/  BSSY.RECONVERGENT B1, `(.L_x_15) ;  /* 0x0000132000017945 */ /* 0x000fec0003800200 */
.L_x_32:
[----:B---3--:R-:W-:Y:S01]  /*24f0*/  IMAD R29, R8, 0x20, R31 ;  /* 0x00000020081d7824 */ /* 0x008fe200078e021f */
[----:B------:R-:W-:Y:S04]  /*2500*/  BSSY.RELIABLE B0, `(.L_x_16) ;  /* 0x000012c000007945 */ /* 0x000fe80003800100 */
[----:B------:R-:W-:-:S13]  /*2510*/  ISETP.NE.AND P0, PT, R29, R2, PT ;  /* 0x000000021d00720c */ /* 0x000fda0003f05270 */
[----:B012-4-:R-:W-:Y:S05]  /*2520*/  @!P0 BRA `(.L_x_17) ;  /* 0x0000001000a48947 */ /* 0x017fea0003800000 */
[----:B------:R-:W0:Y:S02]  /*2530*/  LDCU.64 UR4, c[0x0][0x398] ;  /* 0x00007300ff0477ac */ /* 0x000e240008000a00 */
[----:B0-----:R-:W-:-:S04]  /*2540*/  ISETP.NE.U32.AND P0, PT, R29, UR4, PT ;  /* 0x000000041d007c0c */ /* 0x001fc8000bf05070 */
[----:B------:R-:W-:-:S13]  /*2550*/  ISETP.NE.AND.EX P0, PT, RZ, UR5, PT, P0 ;  /* 0x00000005ff007c0c */ /* 0x000fda000bf05300 */
[----:B------:R-:W-:Y:S05]  /*2560*/  @!P0 BREAK.RELIABLE B0 ;  /* 0x0000000000008942 */ /* 0x000fea0003800100 */
[----:B------:R-:W-:Y:S05]  /*2570*/  @!P0 BRA `(.L_x_18) ;  /* 0x0000001000a08947 */ /* 0x000fea0003800000 */
[----:B-12---:R-:W0:Y:S01]  /*2580*/  LDC.64 R22, c[0x0][0x3a0] ;  /* 0x0000e800ff167b82 */ /* 0x006e220000000a00 */
[----:B------:R-:W-:Y:S01]  /*2590*/  IMAD.MOV.U32 R10, RZ, RZ, RZ ;  /* 0x000000ffff0a7224 */ /* 0x000fe200078e00ff */
[----:B0-----:R-:W-:Y:S01]  /*25a0*/  ISETP.GE.U32.AND P0, PT, R22, 0x10, PT ;  /* 0x000000101600780c */ /* 0x001fe20003f06070 */
[----:B------:R-:W-:-:S03]  /*25b0*/  IMAD.MOV.U32 R22, RZ, RZ, RZ ;  /* 0x000000ffff167224 */ /* 0x000fc600078e00ff */
[----:B------:R-:W-:-:S13]  /*25c0*/  ISETP.GE.U32.AND.EX P0, PT, R23, RZ, PT, P0 ;  /* 0x000000ff1700720c */ /* 0x000fda0003f06100 */
[----:B------:R-:W-:Y:S05]  /*25d0*/  @!P0 BRA `(.L_x_19) ;  /* 0x0000000400148947 */ /* 0x000fea0003800000 */
[----:B------:R-:W0:Y:S01]  /*25e0*/  S2R R10, SR_CgaCtaId ;  /* 0x00000000000a7919 */ /* 0x000e220000008800 */
[----:B---3--:R-:W-:Y:S01]  /*25f0*/  MOV R9, 0x400 ;  /* 0x0000040000097802 */ /* 0x008fe20000000f00 */
[----:B------:R-:W-:Y:S01]  /*2600*/  BSSY.RECONVERGENT B3, `(.L_x_20) ;  /* 0x0000041000037945 */ /* 0x000fe20003800200 */
[----:B------:R-:W-:Y:S01]  /*2610*/  MOV R22, RZ ;  /* 0x000000ff00167202 */ /* 0x000fe20000000f00 */
[----:B------:R-:W-:Y:S02]  /*2620*/  IMAD.MOV.U32 R30, RZ, RZ, RZ ;  /* 0x000000ffff1e7224 */ /* 0x000fe400078e00ff */
[----:B------:R-:W-:Y:S01]  /*2630*/  IMAD.MOV.U32 R28, RZ, RZ, RZ ;  /* 0x000000ffff1c7224 */ /* 0x000fe200078e00ff */
[----:B0-----:R-:W-:-:S07]  /*2640*/  LEA R9, R10, R9, 0x18 ;  /* 0x000000090a097211 */ /* 0x001fce00078ec0ff */
.L_x_21:
[----:B------:R-:W-:-:S05]  /*2650*/  IMAD.SHL.U32 R14, R30, 0x4, RZ ;  /* 0x000000041e0e7824 */ /* 0x000fca00078e00ff */
[----:B------:R-:W-:Y:S02]  /*2660*/  LOP3.LUT R10, R14, 0xffffffc0, RZ, 0xc0, !PT ;  /* 0xffffffc00e0a7812 */ /* 0x000fe400078ec0ff */
[----:B------:R-:W-:-:S03]  /*2670*/  IADD3 R20, PT, PT, R1, R14, RZ ;  /* 0x0000000e01147210 */ /* 0x000fc60007ffe0ff */
[----:B------:R-:W-:-:S03]  /*2680*/  IMAD.IADD R33, R1, 0x1, R10 ;  /* 0x0000000101217824 */ /* 0x000fc600078e020a */
[----:B------:R-:W2:Y:S04]  /*2690*/  LDL R20, [R20+0x78] ;  /* 0x0000780014147983 */ /* 0x000ea80000100800 */
[----:B------:R-:W3:Y:S04]  /*26a0*/  LDL R24, [R33+0x7c] ;  /* 0x00007c0021187983 */ /* 0x000ee80000100800 */
[----:B------:R-:W4:Y:S01]  /*26b0*/  LDL.64 R10, [R33+0x80] ;  /* 0x00008000210a7983 */ /* 0x000f220000100a00 */
[----:B------:R-:W-:-:S03]  /*26c0*/  IMAD R32, R30, 0x20, R31 ;  /* 0x000000201e207824 */ /* 0x000fc600078e021f */
[----:B------:R-:W5:Y:S01]  /*26d0*/  LDL.64 R14, [R33+0x88] ;  /* 0x00008800210e7983 */ /* 0x000f620000100a00 */
[----:B------:R-:W-:-:S03]  /*26e0*/  IMAD R32, R32, 0x4, R9 ;  /* 0x0000000420207824 */ /* 0x000fc600078e0209 */
[----:B------:R-:W5:Y:S04]  /*26f0*/  LDL.64 R16, [R33+0x90] ;  /* 0x0000900021107983 */ /* 0x000f680000100a00 */
[----:B------:R-:W2:Y:S04]  /*2700*/  LDS R21, [R32] ;  /* 0x0000000020157984 */ /* 0x000ea80000000800 */
[----:B------:R-:W3:Y:S04]  /*2710*/  LDS R25, [R32+0x80] ;  /* 0x0000800020197984 */ /* 0x000ee80000000800 */
[----:B------:R-:W5:Y:S04]  /*2720*/  LDL.64 R18, [R33+0x98] ;  /* 0x0000980021127983 */ /* 0x000f680000100a00 */
[----:B------:R-:W5:Y:S04]  /*2730*/  LDL.64 R26, [R33+0xb0] ;  /* 0x0000b000211a7983 */ /* 0x000f680000100a00 */
[----:B------:R-:W-:Y:S01]  /*2740*/  LDS R37, [R32+0x300] ;  /* 0x0003000020257984 */ /* 0x000fe20000000800 */
[----:B--2---:R-:W-:-:S03]  /*2750*/  FADD R35, R20, -R21 ;  /* 0x8000001514237221 */ /* 0x004fc60000000000 */
[----:B------:R-:W2:Y:S01]  /*2760*/  LDL.64 R20, [R33+0xa0] ;  /* 0x0000a00021147983 */ /* 0x000ea20000100a00 */
[----:B---3--:R-:W-:-:S03]  /*2770*/  FADD R34, R24, -R25 ;  /* 0x8000001918227221 */ /* 0x008fc60000000000 */
[----:B------:R0:W3:Y:S02]  /*2780*/  LDL.64 R24, [R33+0xa8] ;  /* 0x0000a80021187983 */ /* 0x0000e40000100a00 */
[----:B------:R-:W-:Y:S02]  /*2790*/  FMNMX3 R34, R22, |R35|, |R34|, !PT ;  /* 0x4000002316227276 */ /* 0x000fe40007800422 */
[----:B------:R-:W4:Y:S04]  /*27a0*/  LDS R35, [R32+0x100] ;  /* 0x0001000020237984 */ /* 0x000f280000000800 */
[----:B------:R-:W1:Y:S01]  /*27b0*/  LDS R22, [R32+0x180] ;  /* 0x0001800020167984 */ /* 0x000e620000000800 */
[----:B----4-:R-:W-:-:S03]  /*27c0*/  FADD R35, R10, -R35 ;  /* 0x800000230a237221 */ /* 0x010fc60000000000 */
[----:B------:R-:W4:Y:S01]  /*27d0*/  LDS R10, [R32+0x380] ;  /* 0x00038000200a7984 */ /* 0x000f220000000800 */
[----:B-1----:R-:W-:-:S03]  /*27e0*/  FADD R11, R11, -R22 ;  /* 0x800000160b0b7221 */ /* 0x002fc60000000000 */
[----:B------:R-:W1:Y:S02]  /*27f0*/  LDS R22, [R32+0x280] ;  /* 0x0002800020167984 */ /* 0x000e640000000800 */
[----:B------:R-:W-:Y:S02]  /*2800*/  FMNMX3 R11, R34, |R35|, |R11|, !PT ;  /* 0x40000023220b7276 */ /* 0x000fe4000780040b */
[----:B------:R-:W0:Y:S01]  /*2810*/  LDS R35, [R32+0x200] ;  /* 0x0002000020237984 */ /* 0x000e220000000800 */
[----:B-----5:R-:W-:Y:S01]  /*2820*/  FADD R16, R16, -R37 ;  /* 0x8000002510107221 */ /* 0x020fe20000000000 */
[----:B----4-:R-:W-:Y:S02]  /*2830*/  FADD R10, R17, -R10 ;  /* 0x8000000a110a7221 */ /* 0x010fe40000000000 */
[----:B------:R-:W4:Y:S01]  /*2840*/  LDS R17, [R32+0x700] ;  /* 0x0007000020117984 */ /* 0x000f220000000800 */
[----:B-1----:R-:W-:-:S03]  /*2850*/  FADD R15, R15, -R22 ;  /* 0x800000160f0f7221 */ /* 0x002fc60000000000 */
[----:B------:R-:W-:Y:S01]  /*2860*/  LDS R22, [R32+0x780] ;  /* 0x0007800020167984 */ /* 0x000fe20000000800 */
[----:B0-----:R-:W-:-:S03]  /*2870*/  FADD R14, R14, -R35 ;  /* 0x800000230e0e7221 */ /* 0x001fc60000000000 */
[----:B------:R-:W-:Y:S02]  /*2880*/  LDS R35, [R32+0x500] ;  /* 0x0005000020237984 */ /* 0x000fe40000000800 */
[----:B------:R-:W-:Y:S02]  /*2890*/  FMNMX3 R15, R11, |R14|, |R15|, !PT ;  /* 0x4000000e0b0f7276 */ /* 0x000fe4000780040f */
[----:B------:R-:W0:Y:S04]  /*28a0*/  LDS R11, [R32+0x400] ;  /* 0x00040000200b7984 */ /* 0x000e280000000800 */
[----:B------:R-:W1:Y:S01]  /*28b0*/  LDS R14, [R32+0x480] ;  /* 0x00048000200e7984 */ /* 0x000e620000000800 */
[----:B------:R-:W-:-:S03]  /*28c0*/  FMNMX3 R33, R15, |R16|, |R10|, !PT ;  /* 0x400000100f217276 */ /* 0x000fc6000780040a */
[----:B------:R-:W5:Y:S04]  /*28d0*/  LDS R16, [R32+0x580] ;  /* 0x0005800020107984 */ /* 0x000f680000000800 */
[----:B------:R-:W3:Y:S04]  /*28e0*/  LDS R15, [R32+0x600] ;  /* 0x00060000200f7984 */ /* 0x000ee80000000800 */
[----:B------:R-:W3:Y:S01]  /*28f0*/  LDS R10, [R32+0x680] ;  /* 0x00068000200a7984 */ /* 0x000ee20000000800 */
[----:B------:R-:W-:-:S04]  /*2900*/  IADD3 R30, P0, PT, R30, 0x10, RZ ;  /* 0x000000101e1e7810 */ /* 0x000fc80007f1e0ff */
[----:B------:R-:W-:Y:S02]  /*2910*/  IADD3.X R28, PT, PT, RZ, R28, RZ, P0, !PT ;  /* 0x0000001cff1c7210 */ /* 0x000fe400007fe4ff */
[----:B------:R-:W-:-:S04]  /*2920*/  ISETP.NE.U32.AND P0, PT, R30, R7, PT ;  /* 0x000000071e00720c */ /* 0x000fc80003f05070 */
[----:B------:R-:W-:Y:S01]  /*2930*/  ISETP.NE.AND.EX P0, PT, R28, R23, PT, P0 ;  /* 0x000000171c00720c */ /* 0x000fe20003f05300 */
[----:B----4-:R-:W-:Y:S01]  /*2940*/  FADD R17, R26, -R17 ;  /* 0x800000111a117221 */ /* 0x010fe20000000000 */
[----:B0-----:R-:W-:Y:S01]  /*2950*/  FADD R18, R18, -R11 ;  /* 0x8000000b12127221 */ /* 0x001fe20000000000 */
[----:B-1----:R-:W-:-:S05]  /*2960*/  FADD R14, R19, -R14 ;  /* 0x8000000e130e7221 */ /* 0x002fca0000000000 */
[----:B------:R-:W-:Y:S01]  /*2970*/  FMNMX3 R14, R33, |R18|, |R14|, !PT ;  /* 0x40000012210e7276 */ /* 0x000fe2000780040e */
[----:B------:R-:W-:Y:S01]  /*2980*/  FADD R22, R27, -R22 ;  /* 0x800000161b167221 */ /* 0x000fe20000000000 */
[----:B--2---:R-:W-:Y:S01]  /*2990*/  FADD R35, R20, -R35 ;  /* 0x8000002314237221 */ /* 0x004fe20000000000 */
[----:B-----5:R-:W-:Y:S01]  /*29a0*/  FADD R16, R21, -R16 ;  /* 0x8000001015107221 */ /* 0x020fe20000000000 */
[----:B---3--:R-:W-:Y:S01]  /*29b0*/  FADD R15, R24, -R15 ;  /* 0x8000000f180f7221 */ /* 0x008fe20000000000 */
[----:B------:R-:W-:-:S03]  /*29c0*/  FADD R10, R25, -R10 ;  /* 0x8000000a190a7221 */ /* 0x000fc60000000000 */
[----:B------:R-:W-:-:S04]  /*29d0*/  FMNMX3 R14, R14, |R35|, |R16|, !PT ;  /* 0x400000230e0e7276 */ /* 0x000fc80007800410 */
[----:B------:R-:W-:-:S04]  /*29e0*/  FMNMX3 R10, R14, |R15|, |R10|, !PT ;  /* 0x4000000f0e0a7276 */ /* 0x000fc8000780040a */
[----:B------:R-:W-:Y:S01]  /*29f0*/  FMNMX3 R22, R10, |R17|, |R22|, !PT ;  /* 0x400000110a167276 */ /* 0x000fe20007800416 */
[----:B------:R-:W-:Y:S06]  /*2a00*/  @P0 BRA `(.L_x_21) ;  /* 0xfffffffc00100947 */ /* 0x000fec000383ffff */
[----:B------:R-:W-:Y:S05]  /*2a10*/  BSYNC.RECONVERGENT B3 ;  /* 0x0000000000037941 */ /* 0x000fea0003800200 */
.L_x_20:
[----:B------:R-:W-:-:S07]  /*2a20*/  IMAD.MOV.U32 R10, RZ, RZ, R7 ;  /* 0x000000ffff0a7224 */ /* 0x000fce00078e0007 */
.L_x_19:
[----:B------:R-:W-:-:S04]  /*2a30*/  ISETP.NE.U32.AND P0, PT, R5, RZ, PT ;  /* 0x000000ff0500720c */ /* 0x000fc80003f05070 */
[----:B------:R-:W-:-:S13]  /*2a40*/  ISETP.NE.AND.EX P0, PT, RZ, RZ, PT, P0 ;  /* 0x000000ffff00720c */ /* 0x000fda0003f05300 */
[----:B------:R-:W-:Y:S05]  /*2a50*/  @!P0 BRA `(.L_x_22) ;  /* 0x0000000400908947 */ /* 0x000fea0003800000 */
[----:B---3--:R-:W-:-:S04]  /*2a60*/  IADD3 R9, P2, PT, R5, -0x1, RZ ;  /* 0xffffffff05097810 */ /* 0x008fc80007f5e0ff */
[----:B------:R-:W-:Y:S01]  /*2a70*/  ISETP.GE.U32.AND P0, PT, R9, 0x7, PT ;  /* 0x000000070900780c */ /* 0x000fe20003f06070 */
[----:B------:R-:W-:Y:S01]  /*2a80*/  IMAD.X R9, RZ, RZ, -0x1, P2 ;  /* 0xffffffffff097424 */ /* 0x000fe200010e06ff */
[----:B------:R-:W-:-:S04]  /*2a90*/  ISETP.NE.U32.AND P2, PT, R3, RZ, PT ;  /* 0x000000ff0300720c */ /* 0x000fc80003f45070 */
[----:B------:R-:W-:Y:S02]  /*2aa0*/  ISETP.GE.U32.AND.EX P0, PT, R9, RZ, PT, P0 ;  /* 0x000000ff0900720c */ /* 0x000fe40003f06100 */
[----:B------:R-:W-:-:S11]  /*2ab0*/  ISETP.NE.AND.EX P2, PT, RZ, RZ, PT, P2 ;  /* 0x000000ffff00720c */ /* 0x000fd60003f45320 */
[----:B------:R-:W-:Y:S05]  /*2ac0*/  @!P0 BRA `(.L_x_23) ;  /* 0x00000000008c8947 */ /* 0x000fea0003800000 */
[----:B------:R-:W-:-:S05]  /*2ad0*/  IMAD.SHL.U32 R16, R10, 0x4, RZ ;  /* 0x000000040a107824 */ /* 0x000fca00078e00ff */
[----:B------:R-:W-:Y:S02]  /*2ae0*/  LOP3.LUT R14, R16, 0xfffffffc, RZ, 0xc0, !PT ;  /* 0xfffffffc100e7812 */ /* 0x000fe400078ec0ff */
[----:B------:R-:W-:-:S03]  /*2af0*/  IADD3 R11, PT, PT, R1, R16, RZ ;  /* 0x00000010010b7210 */ /* 0x000fc60007ffe0ff */
[----:B------:R-:W-:-:S03]  /*2b00*/  IMAD.IADD R20, R1, 0x1, R14 ;  /* 0x0000000101147824 */ /* 0x000fc600078e020e */
[----:B------:R-:W2:Y:S04]  /*2b10*/  LDL R11, [R11+0x78] ;  /* 0x000078000b0b7983 */ /* 0x000ea80000100800 */
[----:B------:R-:W3:Y:S04]  /*2b20*/  LDL R23, [R20+0x7c] ;  /* 0x00007c0014177983 */ /* 0x000ee80000100800 */
[----:B------:R-:W4:Y:S04]  /*2b30*/  LDL.64 R14, [R20+0x80] ;  /* 0x00008000140e7983 */ /* 0x000f280000100a00 */
[----:B------:R-:W5:Y:S04]  /*2b40*/  LDL.64 R16, [R20+0x88] ;  /* 0x0000880014107983 */ /* 0x000f680000100a00 */
[----:B------:R0:W5:Y:S01]  /*2b50*/  LDL.64 R18, [R20+0x90] ;  /* 0x0000900014127983 */ /* 0x0001620000100a00 */
[----:B------:R-:W1:Y:S01]  /*2b60*/  S2UR UR5, SR_CgaCtaId ;  /* 0x00000000000579c3 */ /* 0x000e620000008800 */
[----:B------:R-:W-:Y:S01]  /*2b70*/  UMOV UR4, 0x400 ;  /* 0x0000040000047882 */ /* 0x000fe20000000000 */
[----:B------:R-:W-:-:S02]  /*2b80*/  IMAD R9, R10, 0x20, R31 ;  /* 0x000000200a097824 */ /* 0x000fc400078e021f */
[----:B------:R-:W-:Y:S01]  /*2b90*/  VIADD R10, R10, 0x8 ;  /* 0x000000080a0a7836 */ /* 0x000fe20000000000 */
[----:B-1----:R-:W-:-:S06]  /*2ba0*/  ULEA UR4, UR5, UR4, 0x18 ;  /* 0x0000000405047291 */ /* 0x002fcc000f8ec0ff */
[----:B------:R-:W-:-:S05]  /*2bb0*/  LEA R21, R9, UR4, 0x2 ;  /* 0x0000000409157c11 */ /* 0x000fca000f8e10ff */
[----:B------:R-:W2:Y:S04]  /*2bc0*/  LDS R24, [R21] ;  /* 0x0000000015187984 */ /* 0x000ea80000000800 */
[----:B------:R-:W3:Y:S04]  /*2bd0*/  LDS R26, [R21+0x80] ;  /* 0x00008000151a7984 */ /* 0x000ee80000000800 */
[----:B------:R-:W4:Y:S04]  /*2be0*/  LDS R25, [R21+0x100] ;  /* 0x0001000015197984 */ /* 0x000f280000000800 */
[----:B------:R-:W1:Y:S04]  /*2bf0*/  LDS R28, [R21+0x180] ;  /* 0x00018000151c7984 */ /* 0x000e680000000800 */
[----:B------:R-:W5:Y:S04]  /*2c00*/  LDS R27, [R21+0x200] ;  /* 0x00020000151b7984 */ /* 0x000f680000000800 */
[----:B------:R-:W5:Y:S04]  /*2c10*/  LDS R30, [R21+0x280] ;  /* 0x00028000151e7984 */ /* 0x000f680000000800 */
[----:B------:R-:W5:Y:S04]  /*2c20*/  LDS R9, [R21+0x300] ;  /* 0x0003000015097984 */ /* 0x000f680000000800 */
[----:B0-----:R-:W0:Y:S01]  /*2c30*/  LDS R20, [R21+0x380] ;  /* 0x0003800015147984 */ /* 0x001e220000000800 */
[----:B--2---:R-:W-:Y:S01]  /*2c40*/  FADD R11, R11, -R24 ;  /* 0x800000180b0b7221 */ /* 0x004fe20000000000 */
[----:B---3--:R-:W-:Y:S01]  /*2c50*/  FADD R23, R23, -R26 ;  /* 0x8000001a17177221 */ /* 0x008fe20000000000 */
[----:B----4-:R-:W-:Y:S01]  /*2c60*/  FADD R14, R14, -R25 ;  /* 0x800000190e0e7221 */ /* 0x010fe20000000000 */
[----:B-1----:R-:W-:-:S03]  /*2c70*/  FADD R15, -R28, R15 ;  /* 0x0000000f1c0f7221 */ /* 0x002fc60000000100 */
[----:B------:R-:W-:Y:S01]  /*2c80*/  FMNMX3 R11, R22, |R11|, |R23|, !PT ;  /* 0x4000000b160b7276 */ /* 0x000fe20007800417 */
[----:B-----5:R-:W-:Y:S01]  /*2c90*/  FADD R16, R16, -R27 ;  /* 0x8000001b10107221 */ /* 0x020fe20000000000 */
[----:B------:R-:W-:Y:S02]  /*2ca0*/  FADD R17, -R30, R17 ;  /* 0x000000111e117221 */ /* 0x000fe40000000100 */
[----:B------:R-:W-:Y:S01]  /*2cb0*/  FMNMX3 R11, R11, |R14|, |R15|, !PT ;  /* 0x4000000e0b0b7276 */ /* 0x000fe2000780040f */
[----:B------:R-:W-:Y:S01]  /*2cc0*/  FADD R18, R18, -R9 ;  /* 0x8000000912127221 */ /* 0x000fe20000000000 */
[----:B0-----:R-:W-:Y:S02]  /*2cd0*/  FADD R19, -R20, R19 ;  /* 0x0000001314137221 */ /* 0x001fe40000000100 */
[----:B------:R-:W-:-:S04]  /*2ce0*/  FMNMX3 R11, R11, |R16|, |R17|, !PT ;  /* 0x400000100b0b7276 */ /* 0x000fc80007800411 */
[----:B------:R-:W-:-:S07]  /*2cf0*/  FMNMX3 R22, R11, |R18|, |R19|, !PT ;  /* 0x400000120b167276 */ /* 0x000fce0007800413 */
.L_x_23:
[----:B------:R-:W-:Y:S05]  /*2d00*/  @!P2 BRA `(.L_x_22) ;  /* 0x0000000000e4a947 */ /* 0x000fea0003800000 */
[----:B------:R-:W-:-:S04]  /*2d10*/  IADD3 R9, P2, PT, R3, -0x1, RZ ;  /* 0xffffffff03097810 */ /* 0x000fc80007f5e0ff */
[----:B------:R-:W-:Y:S02]  /*2d20*/  ISETP.GE.U32.AND P0, PT, R9, 0x3, PT ;  /* 0x000000030900780c */ /* 0x000fe40003f06070 */
[----:B------:R-:W-:Y:S02]  /*2d30*/  IADD3.X R9, PT, PT, RZ, -0x1, RZ, P2, !PT ;  /* 0xffffffffff097810 */ /* 0x000fe400017fe4ff */
[----:B------:R-:W-:Y:S02]  /*2d40*/  ISETP.NE.U32.AND P2, PT, R4, RZ, PT ;  /* 0x000000ff0400720c */ /* 0x000fe40003f45070 */
[----:B------:R-:W-:Y:S02]  /*2d50*/  ISETP.GE.U32.AND.EX P0, PT, R9, RZ, PT, P0 ;  /* 0x000000ff0900720c */ /* 0x000fe40003f06100 */
[----:B------:R-:W-:-:S11]  /*2d60*/  ISETP.NE.AND.EX P2, PT, RZ, RZ, PT, P2 ;  /* 0x000000ffff00720c */ /* 0x000fd60003f45320 */
[----:B------:R-:W-:Y:S05]  /*2d70*/  @!P0 BRA `(.L_x_24) ;  /* 0x00000000005c8947 */ /* 0x000fea0003800000 */
[----:B------:R-:W-:-:S04]  /*2d80*/  IMAD.SHL.U32 R14, R10, 0x4, RZ ;  /* 0x000000040a0e7824 */ /* 0x000fc800078e00ff */
[----:B------:R-:W-:Y:S01]  /*2d90*/  IMAD.IADD R9, R1, 0x1, R14 ;  /* 0x0000000101097824 */ /* 0x000fe200078e020e */
[----:B------:R-:W-:-:S05]  /*2da0*/  LOP3.LUT R16, R14, 0xfffffffc, RZ, 0xc0, !PT ;  /* 0xfffffffc0e107812 */ /* 0x000fca00078ec0ff */
[----:B------:R-:W-:Y:S01]  /*2db0*/  IMAD.IADD R17, R1, 0x1, R16 ;  /* 0x0000000101117824 */ /* 0x000fe200078e0210 */
[----:B------:R-:W2:Y:S04]  /*2dc0*/  LDL R9, [R9+0x78] ;  /* 0x0000780009097983 */ /* 0x000ea80000100800 */
[----:B------:R-:W3:Y:S04]  /*2dd0*/  LDL R18, [R17+0x7c] ;  /* 0x00007c0011127983 */ /* 0x000ee80000100800 */
[----:B------:R-:W4:Y:S01]  /*2de0*/  LDL.64 R14, [R17+0x80] ;  /* 0x00008000110e7983 */ /* 0x000f220000100a00 */
[----:B------:R-:W0:Y:S01]  /*2df0*/  S2UR UR5, SR_CgaCtaId ;  /* 0x00000000000579c3 */ /* 0x000e220000008800 */
[----:B------:R-:W-:Y:S01]  /*2e00*/  UMOV UR4, 0x400 ;  /* 0x0000040000047882 */ /* 0x000fe20000000000 */
[C---:B------:R-:W-:Y:S01]  /*2e10*/  LEA R11, R10.reuse, R31, 0x5 ;  /* 0x0000001f0a0b7211 */ /* 0x040fe200078e28ff */
[----:B------:R-:W-:Y:S01]  /*2e20*/  VIADD R10, R10, 0x4 ;  /* 0x000000040a0a7836 */ /* 0x000fe20000000000 */
[----:B0-----:R-:W-:-:S06]  /*2e30*/  ULEA UR4, UR5, UR4, 0x18 ;  /* 0x0000000405047291 */ /* 0x001fcc000f8ec0ff */
[----:B------:R-:W-:-:S05]  /*2e40*/  LEA R11, R11, UR4, 0x2 ;  /* 0x000000040b0b7c11 */ /* 0x000fca000f8e10ff */
[----:B------:R-:W2:Y:S04]  /*2e50*/  LDS R16, [R11] ;  /* 0x000000000b107984 */ /* 0x000ea80000000800 */
[----:B------:R-:W3:Y:S04]  /*2e60*/  LDS R19, [R11+0x80] ;  /* 0x000080000b137984 */ /* 0x000ee80000000800 */
[----:B------:R-:W4:Y:S04]  /*2e70*/  LDS R21, [R11+0x100] ;  /* 0x000100000b157984 */ /* 0x000f280000000800 */
[----:B------:R-:W0:Y:S01]  /*2e80*/  LDS R20, [R11+0x180] ;  /* 0x000180000b147984 */ /* 0x000e220000000800 */
[----:B--2---:R-:W-:Y:S01]  /*2e90*/  FADD R9, R9, -R16 ;  /* 0x8000001009097221 */ /* 0x004fe20000000000 */
[----:B---3--:R-:W-:Y:S01]  /*2ea0*/  FADD R18, R18, -R19 ;  /* 0x8000001312127221 */ /* 0x008fe20000000000 */
[----:B----4-:R-:W-:Y:S01]  /*2eb0*/  FADD R14, R14, -R21 ;  /* 0x800000150e0e7221 */ /* 0x010fe20000000000 */
[----:B0-----:R-:W-:-:S03]  /*2ec0*/  FADD R15, -R20, R15 ;  /* 0x0000000f140f7221 */ /* 0x001fc60000000100 */
[----:B------:R-:W-:-:S04]  /*2ed0*/  FMNMX3 R9, R22, |R9|, |R18|, !PT ;  /* 0x4000000916097276 */ /* 0x000fc80007800412 */
[----:B------:R-:W-:-:S07]  /*2ee0*/  FMNMX3 R22, R9, |R14|, |R15|, !PT ;  /* 0x4000000e09167276 */ /* 0x000fce000780040f */
.L_x_24:
[----:B------:R-:W-:Y:S05]  /*2ef0*/  @!P2 BRA `(.L_x_22) ;  /* 0x000000000068a947 */ /* 0x000fea0003800000 */
[----:B------:R-:W-:-:S05]  /*2f00*/  IMAD.U32 R15, R10, 0x4, R1 ;  /* 0x000000040a0f7824 */ /* 0x000fca00078e0001 */
[----:B------:R-:W2:Y:S01]  /*2f10*/  LDL R9, [R15+0x78] ;  /* 0x000078000f097983 */ /* 0x000ea20000100800 */
[----:B------:R-:W0:Y:S01]  /*2f20*/  S2UR UR5, SR_CgaCtaId ;  /* 0x00000000000579c3 */ /* 0x000e220000008800 */
[----:B------:R-:W-:Y:S01]  /*2f30*/  UMOV UR4, 0x400 ;  /* 0x0000040000047882 */ /* 0x000fe20000000000 */
[----:B------:R-:W-:Y:S01]  /*2f40*/  IMAD R11, R10, 0x20, R31 ;  /* 0x000000200a0b7824 */ /* 0x000fe200078e021f */
[----:B------:R-:W-:-:S04]  /*2f50*/  ISETP.NE.U32.AND P0, PT, R4, 0x1, PT ;  /* 0x000000010400780c */ /* 0x000fc80003f05070 */
[----:B------:R-:W-:Y:S01]  /*2f60*/  ISETP.NE.AND.EX P0, PT, RZ, RZ, PT, P0 ;  /* 0x000000ffff00720c */ /* 0x000fe20003f05300 */
[----:B0-----:R-:W-:-:S06]  /*2f70*/  ULEA UR4, UR5, UR4, 0x18 ;  /* 0x0000000405047291 */ /* 0x001fcc000f8ec0ff */
[----:B------:R-:W-:-:S05]  /*2f80*/  LEA R16, R11, UR4, 0x2 ;  /* 0x000000040b107c11 */ /* 0x000fca000f8e10ff */
[----:B------:R-:W2:Y:S02]  /*2f90*/  LDS R14, [R16] ;  /* 0x00000000100e7984 */ /* 0x000ea40000000800 */
[----:B--2---:R-:W-:-:S05]  /*2fa0*/  FADD R9, R9, -R14 ;  /* 0x8000000e09097221 */ /* 0x004fca0000000000 */
[----:B------:R-:W-:Y:S01]  /*2fb0*/  FMNMX R22, R22, |R9|, !PT ;  /* 0x4000000916167209 */ /* 0x000fe20007800000 */
[----:B------:R-:W-:Y:S06]  /*2fc0*/  @!P0 BRA `(.L_x_22) ;  /* 0x0000000000348947 */ /* 0x000fec0003800000 */
[----:B------:R-:W-:Y:S02]  /*2fd0*/  SHF.L.U32 R10, R10, 0x2, RZ ;  /* 0x000000020a0a7819 */ /* 0x000fe400000006ff */
[----:B------:R-:W-:Y:S02]  /*2fe0*/  ISETP.NE.U32.AND P0, PT, R4, 0x2, PT ;  /* 0x000000020400780c */ /* 0x000fe40003f05070 */
[----:B------:R-:W-:Y:S02]  /*2ff0*/  LOP3.LUT R10, R10, 0xfffffffc, RZ, 0xc0, !PT ;  /* 0xfffffffc0a0a7812 */ /* 0x000fe400078ec0ff */
[----:B------:R-:W-:-:S03]  /*3000*/  ISETP.NE.AND.EX P0, PT, RZ, RZ, PT, P0 ;  /* 0x000000ffff00720c */ /* 0x000fc60003f05300 */
[----:B------:R-:W-:Y:S02]  /*3010*/  IMAD.IADD R15, R1, 0x1, R10 ;  /* 0x00000001010f7824 */ /* 0x000fe400078e020a */
[----:B------:R-:W0:Y:S04]  /*3020*/  LDS R10, [R16+0x80] ;  /* 0x00008000100a7984 */ /* 0x000e280000000800 */
[----:B------:R-:W0:Y:S04]  /*3030*/  LDL R9, [R15+0x7c] ;  /* 0x00007c000f097983 */ /* 0x000e280000100800 */
[----:B------:R-:W2:Y:S04]  /*3040*/  @P0 LDL R11, [R15+0x80] ;  /* 0x000080000f0b0983 */ /* 0x000ea80000100800 */
[----:B------:R-:W2:Y:S01]  /*3050*/  @P0 LDS R14, [R16+0x100] ;  /* 0x00010000100e0984 */ /* 0x000ea20000000800 */
[----:B0-----:R-:W-:Y:S01]  /*3060*/  FADD R9, R9, -R10 ;  /* 0x8000000a09097221 */ /* 0x001fe20000000000 */
[----:B--2---:R-:W-:-:S04]  /*3070*/  @P0 FADD R11, R11, -R14 ;  /* 0x8000000e0b0b0221 */ /* 0x004fc80000000000 */
[----:B------:R-:W-:-:S04]  /*3080*/  FMNMX R22, R22, |R9|, !PT ;  /* 0x4000000916167209 */ /* 0x000fc80007800000 */
[----:B------:R-:W-:-:S07]  /*3090*/  @P0 FMNMX R22, R22, |R11|, !PT ;  /* 0x4000000b16160209 */ /* 0x000fce0007800000 */
.L_x_22:
[----:B---3--:R-:W2:Y:S01]  /*30a0*/  LDL R9, [R1+0x38] ;  /* 0x0000380001097983 */ /* 0x008ea20000100800 */
[----:B------:R-:W-:Y:S01]  /*30b0*/  BSSY.RECONVERGENT B3, `(.L_x_25) ;  /* 0x0000037000037945 */ /* 0x000fe20003800200 */
[----:B------:R-:W-:Y:S02]  /*30c0*/  PLOP3.LUT P0, PT, PT, PT, PT, 0x80, 0x8 ;  /* 0x000000000008781c */ /* 0x000fe40003f0f070 */
[----:B--2---:R-:W-:Y:S01]  /*30d0*/  FSETP.GEU.AND P2, PT, R22, R9, PT ;  /* 0x000000091600720b */ /* 0x004fe20003f4e000 */
[----:B------:R-:W-:-:S12]  /*30e0*/  IMAD.MOV.U32 R9, RZ, RZ, 0xf ;  /* 0x0000000fff097424 */ /* 0x000fd800078e00ff */
[----:B------:R-:W-:Y:S05]  /*30f0*/  @P2 BRA `(.L_x_26) ;  /* 0x0000000000c82947 */ /* 0x000fea0003800000 */
[----:B------:R-:W2:Y:S01]  /*3100*/  LDL.64 R10, [R1+0x30] ;  /* 0x00003000010a7983 */ /* 0x000ea20000100a00 */
[----:B------:R-:W-:Y:S01]  /*3110*/  IMAD.MOV.U32 R9, RZ, RZ, 0xe ;  /* 0x0000000eff097424 */ /* 0x000fe200078e00ff */
[----:B--2---:R-:W-:-:S13]  /*3120*/  FSETP.GEU.AND P3, PT, R22, R11, PT ;  /* 0x0000000b1600720b */ /* 0x004fda0003f6e000 */
[----:B------:R-:W-:Y:S05]  /*3130*/  @P3 BRA `(.L_x_26) ;  /* 0x0000000000b83947 */ /* 0x000fea0003800000 */
[----:B------:R-:W-:Y:S01]  /*3140*/  FSETP.GEU.AND P3, PT, R22, R10, PT ;  /* 0x0000000a1600720b */ /* 0x000fe20003f6e000 */
[----:B------:R-:W-:Y:S01]  /*3150*/  HFMA2 R9, -RZ, RZ, 0, 7.74860382080078125e-07 ;  /* 0x0000000dff097431 */ /* 0x000fe200000001ff */
[----:B------:R-:W-:-:S11]  /*3160*/  PLOP3.LUT P0, PT, PT, PT, PT, 0x8, 0x80 ;  /* 0x000000000080781c */ /* 0x000fd60003f0e170 */
[----:B------:R-:W-:Y:S05]  /*3170*/  @P3 BRA `(.L_x_26) ;  /* 0x0000000000a83947 */ /* 0x000fea0003800000 */
[----:B------:R-:W2:Y:S01]  /*3180*/  LDL.64 R10, [R1+0x28] ;  /* 0x00002800010a7983 */ /* 0x000ea20000100a00 */
[----:B------:R-:W-:Y:S01]  /*3190*/  IMAD.MOV.U32 R9, RZ, RZ, 0xc ;  /* 0x0000000cff097424 */ /* 0x000fe200078e00ff */
[----:B--2---:R-:W-:-:S13]  /*31a0*/  FSETP.GEU.AND P3, PT, R22, R11, PT ;  /* 0x0000000b1600720b */ /* 0x004fda0003f6e000 */
[----:B------:R-:W-:Y:S05]  /*31b0*/  @P3 BRA `(.L_x_26) ;  /* 0x0000000000983947 */ /* 0x000fea0003800000 */
[----:B------:R-:W-:Y:S01]  /*31c0*/  FSETP.GEU.AND P3, PT, R22, R10, PT ;  /* 0x0000000a1600720b */ /* 0x000fe20003f6e000 */
[----:B------:R-:W-:-:S12]  /*31d0*/  IMAD.MOV.U32 R9, RZ, RZ, 0xb ;  /* 0x0000000bff097424 */ /* 0x000fd800078e00ff */
[----:B------:R-:W-:Y:S05]  /*31e0*/  @P3 BRA `(.L_x_26) ;  /* 0x00000000008c3947 */ /* 0x000fea0003800000 */
[----:B------:R-:W2:Y:S01]  /*31f0*/  LDL.64 R10, [R1+0x20] ;  /* 0x00002000010a7983 */ /* 0x000ea20000100a00 */
[----:B------:R-:W-:Y:S01]  /*3200*/  IMAD.MOV.U32 R9, RZ, RZ, 0xa ;  /* 0x0000000aff097424 */ /* 0x000fe200078e00ff */
[----:B--2---:R-:W-:-:S13]  /*3210*/  FSETP.GEU.AND P3, PT, R22, R11, PT ;  /* 0x0000000b1600720b */ /* 0x004fda0003f6e000 */
[----:B------:R-:W-:Y:S05]  /*3220*/  @P3 BRA `(.L_x_26) ;  /* 0x00000000007c3947 */ /* 0x000fea0003800000 */
[----:B------:R-:W-:Y:S02]  /*3230*/  FSETP.GEU.AND P3, PT, R22, R10, PT ;  /* 0x0000000a1600720b */ /* 0x000fe40003f6e000 */
[----:B------:R-:W-:-:S11]  /*3240*/  MOV R9, 0x9 ;  /* 0x0000000900097802 */ /* 0x000fd60000000f00 */
        /* <DEDUP_REMOVED lines=12> */
[----:B------:R-:W-:Y:S01]  /*3310*/  FSETP.GEU.AND P3, PT, R22, R10, PT ;  /* 0x0000000a1600720b */ /* 0x000fe20003f6e000 */
[----:B------:R-:W-:-:S12]  /*3320*/  HFMA2 R9, -RZ, RZ, 0, 2.98023223876953125e-07 ;  /* 0x00000005ff097431 */ /* 0x000fd800000001ff */
        /* <DEDUP_REMOVED lines=8> */
[----:B------:R-:W2:Y:S01]  /*33b0*/  LDL.64 R10, [R1] ;  /* 0x00000000010a7983 */ /* 0x000ea20000100a00 */
[----:B------:R-:W-:Y:S01]  /*33c0*/  IMAD.MOV.U32 R9, RZ, RZ, 0x2 ;  /* 0x00000002ff097424 */ /* 0x000fe200078e00ff */
[----:B--2---:R-:W-:-:S13]  /*33d0*/  FSETP.GEU.AND P3, PT, R22, R11, PT ;  /* 0x0000000b1600720b */ /* 0x004fda0003f6e000 */
[----:B------:R-:W-:Y:S05]  /*33e0*/  @P3 BRA `(.L_x_26) ;  /* 0x00000000000c3947 */ /* 0x000fea0003800000 */
[----:B------:R-:W-:Y:S02]  /*33f0*/  FSETP.GEU.AND P3, PT, R22, R10, PT ;  /* 0x0000000a1600720b */ /* 0x000fe40003f6e000 */
[----:B------:R-:W-:-:S11]  /*3400*/  MOV R9, 0x1 ;  /* 0x0000000100097802 */ /* 0x000fd60000000f00 */
[----:B------:R-:W-:-:S07]  /*3410*/  @!P3 IMAD.MOV.U32 R9, RZ, RZ, RZ ;  /* 0x000000ffff09b224 */ /* 0x000fce00078e00ff */
.L_x_26:
[----:B------:R-:W-:Y:S05]  /*3420*/  BSYNC.RECONVERGENT B3 ;  /* 0x0000000000037941 */ /* 0x000fea0003800200 */
.L_x_25:
[----:B------:R-:W-:Y:S04]  /*3430*/  BSSY.RECONVERGENT B3, `(.L_x_27) ;  /* 0x0000035000037945 */ /* 0x000fe80003800200 */
[----:B------:R-:W-:Y:S05]  /*3440*/  @P0 BRA `(.L_x_28) ;  /* 0x0000000000cc0947 */ /* 0x000fea0003800000 */
[C---:B------:R-:W-:Y:S01]  /*3450*/  VIADD R10, R9.reuse, 0xfffffff5 ;  /* 0xfffffff5090a7836 */ /* 0x040fe20000000000 */
[----:B------:R-:W-:Y:S01]  /*3460*/  IADD3 R11, PT, PT, -R9, 0xe, RZ ;  /* 0x0000000e090b7810 */ /* 0x000fe20007ffe1ff */
[----:B------:R-:W-:Y:S03]  /*3470*/  BSSY.RECONVERGENT B4, `(.L_x_29) ;  /* 0x000001e000047945 */ /* 0x000fe60003800200 */
[----:B------:R-:W-:Y:S01]  /*3480*/  ISETP.GE.U32.AND P0, PT, R10, 0x3, PT ;  /* 0x000000030a00780c */ /* 0x000fe20003f06070 */
[----:B------:R-:W-:Y:S01]  /*3490*/  IMAD.MOV.U32 R10, RZ, RZ, 0xd ;  /* 0x0000000dff0a7424 */ /* 0x000fe200078e00ff */
[----:B------:R-:W-:-:S04]  /*34a0*/  LOP3.LUT R18, R11, 0x3, RZ, 0xc0, !PT ;  /* 0x000000030b127812 */ /* 0x000fc800078ec0ff */
[----:B------:R-:W-:-:S07]  /*34b0*/  ISETP.NE.AND P3, PT, R18, RZ, PT ;  /* 0x000000ff1200720c */ /* 0x000fce0003f65270 */
[----:B------:R-:W-:Y:S06]  /*34c0*/  @!P0 BRA `(.L_x_30) ;  /* 0x0000000000608947 */ /* 0x000fec0003800000 */
[----:B------:R-:W-:Y:S01]  /*34d0*/  LOP3.LUT R16, R11, 0xfffffffc, RZ, 0xc0, !PT ;  /* 0xfffffffc0b107812 */ /* 0x000fe200078ec0ff */
[----:B------:R-:W-:Y:S02]  /*34e0*/  HFMA2 R11, -RZ, RZ, 0, 0 ;  /* 0x00000000ff0b7431 */ /* 0x000fe400000001ff */
[----:B------:R-:W-:-:S07]  /*34f0*/  IMAD.MOV.U32 R10, RZ, RZ, 0xd ;  /* 0x0000000dff0a7424 */ /* 0x000fce00078e00ff */
.L_x_31:
[----:B0-----:R-:W-:-:S05]  /*3500*/  IMAD R14, R10, 0x4, R1 ;  /* 0x000000040a0e7824 */ /* 0x001fca00078e0201 */
[----:B------:R-:W2:Y:S04]  /*3510*/  LDL R15, [R14] ;  /* 0x000000000e0f7983 */ /* 0x000ea80000100800 */
[----:B------:R-:W3:Y:S04]  /*3520*/  LDL R17, [R14+0x3c] ;  /* 0x00003c000e117983 */ /* 0x000ee80000100800 */
[----:B------:R-:W4:Y:S04]  /*3530*/  LDL R19, [R14+-0x4] ;  /* 0xfffffc000e137983 */ /* 0x000f280000100800 */
[----:B------:R-:W5:Y:S04]  /*3540*/  LDL R21, [R14+0x38] ;  /* 0x000038000e157983 */ /* 0x000f680000100800 */
[----:B------:R-:W5:Y:S04]  /*3550*/  LDL R23, [R14+-0x8] ;  /* 0xfffff8000e177983 */ /* 0x000f680000100800 */
[----:B------:R-:W5:Y:S04]  /*3560*/  LDL R25, [R14+0x34] ;  /* 0x000034000e197983 */ /* 0x000f680000100800 */
[----:B------:R-:W5:Y:S04]  /*3570*/  LDL R27, [R14+-0xc] ;  /* 0xfffff4000e1b7983 */ /* 0x000f680000100800 */
[----:B------:R-:W5:Y:S01]  /*3580*/  LDL R33, [R14+0x30] ;  /* 0x000030000e217983 */ /* 0x000f620000100800 */
[----:B------:R-:W-:Y:S01]  /*3590*/  VIADD R11, R11, 0x4 ;  /* 0x000000040b0b7836 */ /* 0x000fe20000000000 */
[----:B------:R-:W-:-:S04]  /*35a0*/  IADD3 R10, PT, PT, R10, -0x4, RZ ;  /* 0xfffffffc0a0a7810 */ /* 0x000fc80007ffe0ff */
[----:B------:R-:W-:Y:S01]  /*35b0*/  ISETP.NE.AND P0, PT, R11, R16, PT ;  /* 0x000000100b00720c */ /* 0x000fe20003f05270 */
[----:B--2---:R0:W-:Y:S04]  /*35c0*/  STL [R14+0x4], R15 ;  /* 0x0000040f0e007387 */ /* 0x0041e80000100800 */
[----:B---3--:R0:W-:Y:S04]  /*35d0*/  STL [R14+0x40], R17 ;  /* 0x000040110e007387 */ /* 0x0081e80000100800 */
[----:B----4-:R0:W-:Y:S04]  /*35e0*/  STL [R14], R19 ;  /* 0x000000130e007387 */ /* 0x0101e80000100800 */
[----:B-----5:R0:W-:Y:S04]  /*35f0*/  STL [R14+0x3c], R21 ;  /* 0x00003c150e007387 */ /* 0x0201e80000100800 */
[----:B------:R0:W-:Y:S04]  /*3600*/  STL [R14+-0x4], R23 ;  /* 0xfffffc170e007387 */ /* 0x0001e80000100800 */
[----:B------:R0:W-:Y:S04]  /*3610*/  STL [R14+0x38], R25 ;  /* 0x000038190e007387 */ /* 0x0001e80000100800 */
[----:B------:R0:W-:Y:S04]  /*3620*/  STL [R14+-0x8], R27 ;  /* 0xfffff81b0e007387 */ /* 0x0001e80000100800 */
[----:B------:R0:W-:Y:S01]  /*3630*/  STL [R14+0x34], R33 ;  /* 0x000034210e007387 */ /* 0x0001e20000100800 */
[----:B------:R-:W-:Y:S05]  /*3640*/  @P0 BRA `(.L_x_31) ;  /* 0xfffffffc00ac0947 */ /* 0x000fea000383ffff */
.L_x_30:
[----:B------:R-:W-:Y:S05]  /*3650*/  BSYNC.RECONVERGENT B4 ;  /* 0x0000000000047941 */ /* 0x000fea0003800200 */
.L_x_29:
[----:B------:R-:W-:Y:S05]  /*3660*/  @!P3 BRA `(.L_x_28) ;  /* 0x000000000044b947 */ /* 0x000fea0003800000 */
[----:B------:R-:W-:-:S05]  /*3670*/  IMAD R10, R10, 0x4, R1 ;  /* 0x000000040a0a7824 */ /* 0x000fca00078e0201 */
[----:B------:R-:W2:Y:S04]  /*3680*/  LDL R11, [R10] ;  /* 0x000000000a0b7983 */ /* 0x000ea80000100800 */
[----:B0-----:R-:W3:Y:S01]  /*3690*/  LDL R15, [R10+0x3c] ;  /* 0x00003c000a0f7983 */ /* 0x001ee20000100800 */
[----:B------:R-:W-:-:S03]  /*36a0*/  ISETP.NE.AND P0, PT, R18, 0x1, PT ;  /* 0x000000011200780c */ /* 0x000fc60003f05270 */
[----:B--2---:R1:W-:Y:S04]  /*36b0*/  STL [R10+0x4], R11 ;  /* 0x0000040b0a007387 */ /* 0x0043e80000100800 */
[----:B---3--:R1:W-:Y:S06]  /*36c0*/  STL [R10+0x40], R15 ;  /* 0x0000400f0a007387 */ /* 0x0083ec0000100800 */
[----:B------:R-:W-:Y:S05]  /*36d0*/  @!P0 BRA `(.L_x_28) ;  /* 0x0000000000288947 */ /* 0x000fea0003800000 */
[----:B-1----:R-:W2:Y:S04]  /*36e0*/  LDL R11, [R10+-0x4] ;  /* 0xfffffc000a0b7983 */ /* 0x002ea80000100800 */
[----:B------:R-:W3:Y:S01]  /*36f0*/  LDL R15, [R10+0x38] ;  /* 0x000038000a0f7983 */ /* 0x000ee20000100800 */
[----:B------:R-:W-:-:S03]  /*3700*/  ISETP.NE.AND P0, PT, R18, 0x2, PT ;  /* 0x000000021200780c */ /* 0x000fc60003f05270 */
[----:B--2---:R2:W-:Y:S04]  /*3710*/  STL [R10], R11 ;  /* 0x0000000b0a007387 */ /* 0x0045e80000100800 */
[----:B---3--:R2:W-:Y:S06]  /*3720*/  STL [R10+0x3c], R15 ;  /* 0x00003c0f0a007387 */ /* 0x0085ec0000100800 */
[----:B------:R-:W-:Y:S05]  /*3730*/  @!P0 BRA `(.L_x_28) ;  /* 0x0000000000108947 */ /* 0x000fea0003800000 */
[----:B--2---:R-:W2:Y:S04]  /*3740*/  LDL R11, [R10+-0x8] ;  /* 0xfffff8000a0b7983 */ /* 0x004ea80000100800 */
[----:B------:R-:W3:Y:S04]  /*3750*/  LDL R15, [R10+0x34] ;  /* 0x000034000a0f7983 */ /* 0x000ee80000100800 */
[----:B--2---:R4:W-:Y:S04]  /*3760*/  STL [R10+-0x4], R11 ;  /* 0xfffffc0b0a007387 */ /* 0x0049e80000100800 */
[----:B---3--:R4:W-:Y:S02]  /*3770*/  STL [R10+0x38], R15 ;  /* 0x0000380f0a007387 */ /* 0x0089e40000100800 */
.L_x_28:
[----:B------:R-:W-:Y:S05]  /*3780*/  BSYNC.RECONVERGENT B3 ;  /* 0x0000000000037941 */ /* 0x000fea0003800200 */
.L_x_27:
[----:B------:R-:W-:-:S05]  /*3790*/  @!P2 IMAD R9, R9, 0x4, R1 ;  /* 0x000000040909a824 */ /* 0x000fca00078e0201 */
[----:B------:R3:W-:Y:S04]  /*37a0*/  @!P2 STL [R9], R22 ;  /* 0x000000160900a387 */ /* 0x0007e80000100800 */
[----:B------:R3:W-:Y:S02]  /*37b0*/  @!P2 STL [R9+0x3c], R29 ;  /* 0x00003c1d0900a387 */ /* 0x0007e40000100800 */
.L_x_17:
[----:B------:R-:W-:Y:S05]  /*37c0*/  BSYNC.RELIABLE B0 ;  /* 0x0000000000007941 */ /* 0x000fea0003800100 */
.L_x_16:
[----:B------:R-:W-:-:S05]  /*37d0*/  VIADD R31, R31, 0x1 ;  /* 0x000000011f1f7836 */ /* 0x000fca0000000000 */
[----:B------:R-:W-:-:S13]  /*37e0*/  ISETP.NE.AND P0, PT, R31, 0x20, PT ;  /* 0x000000201f00780c */ /* 0x000fda0003f05270 */
[----:B------:R-:W-:Y:S05]  /*37f0*/  @P0 BRA `(.L_x_32) ;  /* 0xffffffec003c0947 */ /* 0x000fea000383ffff */
.L_x_18:
[----:B------:R-:W-:Y:S05]  /*3800*/  BSYNC.RECONVERGENT B1 ;  /* 0x0000000000017941 */ /* 0x000fea0003800200 */
.L_x_15:
[----:B------:R-:W-:Y:S05]  /*3810*/  BRA `(.L_x_33) ;  /* 0x0000000800007947 */ /* 0x000fea0003800000 */
.L_x_14:
[----:B------:R-:W-:-:S07]  /*3820*/  MOV R11, RZ ;  /* 0x000000ff000b7202 */ /* 0x000fce0000000f00 */
.L_x_43:
[----:B0-----:R-:W-:Y:S01]  /*3830*/  IMAD R15, R8, 0x20, R11 ;  /* 0x00000020080f7824 */ /* 0x001fe200078e020b */
[----:B------:R-:W-:Y:S04]  /*3840*/  BSSY.RELIABLE B0, `(.L_x_34) ;  /* 0x000007a000007945 */ /* 0x000fe80003800100 */
[----:B------:R-:W-:-:S13]  /*3850*/  ISETP.NE.AND P0, PT, R15, R2, PT ;  /* 0x000000020f00720c */ /* 0x000fda0003f05270 */
[----:B------:R-:W-:Y:S05]  /*3860*/  @!P0 BRA `(.L_x_35) ;  /* 0x0000000400dc8947 */ /* 0x000fea0003800000 */
[----:B------:R-:W0:Y:S02]  /*3870*/  LDCU.64 UR4, c[0x0][0x398] ;  /* 0x00007300ff0477ac */ /* 0x000e240008000a00 */
[----:B0-----:R-:W-:-:S04]  /*3880*/  ISETP.NE.U32.AND P0, PT, R15, UR4, PT ;  /* 0x000000040f007c0c */ /* 0x001fc8000bf05070 */
[----:B------:R-:W-:-:S13]  /*3890*/  ISETP.NE.AND.EX P0, PT, RZ, UR5, PT, P0 ;  /* 0x00000005ff007c0c */ /* 0x000fda000bf05300 */
[----:B------:R-:W-:Y:S05]  /*38a0*/  @!P0 BREAK.RELIABLE B0 ;  /* 0x0000000000008942 */ /* 0x000fea0003800100 */
[----:B------:R-:W-:Y:S05]  /*38b0*/  @!P0 BRA `(.L_x_33) ;  /* 0x0000000400d88947 */ /* 0x000fea0003800000 */
[----:B-1-3--:R-:W3:Y:S01]  /*38c0*/  LDL R9, [R1+0x38] ;  /* 0x0000380001097983 */ /* 0x00aee20000100800 */
[----:B------:R-:W-:Y:S01]  /*38d0*/  BSSY.RECONVERGENT B1, `(.L_x_36) ;  /* 0x0000037000017945 */ /* 0x000fe20003800200 */
[----:B------:R-:W-:Y:S02]  /*38e0*/  PLOP3.LUT P0, PT, PT, PT, PT, 0x80, 0x8 ;  /* 0x000000000008781c */ /* 0x000fe40003f0f070 */
[----:B---3--:R-:W-:Y:S01]  /*38f0*/  FSETP.GT.AND P2, PT, R9, RZ, PT ;  /* 0x000000ff0900720b */ /* 0x008fe20003f44000 */
[----:B------:R-:W-:-:S12]  /*3900*/  IMAD.MOV.U32 R9, RZ, RZ, 0xf ;  /* 0x0000000fff097424 */ /* 0x000fd800078e00ff */
[----:B------:R-:W-:Y:S05]  /*3910*/  @!P2 BRA `(.L_x_37) ;  /* 0x0000000000c8a947 */ /* 0x000fea0003800000 */
[----:B------:R-:W3:Y:S01]  /*3920*/  LDL.64 R16, [R1+0x30] ;  /* 0x0000300001107983 */ /* 0x000ee20000100a00 */
[----:B------:R-:W-:Y:S01]  /*3930*/  IMAD.MOV.U32 R9, RZ, RZ, 0xe ;  /* 0x0000000eff097424 */ /* 0x000fe200078e00ff */
[----:B---3--:R-:W-:-:S13]  /*3940*/  FSETP.GT.AND P3, PT, R17, RZ, PT ;  /* 0x000000ff1100720b */ /* 0x008fda0003f64000 */
[----:B------:R-:W-:Y:S05]  /*3950*/  @!P3 BRA `(.L_x_37) ;  /* 0x0000000000b8b947 */ /* 0x000fea0003800000 */
[----:B------:R-:W-:Y:S01]  /*3960*/  FSETP.GT.AND P3, PT, R16, RZ, PT ;  /* 0x000000ff1000720b */ /* 0x000fe20003f64000 */
[----:B------:R-:W-:Y:S01]  /*3970*/  HFMA2 R9, -RZ, RZ, 0, 7.74860382080078125e-07 ;  /* 0x0000000dff097431 */ /* 0x000fe200000001ff */
[----:B------:R-:W-:-:S11]  /*3980*/  PLOP3.LUT P0, PT, PT, PT, PT, 0x8, 0x80 ;  /* 0x000000000080781c */ /* 0x000fd60003f0e170 */
[----:B------:R-:W-:Y:S05]  /*3990*/  @!P3 BRA `(.L_x_37) ;  /* 0x0000000000a8b947 */ /* 0x000fea0003800000 */
[----:B------:R-:W3:Y:S01]  /*39a0*/  LDL.64 R16, [R1+0x28] ;  /* 0x0000280001107983 */ /* 0x000ee20000100a00 */
[----:B------:R-:W-:Y:S01]  /*39b0*/  IMAD.MOV.U32 R9, RZ, RZ, 0xc ;  /* 0x0000000cff097424 */ /* 0x000fe200078e00ff */
[----:B---3--:R-:W-:-:S13]  /*39c0*/  FSETP.GT.AND P3, PT, R17, RZ, PT ;  /* 0x000000ff1100720b */ /* 0x008fda0003f64000 */
[----:B------:R-:W-:Y:S05]  /*39d0*/  @!P3 BRA `(.L_x_37) ;  /* 0x000000000098b947 */ /* 0x000fea0003800000 */
[----:B------:R-:W-:Y:S01]  /*39e0*/  FSETP.GT.AND P3, PT, R16, RZ, PT ;  /* 0x000000ff1000720b */ /* 0x000fe20003f64000 */
[----:B------:R-:W-:-:S12]  /*39f0*/  IMAD.MOV.U32 R9, RZ, RZ, 0xb ;  /* 0x0000000bff097424 */ /* 0x000fd800078e00ff */
[----:B------:R-:W-:Y:S05]  /*3a00*/  @!P3 BRA `(.L_x_37) ;  /* 0x00000000008cb947 */ /* 0x000fea0003800000 */
[----:B------:R-:W3:Y:S01]  /*3a10*/  LDL.64 R16, [R1+0x20] ;  /* 0x0000200001107983 */ /* 0x000ee20000100a00 */
[----:B------:R-:W-:Y:S01]  /*3a20*/  IMAD.MOV.U32 R9, RZ, RZ, 0xa ;  /* 0x0000000aff097424 */ /* 0x000fe200078e00ff */
[----:B---3--:R-:W-:-:S13]  /*3a30*/  FSETP.GT.AND P3, PT, R17, RZ, PT ;  /* 0x000000ff1100720b */ /* 0x008fda0003f64000 */
[----:B------:R-:W-:Y:S05]  /*3a40*/  @!P3 BRA `(.L_x_37) ;  /* 0x00000000007cb947 */ /* 0x000fea0003800000 */
[----:B------:R-:W-:Y:S02]  /*3a50*/  FSETP.GT.AND P3, PT, R16, RZ, PT ;  /* 0x000000ff1000720b */ /* 0x000fe40003f64000 */
[----:B------:R-:W-:-:S11]  /*3a60*/  MOV R9, 0x9 ;  /* 0x0000000900097802 */ /* 0x000fd60000000f00 */
        /* <DEDUP_REMOVED lines=12> */
[----:B------:R-:W-:Y:S01]  /*3b30*/  FSETP.GT.AND P3, PT, R16, RZ, PT ;  /* 0x000000ff1000720b */ /* 0x000fe20003f64000 */
[----:B------:R-:W-:-:S12]  /*3b40*/  HFMA2 R9, -RZ, RZ, 0, 2.98023223876953125e-07 ;  /* 0x00000005ff097431 */ /* 0x000fd800000001ff */
        /* <DEDUP_REMOVED lines=8> */
[----:B------:R-:W3:Y:S01]  /*3bd0*/  LDL.64 R16, [R1] ;  /* 0x0000000001107983 */ /* 0x000ee20000100a00 */
[----:B------:R-:W-:Y:S01]  /*3be0*/  IMAD.MOV.U32 R9, RZ, RZ, 0x2 ;  /* 0x00000002ff097424 */ /* 0x000fe200078e00ff */
[----:B---3--:R-:W-:-:S13]  /*3bf0*/  FSETP.GT.AND P3, PT, R17, RZ, PT ;  /* 0x000000ff1100720b */ /* 0x008fda0003f64000 */
[----:B------:R-:W-:Y:S05]  /*3c00*/  @!P3 BRA `(.L_x_37) ;  /* 0x00000000000cb947 */ /* 0x000fea0003800000 */
[----:B------:R-:W-:Y:S02]  /*3c10*/  FSETP.GT.AND P3, PT, R16, RZ, PT ;  /* 0x000000ff1000720b */ /* 0x000fe40003f64000 */
[----:B------:R-:W-:-:S11]  /*3c20*/  MOV R9, 0x1 ;  /* 0x0000000100097802 */ /* 0x000fd60000000f00 */
[----:B------:R-:W-:-:S07]  /*3c30*/  @P3 IMAD.MOV.U32 R9, RZ, RZ, RZ ;  /* 0x000000ffff093224 */ /* 0x000fce00078e00ff */
.L_x_37:
[----:B------:R-:W-:Y:S05]  /*3c40*/  BSYNC.RECONVERGENT B1 ;  /* 0x0000000000017941 */ /* 0x000fea0003800200 */
.L_x_36:
        /* <DEDUP_REMOVED lines=10> */
[----:B--2---:R-:W-:Y:S01]  /*3cf0*/  LOP3.LUT R33, R14, 0xfffffffc, RZ, 0xc0, !PT ;  /* 0xfffffffc0e217812 */ /* 0x004fe200078ec0ff */
[----:B------:R-:W-:Y:S02]  /*3d00*/  HFMA2 R14, -RZ, RZ, 0, 0 ;  /* 0x00000000ff0e7431 */ /* 0x000fe400000001ff */
[----:B------:R-:W-:-:S07]  /*3d10*/  IMAD.MOV.U32 R10, RZ, RZ, 0xd ;  /* 0x0000000dff0a7424 */ /* 0x000fce00078e00ff */
.L_x_42:
        /* <DEDUP_REMOVED lines=21> */
.L_x_41:
[----:B------:R-:W-:Y:S05]  /*3e70*/  BSYNC.RECONVERGENT B3 ;  /* 0x0000000000037941 */ /* 0x000fea0003800200 */
.L_x_40:
[----:B------:R-:W-:Y:S05]  /*3e80*/  @!P3 BRA `(.L_x_39) ;  /* 0x000000000044b947 */ /* 0x000fea0003800000 */
[----:B------:R-:W-:-:S05]  /*3e90*/  IMAD R10, R10, 0x4, R1 ;  /* 0x000000040a0a7824 */ /* 0x000fca00078e0201 */
[----:B0-----:R-:W3:Y:S04]  /*3ea0*/  LDL R17, [R10] ;  /* 0x000000000a117983 */ /* 0x001ee80000100800 */
[----:B------:R-:W4:Y:S01]  /*3eb0*/  LDL R19, [R10+0x3c] ;  /* 0x00003c000a137983 */ /* 0x000f220000100800 */
[----:B------:R-:W-:-:S03]  /*3ec0*/  ISETP.NE.AND P0, PT, R18, 0x1, PT ;  /* 0x000000011200780c */ /* 0x000fc60003f05270 */
[----:B---3--:R1:W-:Y:S04]  /*3ed0*/  STL [R10+0x4], R17 ;  /* 0x000004110a007387 */ /* 0x0083e80000100800 */
[----:B----4-:R1:W-:Y:S06]  /*3ee0*/  STL [R10+0x40], R19 ;  /* 0x000040130a007387 */ /* 0x0103ec0000100800 */
[----:B------:R-:W-:Y:S05]  /*3ef0*/  @!P0 BRA `(.L_x_39) ;  /* 0x0000000000288947 */ /* 0x000fea0003800000 */
[----:B-1----:R-:W3:Y:S04]  /*3f00*/  LDL R17, [R10+-0x4] ;  /* 0xfffffc000a117983 */ /* 0x002ee80000100800 */
[----:B------:R-:W4:Y:S01]  /*3f10*/  LDL R19, [R10+0x38] ;  /* 0x000038000a137983 */ /* 0x000f220000100800 */
[----:B------:R-:W-:-:S03]  /*3f20*/  ISETP.NE.AND P0, PT, R18, 0x2, PT ;  /* 0x000000021200780c */ /* 0x000fc60003f05270 */
[----:B---3--:R3:W-:Y:S04]  /*3f30*/  STL [R10], R17 ;  /* 0x000000110a007387 */ /* 0x0087e80000100800 */
[----:B----4-:R3:W-:Y:S06]  /*3f40*/  STL [R10+0x3c], R19 ;  /* 0x00003c130a007387 */ /* 0x0107ec0000100800 */
[----:B------:R-:W-:Y:S05]  /*3f50*/  @!P0 BRA `(.L_x_39) ;  /* 0x0000000000108947 */ /* 0x000fea0003800000 */
[----:B---3--:R-:W3:Y:S04]  /*3f60*/  LDL R17, [R10+-0x8] ;  /* 0xfffff8000a117983 */ /* 0x008ee80000100800 */
[----:B------:R-:W4:Y:S04]  /*3f70*/  LDL R19, [R10+0x34] ;  /* 0x000034000a137983 */ /* 0x000f280000100800 */
[----:B---3--:R0:W-:Y:S04]  /*3f80*/  STL [R10+-0x4], R17 ;  /* 0xfffffc110a007387 */ /* 0x0081e80000100800 */
[----:B----4-:R0:W-:Y:S02]  /*3f90*/  STL [R10+0x38], R19 ;  /* 0x000038130a007387 */ /* 0x0101e40000100800 */
.L_x_39:
[----:B------:R-:W-:Y:S05]  /*3fa0*/  BSYNC.RECONVERGENT B1 ;  /* 0x0000000000017941 */ /* 0x000fea0003800200 */
.L_x_38:
[----:B01-3--:R-:W-:-:S05]  /*3fb0*/  @P2 IMAD R10, R9, 0x4, R1 ;  /* 0x00000004090a2824 */ /* 0x00bfca00078e0201 */
[----:B------:R0:W-:Y:S04]  /*3fc0*/  @P2 STL [R10+0x3c], R15 ;  /* 0x00003c0f0a002387 */ /* 0x0001e80000100800 */
[----:B------:R0:W-:Y:S02]  /*3fd0*/  @P2 STL [R10], RZ ;  /* 0x000000ff0a002387 */ /* 0x0001e40000100800 */
.L_x_35:
[----:B------:R-:W-:Y:S05]  /*3fe0*/  BSYNC.RELIABLE B0 ;  /* 0x0000000000007941 */ /* 0x000fea0003800100 */
.L_x_34:
[----:B------:R-:W-:-:S05]  /*3ff0*/  VIADD R11, R11, 0x1 ;  /* 0x000000010b0b7836 */ /* 0x000fca0000000000 */
[----:B------:R-:W-:-:S13]  /*4000*/  ISETP.NE.AND P0, PT, R11, 0x20, PT ;  /* 0x000000200b00780c */ /* 0x000fda0003f05270 */
[----:B------:R-:W-:Y:S05]  /*4010*/  @P0 BRA `(.L_x_43) ;  /* 0xfffffff800040947 */ /* 0x000fea000383ffff */
.L_x_33:
[----:B------:R-:W-:Y:S05]  /*4020*/  BSYNC.RECONVERGENT B2 ;  /* 0x0000000000027941 */ /* 0x000fea0003800200 */
.L_x_13:
[----:B------:R-:W-:Y:S05]  /*4030*/  WARPSYNC.ALL ;  /* 0x0000000000007948 */ /* 0x000fea0003800000 */
[----:B------:R-:W5:Y:S01]  /*4040*/  LDCU.64 UR4, c[0x0][0x398] ;  /* 0x00007300ff0477ac */ /* 0x000f620008000a00 */
[----:B------:R-:W-:Y:S01]  /*4050*/  IADD3 R8, PT, PT, R8, 0x1, RZ ;  /* 0x0000000108087810 */ /* 0x000fe20007ffe0ff */
[----:B-----5:R-:W-:-:S04]  /*4060*/  UIADD3 UR4, UP0, UPT, UR4, 0x1f, URZ ;  /* 0x0000001f04047890 */ /* 0x020fc8000ff1e0ff */
[----:B------:R-:W-:-:S04]  /*4070*/  UIADD3.X UR5, UPT, UPT, URZ, UR5, URZ, UP0, !UPT ;  /* 0x00000005ff057290 */ /* 0x000fc800087fe4ff */
[----:B------:R-:W-:Y:S02]  /*4080*/  USHF.R.U64 UR4, UR4, 0x5, UR5 ;  /* 0x0000000504047899 */ /* 0x000fe40008001205 */
[----:B------:R-:W-:-:S04]  /*4090*/  USHF.R.U32.HI UR5, URZ, 0x5, UR5 ;  /* 0x00000005ff057899 */ /* 0x000fc80008011605 */
[----:B------:R-:W-:Y:S02]  /*40a0*/  ISETP.LT.U32.AND P0, PT, R8, UR4, PT ;  /* 0x0000000408007c0c */ /* 0x000fe4000bf01070 */
[----:B-1-3--:R-:W-:-:S05]  /*40b0*/  IMAD.U32 R9, RZ, RZ, UR5 ;  /* 0x00000005ff097e24 */ /* 0x00afca000f8e00ff */
[----:B------:R-:W-:-:S13]  /*40c0*/  ISETP.GT.U32.AND.EX P0, PT, R9, RZ, PT, P0 ;  /* 0x000000ff0900720c */ /* 0x000fda0003f04100 */
[----:B------:R-:W-:Y:S05]  /*40d0*/  @P0 BRA `(.L_x_44) ;  /* 0xffffffd000840947 */ /* 0x000fea000383ffff */
.L_x_6:
[----:B------:R-:W1:Y:S02]  /*40e0*/  LDCU.64 UR6, c[0x0][0x3a8] ;  /* 0x00007500ff0677ac */ /* 0x000e640008000a00 */
[----:B-1----:R-:W-:-:S04]  /*40f0*/  ISETP.NE.U32.AND P0, PT, RZ, UR6, PT ;  /* 0x00000006ff007c0c */ /* 0x002fc8000bf05070 */
[----:B------:R-:W-:-:S13]  /*4100*/  ISETP.NE.AND.EX P0, PT, RZ, UR7, PT, P0 ;  /* 0x00000007ff007c0c */ /* 0x000fda000bf05300 */
[----:B------:R-:W-:Y:S05]  /*4110*/  @!P0 EXIT ;  /* 0x000000000000894d */ /* 0x000fea0003800000 */
[----:B0-----:R-:W-:Y:S01]  /*4120*/  IMAD.WIDE.U32 R4, R2, -0x326172a9, RZ ;  /* 0xcd9e8d5702047825 */ /* 0x001fe200078e00ff */
[----:B--2---:R-:W0:Y:S01]  /*4130*/  LDC.64 R22, c[0x0][0x398] ;  /* 0x0000e600ff167b82 */ /* 0x004e220000000a00 */
[----:B------:R-:W1:Y:S01]  /*4140*/  LDCU UR4, c[0x0][0x3c0] ;  /* 0x00007800ff0477ac */ /* 0x000e620008000800 */
[----:B------:R-:W-:Y:S01]  /*4150*/  CS2R R30, SRZ ;  /* 0x00000000001e7805 */ /* 0x000fe2000001ff00 */
[C---:B---3--:R-:W-:Y:S01]  /*4160*/  IMAD R8, R5.reuse, -0x2daee0ad, RZ ;  /* 0xd2511f5305087824 */ /* 0x048fe200078e02ff */
[----:B------:R-:W-:Y:S01]  /*4170*/  LOP3.LUT R3, R4, 0x9e3779b9, RZ, 0x3c, !PT ;  /* 0x9e3779b904037812 */ /* 0x000fe200078e3cff */
[----:B------:R-:W-:Y:S01]  /*4180*/  IMAD.HI.U32 R6, R5, -0x2daee0ad, RZ ;  /* 0xd2511f5305067827 */ /* 0x000fe200078e00ff */
[----:B------:R-:W-:-:S03]  /*4190*/  MOV R25, RZ ;  /* 0x000000ff00197202 */ /* 0x000fc60000000f00 */
[----:B------:R-:W-:Y:S01]  /*41a0*/  IMAD.HI.U32 R5, R3, -0x2daee0ad, RZ ;  /* 0xd2511f5303057827 */ /* 0x000fe200078e00ff */
[----:B------:R-:W-:-:S03]  /*41b0*/  LOP3.LUT R6, R6, 0xbb67ae85, RZ, 0x3c, !PT ;  /* 0xbb67ae8506067812 */ /* 0x000fc600078e3cff */
[----:B------:R-:W-:Y:S01]  /*41c0*/  IMAD.MOV.U32 R29, RZ, RZ, RZ ;  /* 0x000000ffff1d7224 */ /* 0x000fe200078e00ff */
[----:B------:R-:W-:Y:S01]  /*41d0*/  LOP3.LUT R5, R8, 0x76cf5d0a, R5, 0x96, !PT ;  /* 0x76cf5d0a08057812 */ /* 0x000fe200078e9605 */
[----:B------:R-:W-:-:S04]  /*41e0*/  IMAD.HI.U32 R4, R6, -0x326172a9, RZ ;  /* 0xcd9e8d5706047827 */ /* 0x000fc800078e00ff */
[----:B------:R-:W-:Y:S01]  /*41f0*/  IMAD R8, R3, -0x2daee0ad, RZ ;  /* 0xd2511f5303087824 */ /* 0x000fe200078e02ff */
[----:B------:R-:W-:Y:S01]  /*4200*/  LOP3.LUT R4, R4, 0x3c6ef372, RZ, 0x3c, !PT ;  /* 0x3c6ef37204047812 */ /* 0x000fe200078e3cff */
[----:B------:R-:W-:Y:S01]  /*4210*/  IMAD R6, R6, -0x326172a9, RZ ;  /* 0xcd9e8d5706067824 */ /* 0x000fe200078e02ff */
[----:B-1----:R-:W-:Y:S01]  /*4220*/  USHF.R.S32.HI UR4, URZ, 0x1f, UR4 ;  /* 0x0000001fff047899 */ /* 0x002fe20008011404 */
[----:B------:R-:W-:-:S04]  /*4230*/  IMAD.HI.U32 R3, R5, -0x326172a9, RZ ;  /* 0xcd9e8d5705037827 */ /* 0x000fc800078e00ff */
[----:B------:R-:W-:Y:S01]  /*4240*/  IMAD.HI.U32 R7, R4, -0x2daee0ad, RZ ;  /* 0xd2511f5304077827 */ /* 0x000fe200078e00ff */
[----:B------:R-:W-:-:S03]  /*4250*/  LOP3.LUT R3, R6, 0xdaa66d2b, R3, 0x96, !PT ;  /* 0xdaa66d2b06037812 */ /* 0x000fc600078e9603 */
[----:B------:R-:W-:Y:S01]  /*4260*/  IMAD R9, R4, -0x2daee0ad, RZ ;  /* 0xd2511f5304097824 */ /* 0x000fe200078e02ff */
[----:B------:R-:W-:Y:S01]  /*4270*/  LOP3.LUT R7, R8, 0x32370b8f, R7, 0x96, !PT ;  /* 0x32370b8f08077812 */ /* 0x000fe200078e9607 */
[----:B------:R-:W-:Y:S02]  /*4280*/  IMAD R5, R5, -0x326172a9, RZ ;  /* 0xcd9e8d5705057824 */ /* 0x000fe400078e02ff */
[----:B------:R-:W-:-:S04]  /*4290*/  IMAD.HI.U32 R6, R3, -0x2daee0ad, RZ ;  /* 0xd2511f5303067827 */ /* 0x000fc800078e00ff */
[----:B------:R-:W-:Y:S01]  /*42a0*/  IMAD.HI.U32 R4, R7, -0x326172a9, RZ ;  /* 0xcd9e8d5707047827 */ /* 0x000fe200078e00ff */
[----:B------:R-:W-:-:S03]  /*42b0*/  LOP3.LUT R6, R9, 0xed9eba14, R6, 0x96, !PT ;  /* 0xed9eba1409067812 */ /* 0x000fc600078e9606 */
[----:B----4-:R-:W-:Y:S01]  /*42c0*/  IMAD R10, R3, -0x2daee0ad, RZ ;  /* 0xd2511f53030a7824 */ /* 0x010fe200078e02ff */
[----:B------:R-:W-:Y:S01]  /*42d0*/  LOP3.LUT R4, R5, 0x78dde6e4, R4, 0x96, !PT ;  /* 0x78dde6e405047812 */ /* 0x000fe200078e9604 */
[----:B------:R-:W-:Y:S02]  /*42e0*/  IMAD R8, R7, -0x326172a9, RZ ;  /* 0xcd9e8d5707087824 */ /* 0x000fe400078e02ff */
        /* <DEDUP_REMOVED lines=18> */
[----:B0-----:R-:W-:-:S04]  /*4410*/  IMAD.WIDE.U32 R14, R22, UR12, RZ ;  /* 0x0000000c160e7c25 */ /* 0x001fc8000f8e00ff */
[----:B------:R-:W-:-:S04]  /*4420*/  IMAD.HI.U32 R6, R3, -0x2daee0ad, RZ ;  /* 0xd2511f5303067827 */ /* 0x000fc800078e00ff */
[----:B------:R-:W-:Y:S01]  /*4430*/  IMAD.HI.U32 R4, R5, -0x326172a9, RZ ;  /* 0xcd9e8d5705047827 */ /* 0x000fe200078e00ff */
[----:B------:R-:W-:-:S03]  /*4440*/  LOP3.LUT R6, R9, 0xdb3d7428, R6, 0x96, !PT ;  /* 0xdb3d742809067812 */ /* 0x000fc600078e9606 */
[----:B------:R-:W-:Y:S01]  /*4450*/  IMAD R23, R23, UR12, R15 ;  /* 0x0000000c17177c24 */ /* 0x000fe2000f8e020f */
[----:B------:R-:W-:Y:S01]  /*4460*/  LOP3.LUT R4, R7, 0xf1bbcdc8, R4, 0x96, !PT ;  /* 0xf1bbcdc807047812 */ /* 0x000fe200078e9604 */
[----:B------:R-:W-:Y:S02]  /*4470*/  IMAD R8, R3, -0x2daee0ad, RZ ;  /* 0xd2511f5303087824 */ /* 0x000fe400078e02ff */
[----:B------:R-:W-:Y:S02]  /*4480*/  IMAD R3, R23, UR6, RZ ;  /* 0x0000000617037c24 */ /* 0x000fe4000f8e02ff */
[----:B------:R-:W-:Y:S02]  /*4490*/  IMAD R5, R5, -0x326172a9, RZ ;  /* 0xcd9e8d5705057824 */ /* 0x000fe400078e02ff */
[----:B------:R-:W-:-:S04]  /*44a0*/  IMAD.HI.U32 R22, R6, -0x326172a9, RZ ;  /* 0xcd9e8d5706167827 */ /* 0x000fc800078e00ff */
[----:B------:R-:W-:Y:S01]  /*44b0*/  IMAD.HI.U32 R11, R4, -0x2daee0ad, RZ ;  /* 0xd2511f53040b7827 */ /* 0x000fe200078e00ff */
[----:B------:R-:W-:-:S03]  /*44c0*/  LOP3.LUT R22, R5, 0x8ff34781, R22, 0x96, !PT ;  /* 0x8ff3478105167812 */ /* 0x000fc600078e9616 */
[----:B------:R-:W-:Y:S01]  /*44d0*/  IMAD.WIDE.U32 R12, R14, UR6, R12 ;  /* 0x000000060e0c7c25 */ /* 0x000fe2000f8e000c */
[----:B------:R-:W-:-:S03]  /*44e0*/  LOP3.LUT R11, R8, 0x96a522ad, R11, 0x96, !PT ;  /* 0x96a522ad080b7812 */ /* 0x000fc600078e960b */
[----:B------:R-:W-:Y:S02]  /*44f0*/  IMAD R3, R14, UR7, R3 ;  /* 0x000000070e037c24 */ /* 0x000fe4000f8e0203 */
[----:B------:R-:W-:Y:S02]  /*4500*/  IMAD.MOV.U32 R27, RZ, RZ, RZ ;  /* 0x000000ffff1b7224 */ /* 0x000fe400078e00ff */
[----:B------:R-:W-:Y:S02]  /*4510*/  IMAD.MOV.U32 R10, RZ, RZ, RZ ;  /* 0x000000ffff0a7224 */ /* 0x000fe400078e00ff */
[----:B------:R-:W-:Y:S02]  /*4520*/  IMAD.IADD R28, R13, 0x1, R3 ;  /* 0x000000010d1c7824 */ /* 0x000fe400078e0203 */
[----:B------:R-:W-:Y:S02]  /*4530*/  IMAD R26, R6, -0x326172a9, RZ ;  /* 0xcd9e8d57061a7824 */ /* 0x000fe400078e02ff */
[----:B------:R-:W-:-:S07]  /*4540*/  IMAD R24, R4, -0x2daee0ad, RZ ;  /* 0xd2511f5304187824 */ /* 0x000fce00078e02ff */
.L_x_117:
[----:B------:R-:W-:Y:S01]  /*4550*/  ISETP.NE.AND P0, PT, R10, 0x1, PT ;  /* 0x000000010a00780c */ /* 0x000fe20003f05270 */
[----:B------:R-:W-:Y:S01]  /*4560*/  BSSY.RECONVERGENT B0, `(.L_x_45) ;  /* 0x0000045000007945 */ /* 0x000fe20003800200 */
[----:B------:R-:W-:Y:S01]  /*4570*/  IMAD.MOV.U32 R8, RZ, RZ, 0x2 ;  /* 0x00000002ff087424 */ /* 0x000fe200078e00ff */
[----:B0-----:R-:W-:-:S10]  /*4580*/  MOV R4, R26 ;  /* 0x0000001a00047202 */ /* 0x001fd40000000f00 */
[----:B------:R-:W-:Y:S05]  /*4590*/  @!P0 BRA `(.L_x_46) ;  /* 0x0000000400048947 */ /* 0x000fea0003800000 */
[----:B------:R-:W-:-:S13]  /*45a0*/  ISETP.NE.AND P0, PT, R10, 0x3, PT ;  /* 0x000000030a00780c */ /* 0x000fda0003f05270 */
[----:B------:R-:W-:Y:S05]  /*45b0*/  @!P0 BRA `(.L_x_47) ;  /* 0x0000000000188947 */ /* 0x000fea0003800000 */
[----:B------:R-:W-:-:S13]  /*45c0*/  ISETP.NE.AND P0, PT, R10, 0x2, PT ;  /* 0x000000020a00780c */ /* 0x000fda0003f05270 */
[----:B------:R-:W-:Y:S02]  /*45d0*/  @!P0 IMAD.MOV.U32 R8, RZ, RZ, 0x3 ;  /* 0x00000003ff088424 */ /* 0x000fe400078e00ff */
[----:B------:R-:W-:Y:S01]  /*45e0*/  @!P0 IMAD.MOV.U32 R4, RZ, RZ, R11 ;  /* 0x000000ffff048224 */ /* 0x000fe200078e000b */
[----:B------:R-:W-:Y:S01]  /*45f0*/  @P0 MOV R4, R22 ;  /* 0x0000001600040202 */ /* 0x000fe20000000f00 */
[----:B------:R-:W-:Y:S01]  /*4600*/  @P0 VIADD R8, R10, 0x1 ;  /* 0x000000010a080836 */ /* 0x000fe20000000000 */
[----:B------:R-:W-:Y:S06]  /*4610*/  BRA `(.L_x_46) ;  /* 0x0000000000e47947 */ /* 0x000fec0003800000 */
.L_x_47:
[----:B------:R-:W-:Y:S01]  /*4620*/  VIADD R31, R31, 0x1 ;  /* 0x000000011f1f7836 */ /* 0x000fe20000000000 */
[----:B------:R-:W-:Y:S03]  /*4630*/  BSSY.RECONVERGENT B1, `(.L_x_48) ;  /* 0x000000c000017945 */ /* 0x000fe60003800200 */
[C---:B------:R-:W-:Y:S01]  /*4640*/  IMAD.WIDE.U32 R8, R31.reuse, -0x2daee0ad, RZ ;  /* 0xd2511f531f087825 */ /* 0x040fe200078e00ff */
[----:B------:R-:W-:-:S13]  /*4650*/  ISETP.NE.AND P0, PT, R31, RZ, PT ;  /* 0x000000ff1f00720c */ /* 0x000fda0003f05270 */
[----:B------:R-:W-:Y:S05]  /*4660*/  @P0 BRA `(.L_x_49) ;  /* 0x0000000000200947 */ /* 0x000fea0003800000 */
[----:B------:R-:W-:-:S05]  /*4670*/  VIADD R27, R27, 0x1 ;  /* 0x000000011b1b7836 */ /* 0x000fca0000000000 */
[----:B------:R-:W-:-:S13]  /*4680*/  ISETP.NE.AND P0, PT, R27, RZ, PT ;  /* 0x000000ff1b00720c */ /* 0x000fda0003f05270 */
[----:B------:R-:W-:Y:S01]  /*4690*/  @!P0 VIADD R2, R2, 0x1 ;  /* 0x0000000102028836 */ /* 0x000fe20000000000 */
[----:B------:R-:W-:Y:S01]  /*46a0*/  @!P0 IADD3 R3, PT, PT, R25, 0x1, RZ ;  /* 0x0000000119038810 */ /* 0x000fe20007ffe0ff */
[----:B------:R-:W-:-:S03]  /*46b0*/  @!P0 IMAD.MOV.U32 R27, RZ, RZ, RZ ;  /* 0x000000ffff1b8224 */ /* 0x000fc600078e00ff */
[----:B------:R-:W-:-:S13]  /*46c0*/  ISETP.NE.AND P1, PT, R2, RZ, !P0 ;  /* 0x000000ff0200720c */ /* 0x000fda0004725270 */
[----:B------:R-:W-:-:S04]  /*46d0*/  @P1 IMAD.MOV R3, RZ, RZ, R25 ;  /* 0x000000ffff031224 */ /* 0x000fc800078e0219 */
[----:B------:R-:W-:-:S07]  /*46e0*/  @!P0 IMAD.MOV.U32 R25, RZ, RZ, R3 ;  /* 0x000000ffff198224 */ /* 0x000fce00078e0003 */
.L_x_49:
[----:B------:R-:W-:Y:S05]  /*46f0*/  BSYNC.RECONVERGENT B1 ;  /* 0x0000000000017941 */ /* 0x000fea0003800200 */
.L_x_48:
[----:B------:R-:W-:Y:S01]  /*4700*/  IMAD.WIDE.U32 R10, R2, -0x326172a9, RZ ;  /* 0xcd9e8d57020a7825 */ /* 0x000fe200078e00ff */
[----:B------:R-:W-:-:S04]  /*4710*/  LOP3.LUT R4, R25, R9, RZ, 0x3c, !PT ;  /* 0x0000000919047212 */ /* 0x000fc800078e3cff */
[----:B------:R-:W-:Y:S01]  /*4720*/  LOP3.LUT R6, R11, R27, RZ, 0x3c, !PT ;  /* 0x0000001b0b067212 */ /* 0x000fe200078e3cff */
[----:B------:R-:W-:-:S04]  /*4730*/  IMAD.WIDE.U32 R4, R4, -0x326172a9, RZ ;  /* 0xcd9e8d5704047825 */ /* 0x000fc800078e00ff */
[----:B------:R-:W-:Y:S01]  /*4740*/  IMAD.WIDE.U32 R6, R6, -0x2daee0ad, RZ ;  /* 0xd2511f5306067825 */ /* 0x000fe200078e00ff */
[----:B------:R-:W-:-:S04]  /*4750*/  LOP3.LUT R9, R10, 0x9e3779b9, R5, 0x96, !PT ;  /* 0x9e3779b90a097812 */ /* 0x000fc800078e9605 */
[----:B------:R-:W-:Y:S01]  /*4760*/  LOP3.LUT R10, R8, 0xbb67ae85, R7, 0x96, !PT ;  /* 0xbb67ae85080a7812 */ /* 0x000fe200078e9607 */
        /* <DEDUP_REMOVED lines=30> */
[----:B------:R-:W-:Y:S02]  /*4950*/  LOP3.LUT R22, R8, 0x8ff34781, R11, 0x96, !PT ;  /* 0x8ff3478108167812 */ /* 0x000fe400078e960b */
[----:B------:R-:W-:Y:S01]  /*4960*/  MOV R26, R10 ;  /* 0x0000000a001a7202 */ /* 0x000fe20000000f00 */
[----:B------:R-:W-:Y:S01]  /*4970*/  IMAD.MOV.U32 R8, RZ, RZ, RZ ;  /* 0x000000ffff087224 */ /* 0x000fe200078e00ff */
[----:B------:R-:W-:Y:S01]  /*4980*/  LOP3.LUT R11, R4, 0x96a522ad, R7, 0x96, !PT ;  /* 0x96a522ad040b7812 */ /* 0x000fe200078e9607 */
[----:B------:R-:W-:Y:S02]  /*4990*/  IMAD.MOV.U32 R4, RZ, RZ, R24 ;  /* 0x000000ffff047224 */ /* 0x000fe400078e0018 */
[----:B------:R-:W-:-:S07]  /*49a0*/  IMAD.MOV.U32 R24, RZ, RZ, R6 ;  /* 0x000000ffff187224 */ /* 0x000fce00078e0006 */
.L_x_46:
[----:B------:R-:W-:Y:S05]  /*49b0*/  BSYNC.RECONVERGENT B0 ;  /* 0x0000000000007941 */ /* 0x000fea0003800200 */
.L_x_45:
[----:B------:R-:W-:Y:S01]  /*49c0*/  IMAD.HI.U32 R3, R4, -0x77777777, RZ ;  /* 0x8888888904037827 */ /* 0x000fe200078e00ff */
[----:B------:R-:W2:Y:S04]  /*49d0*/  LDL R5, [R1+0x74] ;  /* 0x0000740001057983 */ /* 0x000ea80000100800 */
[----:B------:R-:W-:-:S05]  /*49e0*/  SHF.R.U32.HI R3, RZ, 0x3, R3 ;  /* 0x00000003ff037819 */ /* 0x000fca0000011603 */
[----:B------:R-:W-:-:S05]  /*49f0*/  IMAD R3, R3, -0xf, R4 ;  /* 0xfffffff103037824 */ /* 0x000fca00078e0204 */
[----:B------:R-:W-:-:S05]  /*4a00*/  LEA R4, R3, R0, 0x2 ;  /* 0x0000000003047211 */ /* 0x000fca00078e10ff */
[----:B------:R-:W3:Y:S01]  /*4a10*/  LDL R6, [R4] ;  /* 0x0000000004067983 */ /* 0x000ee20000100800 */
[----:B------:R-:W-:Y:S01]  /*4a20*/  ISETP.NE.AND P0, PT, R8, 0x1, PT ;  /* 0x000000010800780c */ /* 0x000fe20003f05270 */
[----:B------:R-:W-:Y:S01]  /*4a30*/  BSSY.RECONVERGENT B0, `(.L_x_50) ;  /* 0x0000049000007945 */ /* 0x000fe20003800200 */
[----:B------:R-:W-:Y:S01]  /*4a40*/  IMAD.MOV.U32 R7, RZ, RZ, R26 ;  /* 0x000000ffff077224 */ /* 0x000fe200078e001a */
[----:B--2---:R-:W-:Y:S01]  /*4a50*/  I2FP.F32.S32 R3, R5 ;  /* 0x0000000500037245 */ /* 0x004fe20000201400 */
[----:B------:R-:W-:-:S05]  /*4a60*/  IMAD.MOV.U32 R5, RZ, RZ, 0x2 ;  /* 0x00000002ff057424 */ /* 0x000fca00078e00ff */
[----:B------:R-:W0:Y:S01]  /*4a70*/  F2I.TRUNC.NTZ R3, R3 ;  /* 0x0000000300037305 */ /* 0x000e22000020f100 */
[----:B---3--:R1:W-:Y:S04]  /*4a80*/  STL [R1+0x74], R6 ;  /* 0x0000740601007387 */ /* 0x0083e80000100800 */
[----:B0-----:R1:W-:Y:S01]  /*4a90*/  STL [R4], R3 ;  /* 0x0000000304007387 */ /* 0x0013e20000100800 */
[----:B------:R-:W-:Y:S05]  /*4aa0*/  @!P0 BRA `(.L_x_51) ;  /* 0x0000000400048947 */ /* 0x000fea0003800000 */
[----:B------:R-:W-:-:S13]  /*4ab0*/  ISETP.NE.AND P0, PT, R8, 0x3, PT ;  /* 0x000000030800780c */ /* 0x000fda0003f05270 */
[----:B------:R-:W-:Y:S05]  /*4ac0*/  @!P0 BRA `(.L_x_52) ;  /* 0x0000000000188947 */ /* 0x000fea0003800000 */
[----:B------:R-:W-:-:S13]  /*4ad0*/  ISETP.NE.AND P0, PT, R8, 0x2, PT ;  /* 0x000000020800780c */ /* 0x000fda0003f05270 */
[----:B------:R-:W-:Y:S01]  /*4ae0*/  @!P0 IMAD.MOV.U32 R5, RZ, RZ, 0x3 ;  /* 0x00000003ff058424 */ /* 0x000fe200078e00ff */
[----:B------:R-:W-:Y:S01]  /*4af0*/  @!P0 MOV R7, R11 ;  /* 0x0000000b00078202 */ /* 0x000fe20000000f00 */
[----:B------:R-:W-:Y:S02]  /*4b00*/  @P0 VIADD R5, R8, 0x1 ;  /* 0x0000000108050836 */ /* 0x000fe40000000000 */
[----:B------:R-:W-:Y:S01]  /*4b10*/  @P0 IMAD.MOV.U32 R7, RZ, RZ, R22 ;  /* 0x000000ffff070224 */ /* 0x000fe200078e0016 */
[----:B------:R-:W-:Y:S06]  /*4b20*/  BRA `(.L_x_51) ;  /* 0x0000000000e47947 */ /* 0x000fec0003800000 */
.L_x_52:
[----:B------:R-:W-:Y:S01]  /*4b30*/  VIADD R31, R31, 0x1 ;  /* 0x000000011f1f7836 */ /* 0x000fe20000000000 */
[----:B------:R-:W-:Y:S03]  /*4b40*/  BSSY.RECONVERGENT B1, `(.L_x_53) ;  /* 0x000000c000017945 */ /* 0x000fe60003800200 */
[C---:B------:R-:W-:Y:S01]  /*4b50*/  IMAD.WIDE.U32 R8, R31.reuse, -0x2daee0ad, RZ ;  /* 0xd2511f531f087825 */ /* 0x040fe200078e00ff */
[----:B------:R-:W-:-:S13]  /*4b60*/  ISETP.NE.AND P0, PT, R31, RZ, PT ;  /* 0x000000ff1f00720c */ /* 0x000fda0003f05270 */
[----:B------:R-:W-:Y:S05]  /*4b70*/  @P0 BRA `(.L_x_54) ;  /* 0x0000000000200947 */ /* 0x000fea0003800000 */
[----:B------:R-:W-:-:S04]  /*4b80*/  IADD3 R27, PT, PT, R27, 0x1, RZ ;  /* 0x000000011b1b7810 */ /* 0x000fc80007ffe0ff */
[----:B------:R-:W-:-:S13]  /*4b90*/  ISETP.NE.AND P0, PT, R27, RZ, PT ;  /* 0x000000ff1b00720c */ /* 0x000fda0003f05270 */
[----:B------:R-:W-:Y:S01]  /*4ba0*/  @!P0 VIADD R2, R2, 0x1 ;  /* 0x0000000102028836 */ /* 0x000fe20000000000 */
[----:B------:R-:W-:Y:S01]  /*4bb0*/  @!P0 MOV R27, RZ ;  /* 0x000000ff001b8202 */ /* 0x000fe20000000f00 */
[----:B-1----:R-:W-:-:S03]  /*4bc0*/  @!P0 VIADD R3, R25, 0x1 ;  /* 0x0000000119038836 */ /* 0x002fc60000000000 */
[----:B------:R-:W-:-:S13]  /*4bd0*/  ISETP.NE.AND P1, PT, R2, RZ, !P0 ;  /* 0x000000ff0200720c */ /* 0x000fda0004725270 */
[----:B------:R-:W-:-:S04]  /*4be0*/  @P1 IMAD.MOV R3, RZ, RZ, R25 ;  /* 0x000000ffff031224 */ /* 0x000fc800078e0219 */
[----:B------:R-:W-:-:S07]  /*4bf0*/  @!P0 IMAD.MOV.U32 R25, RZ, RZ, R3 ;  /* 0x000000ffff198224 */ /* 0x000fce00078e0003 */
.L_x_54:
[----:B------:R-:W-:Y:S05]  /*4c00*/  BSYNC.RECONVERGENT B1 ;  /* 0x0000000000017941 */ /* 0x000fea0003800200 */
.L_x_53:
[----:B------:R-:W-:Y:S01]  /*4c10*/  IMAD.WIDE.U32 R10, R2, -0x326172a9, RZ ;  /* 0xcd9e8d57020a7825 */ /* 0x000fe200078e00ff */
[----:B-1----:R-:W-:-:S04]  /*4c20*/  LOP3.LUT R4, R25, R9, RZ, 0x3c, !PT ;  /* 0x0000000919047212 */ /* 0x002fc800078e3cff */
        /* <DEDUP_REMOVED lines=31> */
[----:B------:R-:W-:-:S03]  /*4e20*/  LOP3.LUT R10, R16, 0xdb3d7428, R5, 0x96, !PT ;  /* 0xdb3d7428100a7812 */ /* 0x000fc600078e9605 */
[----:B------:R-:W-:Y:S01]  /*4e30*/  IMAD.MOV.U32 R5, RZ, RZ, RZ ;  /* 0x000000ffff057224 */ /* 0x000fe200078e00ff */
[----:B------:R-:W-:Y:S01]  /*4e40*/  LOP3.LUT R6, R6, 0xf1bbcdc8, R9, 0x96, !PT ;  /* 0xf1bbcdc806067812 */ /* 0x000fe200078e9609 */
[----:B------:R-:W-:-:S04]  /*4e50*/  IMAD.WIDE.U32 R10, R10, -0x326172a9, RZ ;  /* 0xcd9e8d570a0a7825 */ /* 0x000fc800078e00ff */
[----:B------:R-:W-:Y:S01]  /*4e60*/  IMAD.WIDE.U32 R6, R6, -0x2daee0ad, RZ ;  /* 0xd2511f5306067825 */ /* 0x000fe200078e00ff */
[----:B------:R-:W-:-:S03]  /*4e70*/  LOP3.LUT R22, R8, 0x8ff34781, R11, 0x96, !PT ;  /* 0x8ff3478108167812 */ /* 0x000fc600078e960b */
[----:B------:R-:W-:Y:S01]  /*4e80*/  IMAD.MOV.U32 R26, RZ, RZ, R10 ;  /* 0x000000ffff1a7224 */ /* 0x000fe200078e000a */
[----:B------:R-:W-:Y:S01]  /*4e90*/  LOP3.LUT R11, R4, 0x96a522ad, R7, 0x96, !PT ;  /* 0x96a522ad040b7812 */ /* 0x000fe200078e9607 */
[----:B------:R-:W-:Y:S01]  /*4ea0*/  IMAD.MOV.U32 R7, RZ, RZ, R24 ;  /* 0x000000ffff077224 */ /* 0x000fe200078e0018 */
[----:B------:R-:W-:-:S07]  /*4eb0*/  MOV R24, R6 ;  /* 0x0000000600187202 */ /* 0x000fce0000000f00 */
.L_x_51:
[----:B------:R-:W-:Y:S05]  /*4ec0*/  BSYNC.RECONVERGENT B0 ;  /* 0x0000000000007941 */ /* 0x000fea0003800200 */
.L_x_50:
[----:B-1----:R-:W-:Y:S01]  /*4ed0*/  SHF.R.U32.HI R3, RZ, 0x1, R7 ;  /* 0x00000001ff037819 */ /* 0x002fe20000011607 */
[----:B------:R-:W2:Y:S04]  /*4ee0*/  LDL R8, [R1+0x70] ;  /* 0x0000700001087983 */ /* 0x000ea80000100800 */
[----:B------:R-:W-:-:S05]  /*4ef0*/  IMAD.HI.U32 R3, R3, -0x6db6db6d, RZ ;  /* 0x9249249303037827 */ /* 0x000fca00078e00ff */
[----:B------:R-:W-:-:S05]  /*4f00*/  SHF.R.U32.HI R4, RZ, 0x2, R3 ;  /* 0x00000002ff047819 */ /* 0x000fca0000011603 */
[----:B------:R-:W-:-:S04]  /*4f10*/  IMAD R3, R4, -0xe, R7 ;  /* 0xfffffff204037824 */ /* 0x000fc800078e0207 */
[----:B------:R-:W-:-:S05]  /*4f20*/  IMAD R4, R3, 0x4, R0 ;  /* 0x0000000403047824 */ /* 0x000fca00078e0200 */
[----:B------:R-:W3:Y:S01]  /*4f30*/  LDL R6, [R4] ;  /* 0x0000000004067983 */ /* 0x000ee20000100800 */
[----:B------:R-:W-:Y:S01]  /*4f40*/  ISETP.NE.AND P0, PT, R5, 0x1, PT ;  /* 0x000000010500780c */ /* 0x000fe20003f05270 */
[----:B------:R-:W-:Y:S01]  /*4f50*/  BSSY.RECONVERGENT B0, `(.L_x_55) ;  /* 0x0000049000007945 */ /* 0x000fe20003800200 */
[----:B------:R-:W-:Y:S01]  /*4f60*/  IMAD.MOV.U32 R7, RZ, RZ, 0x2 ;  /* 0x00000002ff077424 */ /* 0x000fe200078e00ff */
[----:B--2---:R-:W-:-:S06]  /*4f70*/  I2FP.F32.S32 R3, R8 ;  /* 0x0000000800037245 */ /* 0x004fcc0000201400 */
[----:B------:R-:W0:Y:S01]  /*4f80*/  F2I.TRUNC.NTZ R3, R3 ;  /* 0x0000000300037305 */ /* 0x000e22000020f100 */
[----:B---3--:R1:W-:Y:S04]  /*4f90*/  STL [R1+0x70], R6 ;  /* 0x0000700601007387 */ /* 0x0083e80000100800 */
[----:B0-----:R1:W-:Y:S01]  /*4fa0*/  STL [R4], R3 ;  /* 0x0000000304007387 */ /* 0x0013e20000100800 */
[----:B------:R-:W-:Y:S01]  /*4fb0*/  MOV R8, R26 ;  /* 0x0000001a00087202 */ /* 0x000fe20000000f00 */
[----:B------:R-:W-:Y:S06]  /*4fc0*/  @!P0 BRA `(.L_x_56) ;  /* 0x0000000400048947 */ /* 0x000fec0003800000 */
        /* <DEDUP_REMOVED lines=8> */
.L_x_57:
        /* <DEDUP_REMOVED lines=8> */
[----:B-1----:R-:W-:Y:S01]  /*50d0*/  @!P0 IADD3 R3, PT, PT, R25, 0x1, RZ ;  /* 0x0000000119038810 */ /* 0x002fe20007ffe0ff */
[----:B------:R-:W-:-:S03]  /*50e0*/  @!P0 IMAD.MOV.U32 R27, RZ, RZ, RZ ;  /* 0x000000ffff1b8224 */ /* 0x000fc600078e00ff */
[----:B------:R-:W-:-:S13]  /*50f0*/  ISETP.NE.AND P1, PT, R2, RZ, !P0 ;  /* 0x000000ff0200720c */ /* 0x000fda0004725270 */
[----:B------:R-:W-:-:S04]  /*5100*/  @P1 IMAD.MOV R3, RZ, RZ, R25 ;  /* 0x000000ffff031224 */ /* 0x000fc800078e0219 */
[----:B------:R-:W-:-:S07]  /*5110*/  @!P0 IMAD.MOV.U32 R25, RZ, RZ, R3 ;  /* 0x000000ffff198224 */ /* 0x000fce00078e0003 */
.L_x_59:
[----:B------:R-:W-:Y:S05]  /*5120*/  BSYNC.RECONVERGENT B1 ;  /* 0x0000000000017941 */ /* 0x000fea0003800200 */
.L_x_58:
        /* <DEDUP_REMOVED lines=39> */
[----:B------:R-:W-:Y:S01]  /*53a0*/  IMAD.MOV.U32 R8, RZ, RZ, R24 ;  /* 0x000000ffff087224 */ /* 0x000fe200078e0018 */
[----:B------:R-:W-:Y:S01]  /*53b0*/  LOP3.LUT R11, R4, 0x96a522ad, R7, 0x96, !PT ;  /* 0x96a522ad040b7812 */ /* 0x000fe200078e9607 */
[----:B------:R-:W-:Y:S02]  /*53c0*/  IMAD.MOV.U32 R24, RZ, RZ, R6 ;  /* 0x000000ffff187224 */ /* 0x000fe400078e0006 */
[----:B------:R-:W-:-:S07]  /*53d0*/  IMAD.MOV.U32 R7, RZ, RZ, RZ ;  /* 0x000000ffff077224 */ /* 0x000fce00078e00ff */
.L_x_56:
[----:B------:R-:W-:Y:S05]  /*53e0*/  BSYNC.RECONVERGENT B0 ;  /* 0x0000000000007941 */ /* 0x000fea0003800200 */
.L_x_55:
[----:B-1----:R-:W-:Y:S01]  /*53f0*/  IMAD.HI.U32 R3, R8, 0x4ec4ec4f, RZ ;  /* 0x4ec4ec4f08037827 */ /* 0x002fe200078e00ff */
        /* <DEDUP_REMOVED lines=22> */
.L_x_62:
        /* <DEDUP_REMOVED lines=13> */
.L_x_64:
[----:B------:R-:W-:Y:S05]  /*5630*/  BSYNC.RECONVERGENT B1 ;  /* 0x0000000000017941 */ /* 0x000fea0003800200 */
.L_x_63:
        /* <DEDUP_REMOVED lines=43> */
.L_x_61:
[----:B------:R-:W-:Y:S05]  /*58f0*/  BSYNC.RECONVERGENT B0 ;  /* 0x0000000000007941 */ /* 0x000fea0003800200 */
.L_x_60:
[----:B------:R-:W2:Y:S01]  /*5900*/  LDL R7, [R1+0x68] ;  /* 0x0000680001077983 */ /* 0x000ea20000100800 */
[----:B-1----:R-:W-:-:S05]  /*5910*/  IMAD.HI.U32 R3, R8, -0x55555555, RZ ;  /* 0xaaaaaaab08037827 */ /* 0x002fca00078e00ff */
[----:B------:R-:W-:-:S05]  /*5920*/  SHF.R.U32.HI R3, RZ, 0x3, R3 ;  /* 0x00000003ff037819 */ /* 0x000fca0000011603 */
[----:B------:R-:W-:-:S04]  /*5930*/  IMAD R3, R3, -0xc, R8 ;  /* 0xfffffff403037824 */ /* 0x000fc800078e0208 */
[----:B------:R-:W-:-:S05]  /*5940*/  IMAD R4, R3, 0x4, R0 ;  /* 0x0000000403047824 */ /* 0x000fca00078e0200 */
[----:B------:R-:W3:Y:S01]  /*5950*/  LDL R6, [R4] ;  /* 0x0000000004067983 */ /* 0x000ee20000100800 */
[----:B------:R-:W-:Y:S01]  /*5960*/  ISETP.NE.AND P0, PT, R5, 0x1, PT ;  /* 0x000000010500780c */ /* 0x000fe20003f05270 */
[----:B------:R-:W-:Y:S01]  /*5970*/  BSSY.RECONVERGENT B0, `(.L_x_65) ;  /* 0x0000049000007945 */ /* 0x000fe20003800200 */
[----:B------:R-:W-:Y:S02]  /*5980*/  MOV R8, R26 ;  /* 0x0000001a00087202 */ /* 0x000fe40000000f00 */
[----:B--2---:R-:W-:-:S06]  /*5990*/  I2FP.F32.S32 R3, R7 ;  /* 0x0000000700037245 */ /* 0x004fcc0000201400 */
[----:B------:R-:W0:Y:S01]  /*59a0*/  F2I.TRUNC.NTZ R3, R3 ;  /* 0x0000000300037305 */ /* 0x000e22000020f100 */
[----:B---3--:R1:W-:Y:S04]  /*59b0*/  STL [R1+0x68], R6 ;  /* 0x0000680601007387 */ /* 0x0083e80000100800 */
[----:B0-----:R1:W-:Y:S01]  /*59c0*/  STL [R4], R3 ;  /* 0x0000000304007387 */ /* 0x0013e20000100800 */
[----:B------:R-:W-:Y:S01]  /*59d0*/  IMAD.MOV.U32 R7, RZ, RZ, 0x2 ;  /* 0x00000002ff077424 */ /* 0x000fe200078e00ff */
        /* <DEDUP_REMOVED lines=9> */
.L_x_67:
        /* <DEDUP_REMOVED lines=13> */
.L_x_69:
[----:B------:R-:W-:Y:S05]  /*5b40*/  BSYNC.RECONVERGENT B1 ;  /* 0x0000000000017941 */ /* 0x000fea0003800200 */
.L_x_68:
        /* <DEDUP_REMOVED lines=43> */
.L_x_66:
[----:B------:R-:W-:Y:S05]  /*5e00*/  BSYNC.RECONVERGENT B0 ;  /* 0x0000000000007941 */ /* 0x000fea0003800200 */
.L_x_65:
[----:B-1----:R-:W-:Y:S01]  /*5e10*/  IMAD.HI.U32 R3, R8, -0x45d1745d, RZ ;  /* 0xba2e8ba308037827 */ /* 0x002fe200078e00ff */
        /* <DEDUP_REMOVED lines=22> */
.L_x_72:
        /* <DEDUP_REMOVED lines=13> */
.L_x_74:
[----:B------:R-:W-:Y:S05]  /*6050*/  BSYNC.RECONVERGENT B1 ;  /* 0x0000000000017941 */ /* 0x000fea0003800200 */
.L_x_73:
        /* <DEDUP_REMOVED lines=43> */
.L_x_71:
[----:B------:R-:W-:Y:S05]  /*6310*/  BSYNC.RECONVERGENT B0 ;  /* 0x0000000000007941 */ /* 0x000fea0003800200 */
.L_x_70:
        /* <DEDUP_REMOVED lines=23> */
.L_x_77:
        /* <DEDUP_REMOVED lines=13> */
.L_x_79:
[----:B------:R-:W-:Y:S05]  /*6560*/  BSYNC.RECONVERGENT B1 ;  /* 0x0000000000017941 */ /* 0x000fea0003800200 */
.L_x_78:
        /* <DEDUP_REMOVED lines=43> */
.L_x_76:
[----:B------:R-:W-:Y:S05]  /*6820*/  BSYNC.RECONVERGENT B0 ;  /* 0x0000000000007941 */ /* 0x000fea0003800200 */
.L_x_75:
        /* <DEDUP_REMOVED lines=23> */
.L_x_82:
        /* <DEDUP_REMOVED lines=13> */
.L_x_84:
[----:B------:R-:W-:Y:S05]  /*6a70*/  BSYNC.RECONVERGENT B1 ;  /* 0x0000000000017941 */ /* 0x000fea0003800200 */
.L_x_83:
        /* <DEDUP_REMOVED lines=43> */
.L_x_81:
[----:B------:R-:W-:Y:S05]  /*6d30*/  BSYNC.RECONVERGENT B0 ;  /* 0x0000000000007941 */ /* 0x000fea0003800200 */
.L_x_80:
[----:B-1----:R-:W2:Y:S01]  /*6d40*/  LDL R6, [R1+0x58] ;  /* 0x0000580001067983 */ /* 0x002ea20000100800 */
[----:B------:R-:W-:-:S05]  /*6d50*/  IMAD.SHL.U32 R3, R8, 0x4, RZ ;  /* 0x0000000408037824 */ /* 0x000fca00078e00ff */
[----:B------:R-:W-:-:S05]  /*6d60*/  LOP3.LUT R8, R3, 0x1c, RZ, 0xc0, !PT ;  /* 0x0000001c03087812 */ /* 0x000fca00078ec0ff */
[----:B------:R-:W-:-:S05]  /*6d70*/  IMAD.IADD R8, R1, 0x1, R8 ;  /* 0x0000000101087824 */ /* 0x000fca00078e0208 */
[----:B------:R-:W3:Y:S01]  /*6d80*/  LDL R4, [R8+0x3c] ;  /* 0x00003c0008047983 */ /* 0x000ee20000100800 */
[----:B------:R-:W-:Y:S01]  /*6d90*/  ISETP.NE.AND P0, PT, R5, 0x1, PT ;  /* 0x000000010500780c */ /* 0x000fe20003f05270 */
[----:B------:R-:W-:Y:S01]  /*6da0*/  BSSY.RECONVERGENT B0, `(.L_x_85) ;  /* 0x0000049000007945 */ /* 0x000fe20003800200 */
[----:B------:R-:W-:Y:S01]  /*6db0*/  IMAD.MOV.U32 R7, RZ, RZ, R26 ;  /* 0x000000ffff077224 */ /* 0x000fe200078e001a */
[----:B--2---:R-:W-:Y:S01]  /*6dc0*/  I2FP.F32.S32 R3, R6 ;  /* 0x0000000600037245 */ /* 0x004fe20000201400 */
[----:B------:R-:W-:-:S05]  /*6dd0*/  HFMA2 R6, -RZ, RZ, 0, 1.1920928955078125e-07 ;  /* 0x00000002ff067431 */ /* 0x000fca00000001ff */
[----:B------:R-:W0:Y:S01]  /*6de0*/  F2I.TRUNC.NTZ R3, R3 ;  /* 0x0000000300037305 */ /* 0x000e22000020f100 */
[----:B---3--:R1:W-:Y:S04]  /*6df0*/  STL [R1+0x58], R4 ;  /* 0x0000580401007387 */ /* 0x0083e80000100800 */
[----:B0-----:R1:W-:Y:S01]  /*6e00*/  STL [R8+0x3c], R3 ;  /* 0x00003c0308007387 */ /* 0x0013e20000100800 */
[----:B------:R-:W-:Y:S05]  /*6e10*/  @!P0 BRA `(.L_x_86) ;  /* 0x0000000400048947 */ /* 0x000fea0003800000 */
[----:B------:R-:W-:-:S13]  /*6e20*/  ISETP.NE.AND P0, PT, R5, 0x3, PT ;  /* 0x000000030500780c */ /* 0x000fda0003f05270 */
[----:B------:R-:W-:Y:S05]  /*6e30*/  @!P0 BRA `(.L_x_87) ;  /* 0x0000000000188947 */ /* 0x000fea0003800000 */
[----:B------:R-:W-:-:S13]  /*6e40*/  ISETP.NE.AND P0, PT, R5, 0x2, PT ;  /* 0x000000020500780c */ /* 0x000fda0003f05270 */
[----:B------:R-:W-:Y:S01]  /*6e50*/  @!P0 IMAD.MOV.U32 R6, RZ, RZ, 0x3 ;  /* 0x00000003ff068424 */ /* 0x000fe200078e00ff */
[----:B------:R-:W-:Y:S01]  /*6e60*/  @P0 IADD3 R6, PT, PT, R5, 0x1, RZ ;  /* 0x0000000105060810 */ /* 0x000fe20007ffe0ff */
[----:B------:R-:W-:Y:S02]  /*6e70*/  @!P0 IMAD.MOV.U32 R7, RZ, RZ, R11 ;  /* 0x000000ffff078224 */ /* 0x000fe400078e000b */
[----:B------:R-:W-:Y:S01]  /*6e80*/  @P0 IMAD.MOV.U32 R7, RZ, RZ, R22 ;  /* 0x000000ffff070224 */ /* 0x000fe200078e0016 */
[----:B------:R-:W-:Y:S06]  /*6e90*/  BRA `(.L_x_86) ;  /* 0x0000000000e47947 */ /* 0x000fec0003800000 */
.L_x_87:
[----:B------:R-:W-:Y:S01]  /*6ea0*/  VIADD R31, R31, 0x1 ;  /* 0x000000011f1f7836 */ /* 0x000fe20000000000 */
[----:B------:R-:W-:Y:S03]  /*6eb0*/  BSSY.RECONVERGENT B1, `(.L_x_88) ;  /* 0x000000c000017945 */ /* 0x000fe60003800200 */
[C---:B-1----:R-:W-:Y:S01]  /*6ec0*/  IMAD.WIDE.U32 R8, R31.reuse, -0x2daee0ad, RZ ;  /* 0xd2511f531f087825 */ /* 0x042fe200078e00ff */
[----:B------:R-:W-:-:S13]  /*6ed0*/  ISETP.NE.AND P0, PT, R31, RZ, PT ;  /* 0x000000ff1f00720c */ /* 0x000fda0003f05270 */
[----:B------:R-:W-:Y:S05]  /*6ee0*/  @P0 BRA `(.L_x_89) ;  /* 0x0000000000200947 */ /* 0x000fea0003800000 */
[----:B------:R-:W-:-:S05]  /*6ef0*/  VIADD R27, R27, 0x1 ;  /* 0x000000011b1b7836 */ /* 0x000fca0000000000 */
[----:B------:R-:W-:-:S13]  /*6f00*/  ISETP.NE.AND P0, PT, R27, RZ, PT ;  /* 0x000000ff1b00720c */ /* 0x000fda0003f05270 */
[----:B------:R-:W-:Y:S01]  /*6f10*/  @!P0 IADD3 R2, PT, PT, R2, 0x1, RZ ;  /* 0x0000000102028810 */ /* 0x000fe20007ffe0ff */
[----:B------:R-:W-:Y:S02]  /*6f20*/  @!P0 VIADD R3, R25, 0x1 ;  /* 0x0000000119038836 */ /* 0x000fe40000000000 */
[----:B------:R-:W-:Y:S01]  /*6f30*/  @!P0 IMAD.MOV.U32 R27, RZ, RZ, RZ ;  /* 0x000000ffff1b8224 */ /* 0x000fe200078e00ff */
[----:B------:R-:W-:-:S13]  /*6f40*/  ISETP.NE.AND P1, PT, R2, RZ, !P0 ;  /* 0x000000ff0200720c */ /* 0x000fda0004725270 */
[----:B------:R-:W-:-:S05]  /*6f50*/  @P1 IMAD.MOV R3, RZ, RZ, R25 ;  /* 0x000000ffff031224 */ /* 0x000fca00078e0219 */
[----:B------:R-:W-:-:S07]  /*6f60*/  @!P0 MOV R25, R3 ;  /* 0x0000000300198202 */ /* 0x000fce0000000f00 */
.L_x_89:
[----:B------:R-:W-:Y:S05]  /*6f70*/  BSYNC.RECONVERGENT B1 ;  /* 0x0000000000017941 */ /* 0x000fea0003800200 */
.L_x_88:
        /* <DEDUP_REMOVED lines=38> */
[----:B------:R-:W-:Y:S01]  /*71e0*/  IMAD.MOV.U32 R26, RZ, RZ, R10 ;  /* 0x000000ffff1a7224 */ /* 0x000fe200078e000a */
[----:B------:R-:W-:Y:S01]  /*71f0*/  LOP3.LUT R11, R4, 0x96a522ad, R7, 0x96, !PT ;  /* 0x96a522ad040b7812 */ /* 0x000fe200078e9607 */
[----:B------:R-:W-:Y:S02]  /*7200*/  IMAD.MOV.U32 R7, RZ, RZ, R24 ;  /* 0x000000ffff077224 */ /* 0x000fe400078e0018 */
[----:B------:R-:W-:Y:S02]  /*7210*/  IMAD.MOV.U32 R24, RZ, RZ, R6 ;  /* 0x000000ffff187224 */ /* 0x000fe400078e0006 */
[----:B------:R-:W-:-:S07]  /*7220*/  HFMA2 R6, -RZ, RZ, 0, 0 ;  /* 0x00000000ff067431 */ /* 0x000fce00000001ff */
.L_x_86:
[----:B------:R-:W-:Y:S05]  /*7230*/  BSYNC.RECONVERGENT B0 ;  /* 0x0000000000007941 */ /* 0x000fea0003800200 */
.L_x_85:
[C---:B-1----:R-:W-:Y:S01]  /*7240*/  IMAD.HI.U32 R4, R7.reuse, 0x24924925, RZ ;  /* 0x2492492507047827 */ /* 0x042fe200078e00ff */
[----:B------:R-:W2:Y:S03]  /*7250*/  LDL R5, [R1+0x54] ;  /* 0x0000540001057983 */ /* 0x000ea60000100800 */
[----:B------:R-:W-:-:S05]  /*7260*/  IMAD.IADD R3, R7, 0x1, -R4 ;  /* 0x0000000107037824 */ /* 0x000fca00078e0a04 */
[----:B------:R-:W-:-:S04]  /*7270*/  LEA.HI R4, R3, R4, RZ, 0x1f ;  /* 0x0000000403047211 */ /* 0x000fc800078ff8ff */
        /* <DEDUP_REMOVED lines=21> */
.L_x_92:
[----:B------:R-:W-:Y:S01]  /*73d0*/  VIADD R31, R31, 0x1 ;  /* 0x000000011f1f7836 */ /* 0x000fe20000000000 */
[----:B------:R-:W-:Y:S03]  /*73e0*/  BSSY.RECONVERGENT B1, `(.L_x_93) ;  /* 0x000000c000017945 */ /* 0x000fe60003800200 */
[C---:B-1----:R-:W-:Y:S01]  /*73f0*/  IMAD.WIDE.U32 R8, R31.reuse, -0x2daee0ad, RZ ;  /* 0xd2511f531f087825 */ /* 0x042fe200078e00ff */
        /* <DEDUP_REMOVED lines=10> */
.L_x_94:
[----:B------:R-:W-:Y:S05]  /*74a0*/  BSYNC.RECONVERGENT B1 ;  /* 0x0000000000017941 */ /* 0x000fea0003800200 */
.L_x_93:
        /* <DEDUP_REMOVED lines=38> */
[----:B------:R-:W-:Y:S02]  /*7710*/  LOP3.LUT R22, R8, 0x8ff34781, R11, 0x96, !PT ;  /* 0x8ff3478108167812 */ /* 0x000fe400078e960b */
[----:B------:R-:W-:Y:S02]  /*7720*/  MOV R26, R10 ;  /* 0x0000000a001a7202 */ /* 0x000fe40000000f00 */
[----:B------:R-:W-:Y:S01]  /*7730*/  LOP3.LUT R11, R4, 0x96a522ad, R7, 0x96, !PT ;  /* 0x96a522ad040b7812 */ /* 0x000fe200078e9607 */
[----:B------:R-:W-:Y:S02]  /*7740*/  IMAD.MOV.U32 R7, RZ, RZ, R24 ;  /* 0x000000ffff077224 */ /* 0x000fe400078e0018 */
[----:B------:R-:W-:-:S07]  /*7750*/  IMAD.MOV.U32 R24, RZ, RZ, R6 ;  /* 0x000000ffff187224 */ /* 0x000fce00078e0006 */
.L_x_91:
[----:B------:R-:W-:Y:S05]  /*7760*/  BSYNC.RECONVERGENT B0 ;  /* 0x0000000000007941 */ /* 0x000fea0003800200 */
.L_x_90:
        /* <DEDUP_REMOVED lines=8> */
[----:B------:R-:W-:Y:S01]  /*77f0*/  IMAD.MOV.U32 R7, RZ, RZ, 0x2 ;  /* 0x00000002ff077424 */ /* 0x000fe200078e00ff */
[----:B--2---:R-:W-:Y:S01]  /*7800*/  I2FP.F32.S32 R3, R8 ;  /* 0x0000000800037245 */ /* 0x004fe20000201400 */
[----:B------:R-:W-:-:S05]  /*7810*/  IMAD.MOV.U32 R8, RZ, RZ, R26 ;  /* 0x000000ffff087224 */ /* 0x000fca00078e001a */
        /* <DEDUP_REMOVED lines=12> */
.L_x_97:
        /* <DEDUP_REMOVED lines=13> */
.L_x_99:
[----:B------:R-:W-:Y:S05]  /*79b0*/  BSYNC.RECONVERGENT B1 ;  /* 0x0000000000017941 */ /* 0x000fea0003800200 */
.L_x_98:
        /* <DEDUP_REMOVED lines=40> */
[----:B------:R-:W-:Y:S01]  /*7c40*/  IMAD.MOV.U32 R26, RZ, RZ, R10 ;  /* 0x000000ffff1a7224 */ /* 0x000fe200078e000a */
[----:B------:R-:W-:Y:S01]  /*7c50*/  MOV R24, R6 ;  /* 0x0000000600187202 */ /* 0x000fe20000000f00 */
[----:B------:R-:W-:-:S07]  /*7c60*/  IMAD.MOV.U32 R7, RZ, RZ, RZ ;  /* 0x000000ffff077224 */ /* 0x000fce00078e00ff */
.L_x_96:
[----:B------:R-:W-:Y:S05]  /*7c70*/  BSYNC.RECONVERGENT B0 ;  /* 0x0000000000007941 */ /* 0x000fea0003800200 */
.L_x_95:
        /* <DEDUP_REMOVED lines=23> */
.L_x_102:
        /* <DEDUP_REMOVED lines=13> */
.L_x_104:
[----:B------:R-:W-:Y:S05]  /*7ec0*/  BSYNC.RECONVERGENT B1 ;  /* 0x0000000000017941 */ /* 0x000fea0003800200 */
.L_x_103:
        /* <DEDUP_REMOVED lines=39> */
[----:B------:R-:W-:Y:S01]  /*8140*/  MOV R26, R10 ;  /* 0x0000000a001a7202 */ /* 0x000fe20000000f00 */
[----:B------:R-:W-:Y:S01]  /*8150*/  IMAD.MOV.U32 R8, RZ, RZ, R24 ;  /* 0x000000ffff087224 */ /* 0x000fe200078e0018 */
[----:B------:R-:W-:Y:S01]  /*8160*/  LOP3.LUT R11, R4, 0x96a522ad, R7, 0x96, !PT ;  /* 0x96a522ad040b7812 */ /* 0x000fe200078e9607 */
[----:B------:R-:W-:-:S07]  /*8170*/  IMAD.MOV.U32 R24, RZ, RZ, R6 ;  /* 0x000000ffff187224 */ /* 0x000fce00078e0006 */
.L_x_101:
[----:B------:R-:W-:Y:S05]  /*8180*/  BSYNC.RECONVERGENT B0 ;  /* 0x0000000000007941 */ /* 0x000fea0003800200 */
.L_x_100:
[----:B-1----:R-:W2:Y:S01]  /*8190*/  LDL R6, [R1+0x48] ;  /* 0x0000480001067983 */ /* 0x002ea20000100800 */
[----:B------:R-:W-:-:S04]  /*81a0*/  SHF.L.U32 R3, R8, 0x2, RZ ;  /* 0x0000000208037819 */ /* 0x000fc800000006ff */
[----:B------:R-:W-:-:S05]  /*81b0*/  LOP3.LUT R8, R3, 0xc, RZ, 0xc0, !PT ;  /* 0x0000000c03087812 */ /* 0x000fca00078ec0ff */
[----:B------:R-:W-:-:S05]  /*81c0*/  IMAD.IADD R8, R1, 0x1, R8 ;  /* 0x0000000101087824 */ /* 0x000fca00078e0208 */
[----:B------:R-:W3:Y:S01]  /*81d0*/  LDL R4, [R8+0x3c] ;  /* 0x00003c0008047983 */ /* 0x000ee20000100800 */
[----:B------:R-:W-:Y:S01]  /*81e0*/  ISETP.NE.AND P0, PT, R5, 0x1, PT ;  /* 0x000000010500780c */ /* 0x000fe20003f05270 */
[----:B------:R-:W-:Y:S01]  /*81f0*/  BSSY.RECONVERGENT B0, `(.L_x_105) ;  /* 0x0000049000007945 */ /* 0x000fe20003800200 */
[----:B------:R-:W-:Y:S01]  /*8200*/  IMAD.MOV.U32 R7, RZ, RZ, R26 ;  /* 0x000000ffff077224 */ /* 0x000fe200078e001a */
[----:B--2---:R-:W-:Y:S01]  /*8210*/  I2FP.F32.S32 R3, R6 ;  /* 0x0000000600037245 */ /* 0x004fe20000201400 */
[----:B------:R-:W-:-:S05]  /*8220*/  IMAD.MOV.U32 R6, RZ, RZ, 0x2 ;  /* 0x00000002ff067424 */ /* 0x000fca00078e00ff */
[----:B------:R-:W0:Y:S01]  /*8230*/  F2I.TRUNC.NTZ R3, R3 ;  /* 0x0000000300037305 */ /* 0x000e22000020f100 */
[----:B---3--:R1:W-:Y:S04]  /*8240*/  STL [R1+0x48], R4 ;  /* 0x0000480401007387 */ /* 0x0083e80000100800 */
[----:B0-----:R1:W-:Y:S01]  /*8250*/  STL [R8+0x3c], R3 ;  /* 0x00003c0308007387 */ /* 0x0013e20000100800 */
[----:B------:R-:W-:Y:S05]  /*8260*/  @!P0 BRA `(.L_x_106) ;  /* 0x0000000400048947 */ /* 0x000fea0003800000 */
[----:B------:R-:W-:-:S13]  /*8270*/  ISETP.NE.AND P0, PT, R5, 0x3, PT ;  /* 0x000000030500780c */ /* 0x000fda0003f05270 */
[----:B------:R-:W-:Y:S05]  /*8280*/  @!P0 BRA `(.L_x_107) ;  /* 0x0000000000188947 */ /* 0x000fea0003800000 */
[----:B------:R-:W-:-:S13]  /*8290*/  ISETP.NE.AND P0, PT, R5, 0x2, PT ;  /* 0x000000020500780c */ /* 0x000fda0003f05270 */
[----:B------:R-:W-:Y:S01]  /*82a0*/  @!P0 MOV R6, 0x3 ;  /* 0x0000000300068802 */ /* 0x000fe20000000f00 */
[----:B------:R-:W-:Y:S02]  /*82b0*/  @!P0 IMAD.MOV.U32 R7, RZ, RZ, R11 ;  /* 0x000000ffff078224 */ /* 0x000fe400078e000b */
[----:B------:R-:W-:Y:S02]  /*82c0*/  @P0 VIADD R6, R5, 0x1 ;  /* 0x0000000105060836 */ /* 0x000fe40000000000 */
[----:B------:R-:W-:Y:S01]  /*82d0*/  @P0 IMAD.MOV.U32 R7, RZ, RZ, R22 ;  /* 0x000000ffff070224 */ /* 0x000fe200078e0016 */
[----:B------:R-:W-:Y:S06]  /*82e0*/  BRA `(.L_x_106) ;  /* 0x0000000000e47947 */ /* 0x000fec0003800000 */
.L_x_107:
[----:B------:R-:W-:Y:S01]  /*82f0*/  IADD3 R31, PT, PT, R31, 0x1, RZ ;  /* 0x000000011f1f7810 */ /* 0x000fe20007ffe0ff */
[----:B------:R-:W-:Y:S03]  /*8300*/  BSSY.RECONVERGENT B1, `(.L_x_108) ;  /* 0x000000c000017945 */ /* 0x000fe60003800200 */
[C---:B------:R-:W-:Y:S01]  /*8310*/  ISETP.NE.AND P0, PT, R31.reuse, RZ, PT ;  /* 0x000000ff1f00720c */ /* 0x040fe20003f05270 */
[----:B-1----:R-:W-:-:S12]  /*8320*/  IMAD.WIDE.U32 R8, R31, -0x2daee0ad, RZ ;  /* 0xd2511f531f087825 */ /* 0x002fd800078e00ff */
[----:B------:R-:W-:Y:S05]  /*8330*/  @P0 BRA `(.L_x_109) ;  /* 0x0000000000200947 */ /* 0x000fea0003800000 */
[----:B------:R-:W-:-:S05]  /*8340*/  VIADD R27, R27, 0x1 ;  /* 0x000000011b1b7836 */ /* 0x000fca0000000000 */
[----:B------:R-:W-:-:S13]  /*8350*/  ISETP.NE.AND P0, PT, R27, RZ, PT ;  /* 0x000000ff1b00720c */ /* 0x000fda0003f05270 */
[----:B------:R-:W-:Y:S02]  /*8360*/  @!P0 VIADD R2, R2, 0x1 ;  /* 0x0000000102028836 */ /* 0x000fe40000000000 */
[----:B------:R-:W-:Y:S02]  /*8370*/  @!P0 VIADD R3, R25, 0x1 ;  /* 0x0000000119038836 */ /* 0x000fe40000000000 */
[----:B------:R-:W-:Y:S01]  /*8380*/  @!P0 IMAD.MOV.U32 R27, RZ, RZ, RZ ;  /* 0x000000ffff1b8224 */ /* 0x000fe200078e00ff */
[----:B------:R-:W-:-:S13]  /*8390*/  ISETP.NE.AND P1, PT, R2, RZ, !P0 ;  /* 0x000000ff0200720c */ /* 0x000fda0004725270 */
[----:B------:R-:W-:-:S05]  /*83a0*/  @P1 IADD3 R3, PT, PT, R25, RZ, RZ ;  /* 0x000000ff19031210 */ /* 0x000fca0007ffe0ff */
[----:B------:R-:W-:-:S07]  /*83b0*/  @!P0 IMAD.MOV.U32 R25, RZ, RZ, R3 ;  /* 0x000000ffff198224 */ /* 0x000fce00078e0003 */
.L_x_109:
[----:B------:R-:W-:Y:S05]  /*83c0*/  BSYNC.RECONVERGENT B1 ;  /* 0x0000000000017941 */ /* 0x000fea0003800200 */
.L_x_108:
        /* <DEDUP_REMOVED lines=39> */
[----:B------:R-:W-:Y:S02]  /*8640*/  LOP3.LUT R11, R4, 0x96a522ad, R7, 0x96, !PT ;  /* 0x96a522ad040b7812 */ /* 0x000fe400078e9607 */
[----:B------:R-:W-:Y:S01]  /*8650*/  MOV R7, R24 ;  /* 0x0000001800077202 */ /* 0x000fe20000000f00 */
[----:B------:R-:W-:Y:S02]  /*8660*/  IMAD.MOV.U32 R24, RZ, RZ, R6 ;  /* 0x000000ffff187224 */ /* 0x000fe400078e0006 */
[----:B------:R-:W-:-:S07]  /*8670*/  IMAD.MOV.U32 R6, RZ, RZ, RZ ;  /* 0x000000ffff067224 */ /* 0x000fce00078e00ff */
.L_x_106:
[----:B------:R-:W-:Y:S05]  /*8680*/  BSYNC.RECONVERGENT B0 ;  /* 0x0000000000007941 */ /* 0x000fea0003800200 */
.L_x_105:
        /* <DEDUP_REMOVED lines=8> */
[----:B------:R-:W-:Y:S01]  /*8710*/  HFMA2 R10, -RZ, RZ, 0, 1.1920928955078125e-07 ;  /* 0x00000002ff0a7431 */ /* 0x000fe200000001ff */
[----:B--2---:R-:W-:-:S06]  /*8720*/  I2FP.F32.S32 R3, R5 ;  /* 0x0000000500037245 */ /* 0x004fcc0000201400 */
[----:B------:R-:W0:Y:S01]  /*8730*/  F2I.TRUNC.NTZ R3, R3 ;  /* 0x0000000300037305 */ /* 0x000e22000020f100 */
[----:B---3--:R1:W-:Y:S04]  /*8740*/  STL [R1+0x44], R8 ;  /* 0x0000440801007387 */ /* 0x0083e80000100800 */
[----:B0-----:R1:W-:Y:S01]  /*8750*/  STL [R4], R3 ;  /* 0x0000000304007387 */ /* 0x0013e20000100800 */
[----:B------:R-:W-:Y:S01]  /*8760*/  IMAD.MOV.U32 R5, RZ, RZ, R26 ;  /* 0x000000ffff057224 */ /* 0x000fe200078e001a */
[----:B------:R-:W-:Y:S06]  /*8770*/  @!P0 BRA `(.L_x_111) ;  /* 0x0000000400048947 */ /* 0x000fec0003800000 */
        /* <DEDUP_REMOVED lines=8> */
.L_x_112:
        /* <DEDUP_REMOVED lines=13> */
.L_x_114:
[----:B------:R-:W-:Y:S05]  /*88d0*/  BSYNC.RECONVERGENT B1 ;  /* 0x0000000000017941 */ /* 0x000fea0003800200 */
.L_x_113:
        /* <DEDUP_REMOVED lines=36> */
[----:B------:R-:W-:-:S04]  /*8b20*/  IMAD.WIDE.U32 R10, R10, -0x326172a9, RZ ;  /* 0xcd9e8d570a0a7825 */ /* 0x000fc800078e00ff */
[----:B------:R-:W-:Y:S01]  /*8b30*/  IMAD.WIDE.U32 R6, R6, -0x2daee0ad, RZ ;  /* 0xd2511f5306067825 */ /* 0x000fe200078e00ff */
[----:B------:R-:W-:-:S03]  /*8b40*/  LOP3.LUT R22, R8, 0x8ff34781, R11, 0x96, !PT ;  /* 0x8ff3478108167812 */ /* 0x000fc600078e960b */
[----:B------:R-:W-:Y:S01]  /*8b50*/  IMAD.MOV.U32 R26, RZ, RZ, R10 ;  /* 0x000000ffff1a7224 */ /* 0x000fe200078e000a */
[----:B------:R-:W-:Y:S01]  /*8b60*/  LOP3.LUT R11, R4, 0x96a522ad, R7, 0x96, !PT ;  /* 0x96a522ad040b7812 */ /* 0x000fe200078e9607 */
[----:B------:R-:W-:Y:S01]  /*8b70*/  IMAD.MOV.U32 R10, RZ, RZ, RZ ;  /* 0x000000ffff0a7224 */ /* 0x000fe200078e00ff */
[----:B------:R-:W-:-:S07]  /*8b80*/  MOV R24, R6 ;  /* 0x0000000600187202 */ /* 0x000fce0000000f00 */
.L_x_111:
[----:B------:R-:W-:Y:S05]  /*8b90*/  BSYNC.RECONVERGENT B0 ;  /* 0x0000000000007941 */ /* 0x000fea0003800200 */
.L_x_110:
[----:B------:R-:W2:Y:S01]  /*8ba0*/  LDL R16, [R1+0x40] ;  /* 0x0000400001107983 */ /* 0x000ea20000100800 */
[----:B-1----:R-:W-:Y:S01]  /*8bb0*/  IMAD.SHL.U32 R3, R5, 0x4, RZ ;  /* 0x0000000405037824 */ /* 0x002fe200078e00ff */
[----:B------:R-:W0:Y:S01]  /*8bc0*/  LDC.64 R6, c[0x0][0x398] ;  /* 0x0000e600ff067b82 */ /* 0x000e220000000a00 */
[----:B------:R-:W1:Y:S03]  /*8bd0*/  LDCU.64 UR6, c[0x0][0x3b8] ;  /* 0x00007700ff0677ac */ /* 0x000e660008000a00 */
[----:B------:R-:W-:-:S04]  /*8be0*/  LOP3.LUT R4, R3, 0x4, RZ, 0xc0, !PT ;  /* 0x0000000403047812 */ /* 0x000fc800078ec0ff */
[----:B------:R-:W-:-:S05]  /*8bf0*/  IADD3 R17, PT, PT, R1, R4, RZ ;  /* 0x0000000401117210 */ /* 0x000fca0007ffe0ff */
[----:B------:R-:W3:Y:S01]  /*8c00*/  LDL R18, [R17+0x3c] ;  /* 0x00003c0011127983 */ /* 0x000ee20000100800 */
[----:B------:R-:W-:Y:S01]  /*8c10*/  MOV R9, R23 ;  /* 0x0000001700097202 */ /* 0x000fe20000000f00 */
[----:B------:R-:W-:Y:S01]  /*8c20*/  IMAD.MOV.U32 R8, RZ, RZ, R14 ;  /* 0x000000ffff087224 */ /* 0x000fe200078e000e */
[----:B------:R-:W-:Y:S01]  /*8c30*/  BSSY B0, `(.L_x_115) ;  /* 0x000001e000007945 */ /* 0x000fe20003800000 */
[----:B------:R-:W-:Y:S02]  /*8c40*/  IMAD.MOV.U32 R33, RZ, RZ, RZ ;  /* 0x000000ffff217224 */ /* 0x000fe400078e00ff */
[-C--:B0-----:R-:W-:Y:S02]  /*8c50*/  IMAD R3, R29, R6.reuse, RZ ;  /* 0x000000061d037224 */ /* 0x081fe400078e02ff */
[----:B------:R-:W-:-:S04]  /*8c60*/  IMAD.WIDE.U32 R4, R30, R6, RZ ;  /* 0x000000061e047225 */ /* 0x000fc800078e00ff */
[----:B------:R-:W-:Y:S02]  /*8c70*/  IMAD R3, R30, R7, R3 ;  /* 0x000000071e037224 */ /* 0x000fe400078e0203 */
[----:B-1----:R-:W-:-:S04]  /*8c80*/  IMAD.WIDE.U32 R8, R4, UR6, R8 ;  /* 0x0000000604087c25 */ /* 0x002fc8000f8e0008 */
[----:B------:R-:W-:-:S04]  /*8c90*/  IMAD.IADD R3, R5, 0x1, R3 ;  /* 0x0000000105037824 */ /* 0x000fc800078e0203 */
[----:B------:R-:W-:-:S04]  /*8ca0*/  IMAD R19, R3, UR6, RZ ;  /* 0x0000000603137c24 */ /* 0x000fc8000f8e02ff */
[----:B------:R-:W-:-:S04]  /*8cb0*/  IMAD R19, R4, UR7, R19 ;  /* 0x0000000704137c24 */ /* 0x000fc8000f8e0213 */
[----:B------:R-:W-:Y:S01]  /*8cc0*/  IMAD.IADD R35, R9, 0x1, R19 ;  /* 0x0000000109237824 */ /* 0x000fe200078e0213 */
[----:B--2---:R-:W-:-:S06]  /*8cd0*/  I2FP.F32.S32 R16, R16 ;  /* 0x0000001000107245 */ /* 0x004fcc0000201400 */
[----:B------:R-:W0:Y:S01]  /*8ce0*/  F2I.TRUNC.NTZ R16, R16 ;  /* 0x0000001000107305 */ /* 0x000e22000020f100 */
[----:B---3--:R1:W-:Y:S04]  /*8cf0*/  STL [R1+0x40], R18 ;  /* 0x0000401201007387 */ /* 0x0083e80000100800 */
[----:B0-----:R1:W-:Y:S02]  /*8d00*/  STL [R17+0x3c], R16 ;  /* 0x00003c1011007387 */ /* 0x0013e40000100800 */
.L_x_116:
[----:B------:R-:W-:-:S05]  /*8d10*/  LEA R32, R33, R0, 0x2 ;  /* 0x0000000021207211 */ /* 0x000fca00078e10ff */
[----:B-1----:R-:W2:Y:S01]  /*8d20*/  LDL R16, [R32] ;  /* 0x0000000020107983 */ /* 0x002ea20000100800 */
[----:B------:R-:W-:Y:S05]  /*8d30*/  YIELD ;  /* 0x0000000000007946 */ /* 0x000fea0003800000 */
[----:B------:R-:W0:Y:S01]  /*8d40*/  LDCU.64 UR6, c[0x0][0x390] ;  /* 0x00007200ff0677ac */ /* 0x000e220008000a00 */
[----:B------:R-:W-:Y:S01]  /*8d50*/  IMAD.MOV.U32 R21, RZ, RZ, 0x1 ;  /* 0x00000001ff157424 */ /* 0x000fe200078e00ff */
[----:B--2---:R-:W-:Y:S02]  /*8d60*/  SHF.R.S32.HI R17, RZ, 0x1f, R16 ;  /* 0x0000001fff117819 */ /* 0x004fe40000011410 */
[----:B------:R-:W-:-:S05]  /*8d70*/  IADD3 R19, P0, PT, R16, R8, RZ ;  /* 0x0000000810137210 */ /* 0x000fca0007f1e0ff */
[----:B------:R-:W-:Y:S01]  /*8d80*/  IMAD.X R20, R17, 0x1, R35, P0 ;  /* 0x0000000111147824 */ /* 0x000fe200000e0623 */
[----:B0-----:R-:W-:-:S04]  /*8d90*/  LEA R18, P0, R19, UR6, 0x2 ;  /* 0x0000000613127c11 */ /* 0x001fc8000f8010ff */
[----:B------:R-:W-:Y:S01]  /*8da0*/  LEA.HI.X R19, R19, UR7, R20, 0x2, P0 ;  /* 0x0000000713137c11 */ /* 0x000fe200080f1414 */
[----:B------:R-:W-:-:S05]  /*8db0*/  HFMA2 R20, -RZ, RZ, 0, 0 ;  /* 0x00000000ff147431 */ /* 0x000fca00000001ff */
[----:B------:R-:W2:Y:S01]  /*8dc0*/  ATOMG.E.CAS.STRONG.GPU PT, R18, [R18], R20, R21 ;  /* 0x00000014121273a9 */ /* 0x000ea200001ee115 */
[C---:B------:R-:W-:Y:S01]  /*8dd0*/  ISETP.GE.U32.AND P0, PT, R33.reuse, 0xe, PT ;  /* 0x0000000e2100780c */ /* 0x040fe20003f06070 */
[----:B------:R-:W-:Y:S01]  /*8de0*/  VIADD R33, R33, 0x1 ;  /* 0x0000000121217836 */ /* 0x000fe20000000000 */
[----:B--2---:R-:W-:-:S13]  /*8df0*/  ISETP.NE.AND P1, PT, R18, RZ, PT ;  /* 0x000000ff1200720c */ /* 0x004fda0003f25270 */
[----:B------:R-:W-:Y:S05]  /*8e00*/  @!P0 BRA P1, `(.L_x_116) ;  /* 0xfffffffc00c08947 */ /* 0x000fea000083ffff */
[----:B------:R-:W-:Y:S05]  /*8e10*/  BSYNC B0 ;  /* 0x0000000000007941 */ /* 0x000fea0003800000 */
.L_x_115:
[----:B------:R-:W0:Y:S01]  /*8e20*/  LDCU UR5, c[0x0][0x3c0] ;  /* 0x00007800ff0577ac */ /* 0x000e220008000800 */
[C---:B------:R-:W-:Y:S01]  /*8e30*/  IMAD R8, R6.reuse, UR4, RZ ;  /* 0x0000000406087c24 */ /* 0x040fe2000f8e02ff */
[----:B------:R-:W1:Y:S01]  /*8e40*/  LDCU.128 UR12, c[0x0][0x380] ;  /* 0x00007000ff0c77ac */ /* 0x000e620008000c00 */
[----:B------:R-:W2:Y:S01]  /*8e50*/  LDCU.64 UR6, c[0x0][0x3a8] ;  /* 0x00007500ff0677ac */ /* 0x000ea20008000a00 */
[----:B0-----:R-:W-:-:S04]  /*8e60*/  IMAD.WIDE.U32 R16, R6, UR5, R16 ;  /* 0x0000000506107c25 */ /* 0x001fc8000f8e0010 */
[----:B------:R-:W-:Y:S01]  /*8e70*/  IMAD R5, R7, UR5, R8 ;  /* 0x0000000507057c24 */ /* 0x000fe2000f8e0208 */
[----:B-1----:R-:W-:-:S03]  /*8e80*/  LEA R6, P0, R16, UR12, 0x2 ;  /* 0x0000000c10067c11 */ /* 0x002fc6000f8010ff */
[----:B------:R-:W-:-:S05]  /*8e90*/  IMAD.IADD R5, R17, 0x1, R5 ;  /* 0x0000000111057824 */ /* 0x000fca00078e0205 */
[----:B------:R-:W-:-:S06]  /*8ea0*/  LEA.HI.X R7, R16, UR13, R5, 0x2, P0 ;  /* 0x0000000d10077c11 */ /* 0x000fcc00080f1405 */
[----:B------:R-:W3:Y:S01]  /*8eb0*/  LDG.E R7, desc[UR10][R6.64] ;  /* 0x0000000a06077981 */ /* 0x000ee2000c1e1900 */
[----:B------:R-:W-:-:S04]  /*8ec0*/  IADD3 R5, P0, PT, R12, R4, RZ ;  /* 0x000000040c057210 */ /* 0x000fc80007f1e0ff */
[----:B------:R-:W-:Y:S02]  /*8ed0*/  LEA R4, P1, R5, UR14, 0x2 ;  /* 0x0000000e05047c11 */ /* 0x000fe4000f8210ff */
[----:B------:R-:W-:Y:S02]  /*8ee0*/  IADD3.X R8, PT, PT, R3, R28, RZ, P0, !PT ;  /* 0x0000001c03087210 */ /* 0x000fe400007fe4ff */
[----:B------:R-:W-:Y:S02]  /*8ef0*/  IADD3 R30, P0, PT, R30, 0x1, RZ ;  /* 0x000000011e1e7810 */ /* 0x000fe40007f1e0ff */
[----:B------:R-:W-:-:S03]  /*8f00*/  LEA.HI.X R5, R5, UR15, R8, 0x2, P1 ;  /* 0x0000000f05057c11 */ /* 0x000fc600088f1408 */
[----:B------:R-:W-:Y:S01]  /*8f10*/  IMAD.X R29, RZ, RZ, R29, P0 ;  /* 0x000000ffff1d7224 */ /* 0x000fe200000e061d */
[----:B--2---:R-:W-:-:S04]  /*8f20*/  ISETP.GE.U32.AND P0, PT, R30, UR6, PT ;  /* 0x000000061e007c0c */ /* 0x004fc8000bf06070 */
[----:B------:R-:W-:Y:S01]  /*8f30*/  ISETP.GE.U32.AND.EX P0, PT, R29, UR7, PT, P0 ;  /* 0x000000071d007c0c */ /* 0x000fe2000bf06100 */
[----:B---3--:R0:W-:-:S12]  /*8f40*/  STG.E desc[UR10][R4.64], R7 ;  /* 0x0000000704007986 */ /* 0x0081d8000c10190a */
[----:B------:R-:W-:Y:S05]  /*8f50*/  @!P0 BRA `(.L_x_117) ;  /* 0xffffffb4007c8947 */ /* 0x000fea000383ffff */
[----:B------:R-:W-:Y:S05]  /*8f60*/  EXIT ;  /* 0x000000000000794d */ /* 0x000fea0003800000 */
.L_x_118:
        /* <DEDUP_REMOVED lines=9> */
.L_x_642:


//--------------------- .text._Z23pipeline_rperm_ln_multiPfPiS0_mmm --------------------------
	.section	.text._Z23pipeline_rperm_ln_multiPfPiS0_mmm,"ax",@progbits
	.align	128
        .global         _Z23pipeline_rperm_ln_multiPfPiS0_mmm
        .type           _Z23pipeline_rperm_ln_multiPfPiS0_mmm,@function
        .size           _Z23pipeline_rperm_ln_multiPfPiS0_mmm,(.L_x_643 - _Z23pipeline_rperm_ln_multiPfPiS0_mmm)
        .other          _Z23pipeline_rperm_ln_multiPfPiS0_mmm,@"STO_CUDA_ENTRY STV_DEFAULT"
_Z23pipeline_rperm_ln_multiPfPiS0_mmm:
.text._Z23pipeline_rperm_ln_multiPfPiS0_mmm:
[----:B------:R-:W0:Y:S01]  /*0000*/  LDC R1, c[0x0][0x37c] ;  /* 0x0000df00ff017b82 */ /* 0x000e220000000800 */
[----:B------:R-:W1:Y:S07]  /*0010*/  S2R R2, SR_TID.X ;  /* 0x0000000000027919 */ /* 0x000e6e0000002100 */
[----:B------:R-:W2:Y:S01]  /*0020*/  LDC.64 R8, c[0x0][0x398] ;  /* 0x0000e600ff087b82 */ /* 0x000ea20000000a00 */
[----:B------:R-:W3:Y:S01]  /*0030*/  LDCU.64 UR8, c[0x0][0x3a0] ;  /* 0x00007400ff0877ac */ /* 0x000ee20008000a00 */
[----:B0-----:R-:W-:Y:S01]  /*0040*/  VIADD R1, R1, 0xffffff88 ;  /* 0xffffff8801017836 */ /* 0x001fe20000000000 */
[----:B------:R-:W1:Y:S01]  /*0050*/  S2R R3, SR_CTAID.Y ;  /* 0x0000000000037919 */ /* 0x000e620000002600 */
[----:B------:R-:W0:Y:S01]  /*0060*/  LDCU.64 UR10, c[0x0][0x358] ;  /* 0x00006b00ff0a77ac */ /* 0x000e220008000a00 */
[----:B---3--:R-:W-:-:S04]  /*0070*/  UISETP.NE.U32.AND UP0, UPT, UR8, URZ, UPT ;  /* 0x000000ff0800728c */ /* 0x008fc8000bf05070 */
[----:B------:R-:W-:Y:S01]  /*0080*/  UISETP.NE.AND.EX UP0, UPT, UR9, URZ, UPT, UP0 ;  /* 0x000000ff0900728c */ /* 0x000fe2000bf05300 */
[----:B--2---:R-:W-:-:S04]  /*0090*/  IADD3 R7, P1, PT, R8, -0x1, RZ ;  /* 0xffffffff08077810 */ /* 0x004fc80007f3e0ff */
[----:B------:R-:W-:Y:S01]  /*00a0*/  IADD3.X R0, PT, PT, R9, -0x1, RZ, P1, !PT ;  /* 0xffffffff09007810 */ /* 0x000fe20000ffe4ff */
[----:B-1----:R-:W-:-:S05]  /*00b0*/  IMAD R6, R3, 0x20, R2 ;  /* 0x0000002003067824 */ /* 0x002fca00078e0202 */
[----:B------:R-:W-:-:S04]  /*00c0*/  ISETP.LT.U32.AND P0, PT, R6, R7, PT ;  /* 0x000000070600720c */ /* 0x000fc80003f01070 */
[----:B------:R-:W-:-:S04]  /*00d0*/  ISETP.LT.U32.AND.EX P0, PT, RZ, R0, PT, P0 ;  /* 0x00000000ff00720c */ /* 0x000fc80003f01100 */
[----:B------:R-:W-:Y:S02]  /*00e0*/  SEL R6, R6, R7, P0 ;  /* 0x0000000706067207 */ /* 0x000fe40000000000 */
[----:B------:R-:W-:Y:S01]  /*00f0*/  SEL R7, R0, RZ, !P0 ;  /* 0x000000ff00077207 */ /* 0x000fe20004000000 */
[----:B0-----:R-:W-:Y:S06]  /*0100*/  BRA.U !UP0, `(.L_x_119) ;  /* 0x0000000908847547 */ /* 0x001fec000b800000 */
[----:B------:R-:W-:Y:S01]  /*0110*/  UISETP.GE.U32.AND UP1, UPT, UR8, 0x8, UPT ;  /* 0x000000080800788c */ /* 0x000fe2000bf26070 */
[----:B------:R-:W-:Y:S01]  /*0120*/  IMAD.MOV.U32 R3, RZ, RZ, RZ ;  /* 0x000000ffff037224 */ /* 0x000fe200078e00ff */
[----:B------:R-:W-:Y:S02]  /*0130*/  ULOP3.LUT UR12, UR8, 0x7, URZ, 0xc0, !UPT ;  /* 0x00000007080c7892 */ /* 0x000fe4000f8ec0ff */
[----:B------:R-:W-:Y:S02]  /*0140*/  UISETP.GE.U32.AND.EX UP1, UPT, UR9, URZ, UPT, UP1 ;  /* 0x000000ff0900728c */ /* 0x000fe4000bf26110 */
[----:B------:R-:W-:Y:S01]  /*0150*/  UISETP.NE.U32.AND UP0, UPT, UR12, URZ, UPT ;  /* 0x000000ff0c00728c */ /* 0x000fe2000bf05070 */
[----:B------:R-:W-:-:S03]  /*0160*/  UMOV UR4, URZ ;  /* 0x000000ff00047c82 */ /* 0x000fc60008000000 */
[----:B------:R-:W-:-:S03]  /*0170*/  UISETP.NE.AND.EX UP0, UPT, URZ, URZ, UPT, UP0 ;  /* 0x000000ffff00728c */ /* 0x000fc6000bf05300 */
[----:B------:R-:W-:Y:S08]  /*0180*/  BRA.U !UP1, `(.L_x_120) ;  /* 0x0000000109e87547 */ /* 0x000ff0000b800000 */
[----:B------:R-:W0:Y:S01]  /*0190*/  S2UR UR6, SR_CgaCtaId ;  /* 0x00000000000679c3 */ /* 0x000e220000008800 */
[----:B------:R-:W-:Y:S01]  /*01a0*/  ULOP3.LUT UR7, UR8, 0xfffffff8, URZ, 0xc0, !UPT ;  /* 0xfffffff808077892 */ /* 0x000fe2000f8ec0ff */
[C---:B------:R-:W-:Y:S01]  /*01b0*/  SHF.L.U64.HI R23, R8.reuse, 0x2, R9 ;  /* 0x0000000208177819 */ /* 0x040fe20000010209 */
[----:B------:R-:W-:Y:S01]  /*01c0*/  IMAD.MOV.U32 R29, RZ, RZ, RZ ;  /* 0x000000ffff1d7224 */ /* 0x000fe200078e00ff */
[----:B------:R-:W-:Y:S01]  /*01d0*/  SHF.L.U32 R25, R8, 0x2, RZ ;  /* 0x0000000208197819 */ /* 0x000fe200000006ff */
[----:B------:R-:W-:Y:S01]  /*01e0*/  IMAD.MOV.U32 R27, RZ, RZ, RZ ;  /* 0x000000ffff1b7224 */ /* 0x000fe200078e00ff */
[----:B------:R-:W-:Y:S01]  /*01f0*/  UMOV UR5, 0x400 ;  /* 0x0000040000057882 */ /* 0x000fe20000000000 */
[----:B------:R-:W-:Y:S01]  /*0200*/  IMAD.U32 R3, RZ, RZ, UR7 ;  /* 0x00000007ff037e24 */ /* 0x000fe2000f8e00ff */
[----:B------:R-:W1:Y:S01]  /*0210*/  LDCU UR4, c[0x0][0x3a4] ;  /* 0x00007480ff0477ac */ /* 0x000e620008000800 */
[----:B------:R-:W2:Y:S01]  /*0220*/  LDCU.64 UR14, c[0x0][0x380] ;  /* 0x00007000ff0e77ac */ /* 0x000ea20008000a00 */
[----:B0-----:R-:W-:-:S12]  /*0230*/  ULEA UR5, UR6, UR5, 0x18 ;  /* 0x0000000506057291 */ /* 0x001fd8000f8ec0ff */
.L_x_121:
[----:B------:R-:W-:Y:S01]  /*0240*/  IADD3 R11, PT, PT, R29, 0x1, RZ ;  /* 0x000000011d0b7810 */ /* 0x000fe20007ffe0ff */
[-C--:B0-----:R-:W-:Y:S02]  /*0250*/  IMAD R0, R27, R8.reuse, RZ ;  /* 0x000000081b007224 */ /* 0x081fe400078e02ff */
[----:B------:R-:W-:Y:S01]  /*0260*/  IMAD.WIDE.U32 R12, R29, R8, R6 ;  /* 0x000000081d0c7225 */ /* 0x000fe200078e0006 */
[----:B------:R-:W-:-:S05]  /*0270*/  LOP3.LUT R11, R11, 0xfffffff9, RZ, 0xc0, !PT ;  /* 0xfffffff90b0b7812 */ /* 0x000fca00078ec0ff */
[----:B------:R-:W-:-:S04]  /*0280*/  IMAD.WIDE.U32 R4, R11, R8, R6 ;  /* 0x000000080b047225 */ /* 0x000fc800078e0006 */
[-C--:B------:R-:W-:Y:S01]  /*0290*/  IMAD R5, R11, R9.reuse, R5 ;  /* 0x000000090b057224 */ /* 0x080fe200078e0205 */
[----:B--2---:R-:W-:Y:S01]  /*02a0*/  LEA R16, P0, R4, UR14, 0x2 ;  /* 0x0000000e04107c11 */ /* 0x004fe2000f8010ff */
[----:B------:R-:W-:-:S03]  /*02b0*/  IMAD R11, R29, R9, R0 ;  /* 0x000000091d0b7224 */ /* 0x000fc600078e0200 */
[----:B------:R-:W-:Y:S01]  /*02c0*/  LEA.HI.X R17, R4, UR15, R5, 0x2, P0 ;  /* 0x0000000f04117c11 */ /* 0x000fe200080f1405 */
[----:B------:R-:W-:Y:S01]  /*02d0*/  IMAD.IADD R11, R13, 0x1, R11 ;  /* 0x000000010d0b7824 */ /* 0x000fe200078e020b */
[-C--:B------:R-:W-:Y:S02]  /*02e0*/  IADD3 R4, P1, PT, R16, R25.reuse, RZ ;  /* 0x0000001910047210 */ /* 0x080fe40007f3e0ff */
[----:B------:R-:W-:Y:S01]  /*02f0*/  LEA R18, P0, R12, UR14, 0x2 ;  /* 0x0000000e0c127c11 */ /* 0x000fe2000f8010ff */
[----:B------:R-:W2:Y:S02]  /*0300*/  LDG.E R16, desc[UR10][R16.64] ;  /* 0x0000000a10107981 */ /* 0x000ea4000c1e1900 */
[----:B------:R-:W-:Y:S01]  /*0310*/  IMAD.X R5, R17, 0x1, R23, P1 ;  /* 0x0000000111057824 */ /* 0x000fe200008e0617 */
[----:B------:R-:W-:Y:S02]  /*0320*/  IADD3 R10, P1, PT, R4, R25, RZ ;  /* 0x00000019040a7210 */ /* 0x000fe40007f3e0ff */
[----:B------:R-:W-:-:S02]  /*0330*/  LEA.HI.X R19, R12, UR15, R11, 0x2, P0 ;  /* 0x0000000f0c137c11 */ /* 0x000fc400080f140b */
[----:B------:R-:W-:Y:S01]  /*0340*/  IADD3 R12, P0, PT, R10, R25, RZ ;  /* 0x000000190a0c7210 */ /* 0x000fe20007f1e0ff */
[----:B------:R-:W-:Y:S01]  /*0350*/  IMAD.X R11, R5, 0x1, R23, P1 ;  /* 0x00000001050b7824 */ /* 0x000fe200008e0617 */
[----:B------:R0:W3:Y:S04]  /*0360*/  LDG.E R0, desc[UR10][R4.64] ;  /* 0x0000000a04007981 */ /* 0x0000e8000c1e1900 */
[----:B------:R-:W-:Y:S01]  /*0370*/  IADD3.X R13, PT, PT, R11, R23, RZ, P0, !PT ;  /* 0x000000170b0d7210 */ /* 0x000fe200007fe4ff */
[----:B------:R-:W4:Y:S01]  /*0380*/  LDG.E R18, desc[UR10][R18.64] ;  /* 0x0000000a12127981 */ /* 0x000f22000c1e1900 */
[----:B------:R-:W-:-:S03]  /*0390*/  IADD3 R14, P0, PT, R12, R25, RZ ;  /* 0x000000190c0e7210 */ /* 0x000fc60007f1e0ff */
[----:B------:R-:W5:Y:S02]  /*03a0*/  LDG.E R10, desc[UR10][R10.64] ;  /* 0x0000000a0a0a7981 */ /* 0x000f64000c1e1900 */
[--C-:B------:R-:W-:Y:S01]  /*03b0*/  IMAD.X R15, R13, 0x1, R23.reuse, P0 ;  /* 0x000000010d0f7824 */ /* 0x100fe200000e0617 */
[-C--:B------:R-:W-:Y:S01]  /*03c0*/  IADD3 R20, P0, PT, R14, R25.reuse, RZ ;  /* 0x000000190e147210 */ /* 0x080fe20007f1e0ff */
[----:B------:R-:W5:Y:S04]  /*03d0*/  LDG.E R12, desc[UR10][R12.64] ;  /* 0x0000000a0c0c7981 */ /* 0x000f68000c1e1900 */
[--C-:B------:R-:W-:Y:S01]  /*03e0*/  IMAD.X R21, R15, 0x1, R23.reuse, P0 ;  /* 0x000000010f157824 */ /* 0x100fe200000e0617 */
[----:B0-----:R-:W-:Y:S01]  /*03f0*/  IADD3 R4, P0, PT, R20, R25, RZ ;  /* 0x0000001914047210 */ /* 0x001fe20007f1e0ff */
[----:B------:R-:W5:Y:S04]  /*0400*/  LDG.E R14, desc[UR10][R14.64] ;  /* 0x0000000a0e0e7981 */ /* 0x000f68000c1e1900 */
[----:B------:R-:W-:Y:S01]  /*0410*/  IMAD.X R5, R21, 0x1, R23, P0 ;  /* 0x0000000115057824 */ /* 0x000fe200000e0617 */
[----:B------:R-:W5:Y:S04]  /*0420*/  LDG.E R20, desc[UR10][R20.64] ;  /* 0x0000000a14147981 */ /* 0x000f68000c1e1900 */
[----:B------:R-:W5:Y:S01]  /*0430*/  LDG.E R22, desc[UR10][R4.64] ;  /* 0x0000000a04167981 */ /* 0x000f62000c1e1900 */
[----:B------:R-:W-:-:S02]  /*0440*/  LEA R17, R29, R2, 0x5 ;  /* 0x000000021d117211 */ /* 0x000fc400078e28ff */
[----:B------:R-:W-:Y:S02]  /*0450*/  IADD3 R29, P0, PT, R29, 0x8, RZ ;  /* 0x000000081d1d7810 */ /* 0x000fe40007f1e0ff */
[----:B------:R-:W-:-:S03]  /*0460*/  LEA R17, R17, UR5, 0x2 ;  /* 0x0000000511117c11 */ /* 0x000fc6000f8e10ff */
[----:B------:R-:W-:Y:S01]  /*0470*/  IMAD.X R27, RZ, RZ, R27, P0 ;  /* 0x000000ffff1b7224 */ /* 0x000fe200000e061b */
[----:B------:R-:W-:-:S04]  /*0480*/  ISETP.NE.U32.AND P0, PT, R29, R3, PT ;  /* 0x000000031d00720c */ /* 0x000fc80003f05070 */
[----:B-1----:R-:W-:Y:S01]  /*0490*/  ISETP.NE.AND.EX P0, PT, R27, UR4, PT, P0 ;  /* 0x000000041b007c0c */ /* 0x002fe2000bf05300 */
[----:B--2---:R0:W-:Y:S04]  /*04a0*/  STS [R17+0x80], R16 ;  /* 0x0000801011007388 */ /* 0x0041e80000000800 */
[----:B---3--:R0:W-:Y:S04]  /*04b0*/  STS [R17+0x100], R0 ;  /* 0x0001000011007388 */ /* 0x0081e80000000800 */
[----:B----4-:R0:W-:Y:S04]  /*04c0*/  STS [R17], R18 ;  /* 0x0000001211007388 */ /* 0x0101e80000000800 */
[----:B-----5:R0:W-:Y:S04]  /*04d0*/  STS [R17+0x180], R10 ;  /* 0x0001800a11007388 */ /* 0x0201e80000000800 */
[----:B------:R0:W-:Y:S04]  /*04e0*/  STS [R17+0x200], R12 ;  /* 0x0002000c11007388 */ /* 0x0001e80000000800 */
[----:B------:R0:W-:Y:S04]  /*04f0*/  STS [R17+0x280], R14 ;  /* 0x0002800e11007388 */ /* 0x0001e80000000800 */
[----:B------:R0:W-:Y:S04]  /*0500*/  STS [R17+0x300], R20 ;  /* 0x0003001411007388 */ /* 0x0001e80000000800 */
[----:B------:R0:W-:Y:S01]  /*0510*/  STS [R17+0x380], R22 ;  /* 0x0003801611007388 */ /* 0x0001e20000000800 */
[----:B------:R-:W-:Y:S05]  /*0520*/  @P0 BRA `(.L_x_121) ;  /* 0xfffffffc00440947 */ /* 0x000fea000383ffff */
.L_x_120:
[----:B------:R-:W-:Y:S05]  /*0530*/  BRA.U !UP0, `(.L_x_119) ;  /* 0x0000000508787547 */ /* 0x000fea000b800000 */
[----:B------:R-:W-:Y:S02]  /*0540*/  UISETP.GE.U32.AND UP1, UPT, UR12, 0x4, UPT ;  /* 0x000000040c00788c */ /* 0x000fe4000bf26070 */
[----:B------:R-:W-:Y:S02]  /*0550*/  ULOP3.LUT UR6, UR8, 0x3, URZ, 0xc0, !UPT ;  /* 0x0000000308067892 */ /* 0x000fe4000f8ec0ff */
[----:B------:R-:W-:Y:S02]  /*0560*/  UISETP.GE.U32.AND.EX UP1, UPT, URZ, URZ, UPT, UP1 ;  /* 0x000000ffff00728c */ /* 0x000fe4000bf26110 */
[----:B------:R-:W-:-:S04]  /*0570*/  UISETP.NE.U32.AND UP0, UPT, UR6, URZ, UPT ;  /* 0x000000ff0600728c */ /* 0x000fc8000bf05070 */
[----:B------:R-:W-:-:S03]  /*0580*/  UISETP.NE.AND.EX UP0, UPT, URZ, URZ, UPT, UP0 ;  /* 0x000000ffff00728c */ /* 0x000fc6000bf05300 */
[----:B------:R-:W-:Y:S08]  /*0590*/  BRA.U !UP1, `(.L_x_122) ;  /* 0x00000001099c7547 */ /* 0x000ff0000b800000 */
[----:B------:R-:W1:Y:S01]  /*05a0*/  LDCU.64 UR12, c[0x0][0x380] ;  /* 0x00007000ff0c77ac */ /* 0x000e620008000a00 */
[----:B0-----:R-:W-:Y:S01]  /*05b0*/  IMAD R0, R8, UR4, RZ ;  /* 0x0000000408007c24 */ /* 0x001fe2000f8e02ff */
[C---:B------:R-:W-:Y:S01]  /*05c0*/  IADD3 R23, PT, PT, R3.reuse, 0x1, RZ ;  /* 0x0000000103177810 */ /* 0x040fe20007ffe0ff */
[----:B------:R-:W-:Y:S02]  /*05d0*/  IMAD.MOV.U32 R18, RZ, RZ, R6 ;  /* 0x000000ffff127224 */ /* 0x000fe400078e0006 */
[----:B------:R-:W-:Y:S02]  /*05e0*/  IMAD.MOV.U32 R19, RZ, RZ, R7 ;  /* 0x000000ffff137224 */ /* 0x000fe400078e0007 */
[C---:B------:R-:W-:Y:S02]  /*05f0*/  IMAD R11, R3.reuse, R9, R0 ;  /* 0x00000009030b7224 */ /* 0x040fe400078e0200 */
[----:B------:R-:W-:-:S04]  /*0600*/  IMAD.WIDE.U32 R4, R3, R8, R18 ;  /* 0x0000000803047225 */ /* 0x000fc800078e0012 */
[C---:B------:R-:W-:Y:S02]  /*0610*/  VIADD R21, R3.reuse, 0x2 ;  /* 0x0000000203157836 */ /* 0x040fe40000000000 */
[----:B------:R-:W-:Y:S02]  /*0620*/  VIADD R17, R3, 0x3 ;  /* 0x0000000303117836 */ /* 0x000fe40000000000 */
[----:B------:R-:W-:Y:S01]  /*0630*/  IMAD.IADD R5, R5, 0x1, R11 ;  /* 0x0000000105057824 */ /* 0x000fe200078e020b */
[----:B-1----:R-:W-:Y:S01]  /*0640*/  LEA R12, P0, R4, UR12, 0x2 ;  /* 0x0000000c040c7c11 */ /* 0x002fe2000f8010ff */
[----:B------:R-:W-:-:S03]  /*0650*/  IMAD.WIDE.U32 R10, R23, R8, R18 ;  /* 0x00000008170a7225 */ /* 0x000fc600078e0012 */
[----:B------:R-:W-:Y:S01]  /*0660*/  LEA.HI.X R13, R4, UR13, R5, 0x2, P0 ;  /* 0x0000000d040d7c11 */ /* 0x000fe200080f1405 */
[----:B------:R-:W-:Y:S01]  /*0670*/  IMAD.WIDE.U32 R14, R21, R8, R18 ;  /* 0x00000008150e7225 */ /* 0x000fe200078e0012 */
[----:B------:R-:W-:-:S03]  /*0680*/  LEA R20, P0, R10, UR12, 0x2 ;  /* 0x0000000c0a147c11 */ /* 0x000fc6000f8010ff */
[----:B------:R-:W-:Y:S01]  /*0690*/  IMAD.WIDE.U32 R18, R17, R8, R18 ;  /* 0x0000000811127225 */ /* 0x000fe200078e0012 */
[----:B------:R-:W-:Y:S01]  /*06a0*/  LEA R16, P1, R14, UR12, 0x2 ;  /* 0x0000000c0e107c11 */ /* 0x000fe2000f8210ff */
[----:B------:R-:W2:Y:S02]  /*06b0*/  LDG.E R12, desc[UR10][R12.64] ;  /* 0x0000000a0c0c7981 */ /* 0x000ea4000c1e1900 */
[-C--:B------:R-:W-:Y:S01]  /*06c0*/  IMAD R23, R23, R9.reuse, R11 ;  /* 0x0000000917177224 */ /* 0x080fe200078e020b */
[----:B------:R-:W-:Y:S01]  /*06d0*/  LEA R4, P2, R18, UR12, 0x2 ;  /* 0x0000000c12047c11 */ /* 0x000fe2000f8410ff */
[-C--:B------:R-:W-:Y:S02]  /*06e0*/  IMAD R11, R21, R9.reuse, R15 ;  /* 0x00000009150b7224 */ /* 0x080fe400078e020f */
[----:B------:R-:W-:Y:S01]  /*06f0*/  IMAD R5, R17, R9, R19 ;  /* 0x0000000911057224 */ /* 0x000fe200078e0213 */
[----:B------:R-:W-:Y:S02]  /*0700*/  LEA.HI.X R21, R10, UR13, R23, 0x2, P0 ;  /* 0x0000000d0a157c11 */ /* 0x000fe400080f1417 */
[----:B------:R-:W-:-:S02]  /*0710*/  LEA.HI.X R17, R14, UR13, R11, 0x2, P1 ;  /* 0x0000000d0e117c11 */ /* 0x000fc400088f140b */
[----:B------:R-:W-:Y:S01]  /*0720*/  LEA.HI.X R5, R18, UR13, R5, 0x2, P2 ;  /* 0x0000000d12057c11 */ /* 0x000fe200090f1405 */
[----:B------:R-:W3:Y:S04]  /*0730*/  LDG.E R20, desc[UR10][R20.64] ;  /* 0x0000000a14147981 */ /* 0x000ee8000c1e1900 */
        /* <DEDUP_REMOVED lines=13> */
.L_x_122:
[----:B------:R-:W-:Y:S05]  /*0810*/  BRA.U !UP0, `(.L_x_119) ;  /* 0x0000000108c07547 */ /* 0x000fea000b800000 */
[----:B------:R-:W-:Y:S02]  /*0820*/  UISETP.NE.U32.AND UP1, UPT, UR6, 0x1, UPT ;  /* 0x000000010600788c */ /* 0x000fe4000bf25070 */
[----:B------:R-:W-:Y:S02]  /*0830*/  ULOP3.LUT UR5, UR8, 0x1, URZ, 0xc0, !UPT ;  /* 0x0000000108057892 */ /* 0x000fe4000f8ec0ff */
[----:B------:R-:W-:Y:S02]  /*0840*/  UISETP.NE.AND.EX UP1, UPT, URZ, URZ, UPT, UP1 ;  /* 0x000000ffff00728c */ /* 0x000fe4000bf25310 */
[----:B------:R-:W-:-:S04]  /*0850*/  UISETP.NE.U32.AND UP0, UPT, UR5, 0x1, UPT ;  /* 0x000000010500788c */ /* 0x000fc8000bf05070 */
[----:B------:R-:W-:-:S03]  /*0860*/  UISETP.NE.U32.AND.EX UP0, UPT, URZ, URZ, UPT, UP0 ;  /* 0x000000ffff00728c */ /* 0x000fc6000bf05100 */
[----:B------:R-:W-:Y:S08]  /*0870*/  BRA.U !UP1, `(.L_x_123) ;  /* 0x0000000109647547 */ /* 0x000ff0000b800000 */
[----:B------:R-:W2:Y:S01]  /*0880*/  LDCU.64 UR6, c[0x0][0x380] ;  /* 0x00007000ff0677ac */ /* 0x000ea20008000a00 */
[----:B------:R-:W-:Y:S01]  /*0890*/  MOV R5, R7 ;  /* 0x0000000700057202 */ /* 0x000fe20000000f00 */
[----:B0-----:R-:W-:Y:S02]  /*08a0*/  IMAD R0, R8, UR4, RZ ;  /* 0x0000000408007c24 */ /* 0x001fe4000f8e02ff */
[----:B-1----:R-:W-:Y:S02]  /*08b0*/  IMAD.MOV.U32 R4, RZ, RZ, R6 ;  /* 0x000000ffff047224 */ /* 0x002fe400078e0006 */
[C---:B------:R-:W-:Y:S02]  /*08c0*/  VIADD R17, R3.reuse, 0x1 ;  /* 0x0000000103117836 */ /* 0x040fe40000000000 */
[C---:B------:R-:W-:Y:S02]  /*08d0*/  IMAD R15, R3.reuse, R9, R0 ;  /* 0x00000009030f7224 */ /* 0x040fe400078e0200 */
[----:B------:R-:W-:-:S04]  /*08e0*/  IMAD.WIDE.U32 R10, R3, R8, R4 ;  /* 0x00000008030a7225 */ /* 0x000fc800078e0004 */
[----:B------:R-:W-:-:S04]  /*08f0*/  IMAD.WIDE.U32 R12, R17, R8, R4 ;  /* 0x00000008110c7225 */ /* 0x000fc800078e0004 */
[----:B------:R-:W-:Y:S01]  /*0900*/  IMAD.IADD R15, R11, 0x1, R15 ;  /* 0x000000010b0f7824 */ /* 0x000fe200078e020f */
[----:B--2---:R-:W-:Y:S01]  /*0910*/  LEA R4, P0, R10, UR6, 0x2 ;  /* 0x000000060a047c11 */ /* 0x004fe2000f8010ff */
[----:B------:R-:W-:Y:S01]  /*0920*/  IMAD R17, R17, R9, R13 ;  /* 0x0000000911117224 */ /* 0x000fe200078e020d */
[----:B------:R-:W-:Y:S02]  /*0930*/  LEA R14, P1, R12, UR6, 0x2 ;  /* 0x000000060c0e7c11 */ /* 0x000fe4000f8210ff */
        /* <DEDUP_REMOVED lines=13> */
.L_x_123:
[----:B------:R-:W-:Y:S05]  /*0a10*/  BRA.U UP0, `(.L_x_119) ;  /* 0x0000000100407547 */ /* 0x000fea000b800000 */
[----:B------:R-:W3:Y:S01]  /*0a20*/  LDCU.64 UR6, c[0x0][0x380] ;  /* 0x00007000ff0677ac */ /* 0x000ee20008000a00 */
[----:B-12---:R-:W-:Y:S01]  /*0a30*/  MOV R4, R6 ;  /* 0x0000000600047202 */ /* 0x006fe20000000f00 */
[----:B0-----:R-:W-:Y:S02]  /*0a40*/  IMAD R0, R8, UR4, RZ ;  /* 0x0000000408007c24 */ /* 0x001fe4000f8e02ff */
[----:B------:R-:W-:Y:S02]  /*0a50*/  IMAD.MOV.U32 R5, RZ, RZ, R7 ;  /* 0x000000ffff057224 */ /* 0x000fe400078e0007 */
[C---:B------:R-:W-:Y:S02]  /*0a60*/  IMAD R11, R3.reuse, R9, R0 ;  /* 0x00000009030b7224 */ /* 0x040fe400078e0200 */
[----:B------:R-:W-:-:S04]  /*0a70*/  IMAD.WIDE.U32 R4, R3, R8, R4 ;  /* 0x0000000803047225 */ /* 0x000fc800078e0004 */
[----:B------:R-:W-:Y:S01]  /*0a80*/  IMAD.IADD R5, R5, 0x1, R11 ;  /* 0x0000000105057824 */ /* 0x000fe200078e020b */
[----:B---3--:R-:W-:-:S04]  /*0a90*/  LEA R10, P0, R4, UR6, 0x2 ;  /* 0x00000006040a7c11 */ /* 0x008fc8000f8010ff */
[----:B------:R-:W-:-:S05]  /*0aa0*/  LEA.HI.X R11, R4, UR7, R5, 0x2, P0 ;  /* 0x00000007040b7c11 */ /* 0x000fca00080f1405 */
[----:B------:R-:W2:Y:S01]  /*0ab0*/  LDG.E R10, desc[UR10][R10.64] ;  /* 0x0000000a0a0a7981 */ /* 0x000ea2000c1e1900 */
[----:B------:R-:W0:Y:S01]  /*0ac0*/  S2UR UR5, SR_CgaCtaId ;  /* 0x00000000000579c3 */ /* 0x000e220000008800 */
[----:B------:R-:W-:Y:S01]  /*0ad0*/  UMOV UR4, 0x400 ;  /* 0x0000040000047882 */ /* 0x000fe20000000000 */
[----:B------:R-:W-:Y:S01]  /*0ae0*/  IMAD R3, R3, 0x20, R2 ;  /* 0x0000002003037824 */ /* 0x000fe200078e0202 */
[----:B0-----:R-:W-:-:S06]  /*0af0*/  ULEA UR4, UR5, UR4, 0x18 ;  /* 0x0000000405047291 */ /* 0x001fcc000f8ec0ff */
[----:B------:R-:W-:-:S05]  /*0b00*/  LEA R3, R3, UR4, 0x2 ;  /* 0x0000000403037c11 */ /* 0x000fca000f8e10ff */
[----:B--2---:R3:W-:Y:S02]  /*0b10*/  STS [R3], R10 ;  /* 0x0000000a03007388 */ /* 0x0047e40000000800 */
.L_x_119:
[----:B-12---:R-:W-:Y:S01]  /*0b20*/  MOV R4, 0x7f7fffff ;  /* 0x7f7fffff00047802 */ /* 0x006fe20000000f00 */
[----:B------:R-:W-:Y:S01]  /*0b30*/  IMAD.MOV.U32 R5, RZ, RZ, 0x7f7fffff ;  /* 0x7f7fffffff057424 */ /* 0x000fe200078e00ff */
[----:B------:R-:W-:Y:S01]  /*0b40*/  ISETP.NE.U32.AND P0, PT, R8, RZ, PT ;  /* 0x000000ff0800720c */ /* 0x000fe20003f05070 */
[----:B------:R-:W-:Y:S01]  /*0b50*/  BAR.SYNC.DEFER_BLOCKING 0x0 ;  /* 0x0000000000007b1d */ /* 0x000fe20000010000 */
[----:B0-----:R-:W-:Y:S02]  /*0b60*/  VIADD R0, R1, 0x3c ;  /* 0x0000003c01007836 */ /* 0x001fe40000000000 */
[----:B------:R-:W-:-:S03]  /*0b70*/  ISETP.NE.AND.EX P0, PT, R9, RZ, PT, P0 ;  /* 0x000000ff0900720c */ /* 0x000fc60003f05300 */
[----:B------:R0:W-:Y:S04]  /*0b80*/  STL.64 [R1], R4 ;  /* 0x0000000401007387 */ /* 0x0001e80000100a00 */
[----:B------:R0:W-:Y:S04]  /*0b90*/  STL.64 [R1+0x8], R4 ;  /* 0x0000080401007387 */ /* 0x0001e80000100a00 */
[----:B------:R0:W-:Y:S04]  /*0ba0*/  STL.64 [R1+0x10], R4 ;  /* 0x0000100401007387 */ /* 0x0001e80000100a00 */
[----:B------:R0:W-:Y:S04]  /*0bb0*/  STL.64 [R1+0x18], R4 ;  /* 0x0000180401007387 */ /* 0x0001e80000100a00 */
[----:B------:R0:W-:Y:S04]  /*0bc0*/  STL.64 [R1+0x20], R4 ;  /* 0x0000200401007387 */ /* 0x0001e80000100a00 */
[----:B------:R0:W-:Y:S04]  /*0bd0*/  STL.64 [R1+0x28], R4 ;  /* 0x0000280401007387 */ /* 0x0001e80000100a00 */
[----:B------:R0:W-:Y:S04]  /*0be0*/  STL.64 [R1+0x30], R4 ;  /* 0x0000300401007387 */ /* 0x0001e80000100a00 */
[----:B------:R0:W-:Y:S01]  /*0bf0*/  STL [R1+0x38], R4 ;  /* 0x0000380401007387 */ /* 0x0001e20000100800 */
[----:B------:R-:W-:Y:S05]  /*0c00*/  @!P0 BRA `(.L_x_124) ;  /* 0x0000001c00048947 */ /* 0x000fea0003800000 */
[----:B------:R-:W-:-:S04]  /*0c10*/  UISETP.NE.U32.AND UP0, UPT, UR8, URZ, UPT ;  /* 0x000000ff0800728c */ /* 0x000fc8000bf05070 */
[----:B------:R-:W-:-:S09]  /*0c20*/  UISETP.NE.AND.EX UP0, UPT, UR9, URZ, UPT, UP0 ;  /* 0x000000ff0900728c */ /* 0x000fd2000bf05300 */
[----:B------:R-:W-:Y:S05]  /*0c30*/  BRA.U UP0, `(.L_x_125) ;  /* 0x0000000900147547 */ /* 0x000fea000b800000 */
[----:B---3--:R-:W-:Y:S02]  /*0c40*/  HFMA2 R3, -RZ, RZ, 0, 0 ;  /* 0x00000000ff037431 */ /* 0x008fe400000001ff */
[----:B0-----:R-:W-:-:S07]  /*0c50*/  IMAD.MOV.U32 R5, RZ, RZ, RZ ;  /* 0x000000ffff057224 */ /* 0x001fce00078e00ff */
.L_x_136:
[----:B------:R-:W-:Y:S01]  /*0c60*/  ISETP.NE.U32.AND P0, PT, R6, R5, PT ;  /* 0x000000050600720c */ /* 0x000fe20003f05070 */
[----:B------:R-:W-:Y:S03]  /*0c70*/  BSSY.RECONVERGENT B0, `(.L_x_126) ;  /* 0x000007a000007945 */ /* 0x000fe60003800200 */
[----:B------:R-:W-:-:S13]  /*0c80*/  ISETP.NE.AND.EX P0, PT, R7, R3, PT, P0 ;  /* 0x000000030700720c */ /* 0x000fda0003f05300 */
[----:B012-4-:R-:W-:Y:S05]  /*0c90*/  @!P0 BRA `(.L_x_127) ;  /* 0x0000000400dc8947 */ /* 0x017fea0003800000 */
[----:B------:R-:W2:Y:S01]  /*0ca0*/  LDL R2, [R1+0x38] ;  /* 0x0000380001027983 */ /* 0x000ea20000100800 */
[----:B------:R-:W-:Y:S01]  /*0cb0*/  BSSY.RECONVERGENT B1, `(.L_x_128) ;  /* 0x0000037000017945 */ /* 0x000fe20003800200 */
[----:B------:R-:W-:Y:S02]  /*0cc0*/  PLOP3.LUT P0, PT, PT, PT, PT, 0x80, 0x8 ;  /* 0x000000000008781c */ /* 0x000fe40003f0f070 */
[----:B--2---:R-:W-:Y:S01]  /*0cd0*/  FSETP.GT.AND P1, PT, R2, RZ, PT ;  /* 0x000000ff0200720b */ /* 0x004fe20003f24000 */
[----:B------:R-:W-:-:S12]  /*0ce0*/  IMAD.MOV.U32 R2, RZ, RZ, 0xf ;  /* 0x0000000fff027424 */ /* 0x000fd800078e00ff */
[----:B------:R-:W-:Y:S05]  /*0cf0*/  @!P1 BRA `(.L_x_129) ;  /* 0x0000000000c89947 */ /* 0x000fea0003800000 */
[----:B------:R-:W2:Y:S01]  /*0d00*/  LDL.64 R8, [R1+0x30] ;  /* 0x0000300001087983 */ /* 0x000ea20000100a00 */
[----:B------:R-:W-:Y:S01]  /*0d10*/  IMAD.MOV.U32 R2, RZ, RZ, 0xe ;  /* 0x0000000eff027424 */ /* 0x000fe200078e00ff */
[----:B--2---:R-:W-:-:S13]  /*0d20*/  FSETP.GT.AND P2, PT, R9, RZ, PT ;  /* 0x000000ff0900720b */ /* 0x004fda0003f44000 */
[----:B------:R-:W-:Y:S05]  /*0d30*/  @!P2 BRA `(.L_x_129) ;  /* 0x0000000000b8a947 */ /* 0x000fea0003800000 */
[----:B------:R-:W-:Y:S01]  /*0d40*/  FSETP.GT.AND P2, PT, R8, RZ, PT ;  /* 0x000000ff0800720b */ /* 0x000fe20003f44000 */
[----:B------:R-:W-:Y:S01]  /*0d50*/  IMAD.MOV.U32 R2, RZ, RZ, 0xd ;  /* 0x0000000dff027424 */ /* 0x000fe200078e00ff */
[----:B------:R-:W-:-:S11]  /*0d60*/  PLOP3.LUT P0, PT, PT, PT, PT, 0x8, 0x80 ;  /* 0x000000000080781c */ /* 0x000fd60003f0e170 */
[----:B------:R-:W-:Y:S05]  /*0d70*/  @!P2 BRA `(.L_x_129) ;  /* 0x0000000000a8a947 */ /* 0x000fea0003800000 */
[----:B------:R-:W2:Y:S01]  /*0d80*/  LDL.64 R8, [R1+0x28] ;  /* 0x0000280001087983 */ /* 0x000ea20000100a00 */
[----:B------:R-:W-:Y:S01]  /*0d90*/  HFMA2 R2, -RZ, RZ, 0, 7.152557373046875e-07 ;  /* 0x0000000cff027431 */ /* 0x000fe200000001ff */
[----:B--2---:R-:W-:-:S13]  /*0da0*/  FSETP.GT.AND P2, PT, R9, RZ, PT ;  /* 0x000000ff0900720b */ /* 0x004fda0003f44000 */
[----:B------:R-:W-:Y:S05]  /*0db0*/  @!P2 BRA `(.L_x_129) ;  /* 0x000000000098a947 */ /* 0x000fea0003800000 */
[----:B------:R-:W-:Y:S01]  /*0dc0*/  FSETP.GT.AND P2, PT, R8, RZ, PT ;  /* 0x000000ff0800720b */ /* 0x000fe20003f44000 */
[----:B------:R-:W-:-:S12]  /*0dd0*/  IMAD.MOV.U32 R2, RZ, RZ, 0xb ;  /* 0x0000000bff027424 */ /* 0x000fd800078e00ff */
[----:B------:R-:W-:Y:S05]  /*0de0*/  @!P2 BRA `(.L_x_129) ;  /* 0x00000000008ca947 */ /* 0x000fea0003800000 */
[----:B------:R-:W2:Y:S01]  /*0df0*/  LDL.64 R8, [R1+0x20] ;  /* 0x0000200001087983 */ /* 0x000ea20000100a00 */
[----:B------:R-:W-:Y:S01]  /*0e00*/  IMAD.MOV.U32 R2, RZ, RZ, 0xa ;  /* 0x0000000aff027424 */ /* 0x000fe200078e00ff */
[----:B--2---:R-:W-:-:S13]  /*0e10*/  FSETP.GT.AND P2, PT, R9, RZ, PT ;  /* 0x000000ff0900720b */ /* 0x004fda0003f44000 */
[----:B------:R-:W-:Y:S05]  /*0e20*/  @!P2 BRA `(.L_x_129) ;  /* 0x00000000007ca947 */ /* 0x000fea0003800000 */
[----:B------:R-:W-:Y:S01]  /*0e30*/  FSETP.GT.AND P2, PT, R8, RZ, PT ;  /* 0x000000ff0800720b */ /* 0x000fe20003f44000 */
[----:B------:R-:W-:-:S12]  /*0e40*/  IMAD.MOV.U32 R2, RZ, RZ, 0x9 ;  /* 0x00000009ff027424 */ /* 0x000fd800078e00ff */
[----:B------:R-:W-:Y:S05]  /*0e50*/  @!P2 BRA `(.L_x_129) ;  /* 0x000000000070a947 */ /* 0x000fea0003800000 */
[----:B------:R-:W2:Y:S01]  /*0e60*/  LDL.64 R8, [R1+0x18] ;  /* 0x0000180001087983 */ /* 0x000ea20000100a00 */
[----:B------:R-:W-:Y:S02]  /*0e70*/  MOV R2, 0x8 ;  /* 0x0000000800027802 */ /* 0x000fe40000000f00 */
        /* <DEDUP_REMOVED lines=13> */
[----:B------:R-:W-:Y:S01]  /*0f50*/  HFMA2 R2, -RZ, RZ, 0, 2.384185791015625e-07 ;  /* 0x00000004ff027431 */ /* 0x000fe200000001ff */
[----:B--2---:R-:W-:-:S13]  /*0f60*/  FSETP.GT.AND P2, PT, R9, RZ, PT ;  /* 0x000000ff0900720b */ /* 0x004fda0003f44000 */
[----:B------:R-:W-:Y:S05]  /*0f70*/  @!P2 BRA `(.L_x_129) ;  /* 0x000000000028a947 */ /* 0x000fea0003800000 */
[----:B------:R-:W-:Y:S01]  /*0f80*/  FSETP.GT.AND P2, PT, R8, RZ, PT ;  /* 0x000000ff0800720b */ /* 0x000fe20003f44000 */
[----:B------:R-:W-:-:S12]  /*0f90*/  IMAD.MOV.U32 R2, RZ, RZ, 0x3 ;  /* 0x00000003ff027424 */ /* 0x000fd800078e00ff */
[----:B------:R-:W-:Y:S05]  /*0fa0*/  @!P2 BRA `(.L_x_129) ;  /* 0x00000000001ca947 */ /* 0x000fea0003800000 */
[----:B------:R-:W2:Y:S01]  /*0fb0*/  LDL.64 R8, [R1] ;  /* 0x0000000001087983 */ /* 0x000ea20000100a00 */
[----:B------:R-:W-:Y:S01]  /*0fc0*/  IMAD.MOV.U32 R2, RZ, RZ, 0x2 ;  /* 0x00000002ff027424 */ /* 0x000fe200078e00ff */
[----:B--2---:R-:W-:-:S13]  /*0fd0*/  FSETP.GT.AND P2, PT, R9, RZ, PT ;  /* 0x000000ff0900720b */ /* 0x004fda0003f44000 */
[----:B------:R-:W-:Y:S05]  /*0fe0*/  @!P2 BRA `(.L_x_129) ;  /* 0x00000000000ca947 */ /* 0x000fea0003800000 */
[----:B------:R-:W-:Y:S01]  /*0ff0*/  FSETP.GT.AND P2, PT, R8, RZ, PT ;  /* 0x000000ff0800720b */ /* 0x000fe20003f44000 */
[----:B------:R-:W-:-:S12]  /*1000*/  IMAD.MOV.U32 R2, RZ, RZ, 0x1 ;  /* 0x00000001ff027424 */ /* 0x000fd800078e00ff */
[----:B------:R-:W-:-:S07]  /*1010*/  @P2 MOV R2, RZ ;  /* 0x000000ff00022202 */ /* 0x000fce0000000f00 */
.L_x_129:
[----:B------:R-:W-:Y:S05]  /*1020*/  BSYNC.RECONVERGENT B1 ;  /* 0x0000000000017941 */ /* 0x000fea0003800200 */
.L_x_128:
[----:B------:R-:W-:Y:S04]  /*1030*/  BSSY.RECONVERGENT B1, `(.L_x_130) ;  /* 0x000003a000017945 */ /* 0x000fe80003800200 */
[----:B------:R-:W-:Y:S05]  /*1040*/  @P0 BRA `(.L_x_131) ;  /* 0x0000000000e00947 */ /* 0x000fea0003800000 */
[C---:B------:R-:W-:Y:S01]  /*1050*/  VIADD R4, R2.reuse, 0xfffffff5 ;  /* 0xfffffff502047836 */ /* 0x040fe20000000000 */
[----:B------:R-:W-:Y:S01]  /*1060*/  IADD3 R8, PT, PT, -R2, 0xe, RZ ;  /* 0x0000000e02087810 */ /* 0x000fe20007ffe1ff */
[----:B------:R-:W-:Y:S03]  /*1070*/  BSSY.RECONVERGENT B2, `(.L_x_132) ;  /* 0x0000022000027945 */ /* 0x000fe60003800200 */
[----:B------:R-:W-:Y:S01]  /*1080*/  ISETP.GE.U32.AND P0, PT, R4, 0x3, PT ;  /* 0x000000030400780c */ /* 0x000fe20003f06070 */
[----:B------:R-:W-:Y:S01]  /*1090*/  IMAD.MOV.U32 R4, RZ, RZ, 0xd ;  /* 0x0000000dff047424 */ /* 0x000fe200078e00ff */
[----:B------:R-:W-:-:S11]  /*10a0*/  LOP3.LUT R12, R8, 0x3, RZ, 0xc0, !PT ;  /* 0x00000003080c7812 */ /* 0x000fd600078ec0ff */
[----:B------:R-:W-:Y:S05]  /*10b0*/  @!P0 BRA `(.L_x_133) ;  /* 0x0000000000748947 */ /* 0x000fea0003800000 */
[----:B------:R-:W-:Y:S01]  /*10c0*/  LOP3.LUT R4, R8, 0xfffffffc, RZ, 0xc0, !PT ;  /* 0xfffffffc08047812 */ /* 0x000fe200078ec0ff */
[----:B------:R-:W-:Y:S01]  /*10d0*/  HFMA2 R9, -RZ, RZ, 0, 0 ;  /* 0x00000000ff097431 */ /* 0x000fe200000001ff */
[----:B------:R-:W-:Y:S01]  /*10e0*/  BSSY.RECONVERGENT B3, `(.L_x_134) ;  /* 0x0000019000037945 */ /* 0x000fe20003800200 */
[----:B------:R-:W-:Y:S02]  /*10f0*/  IMAD.MOV.U32 R8, RZ, RZ, 0xd ;  /* 0x0000000dff087424 */ /* 0x000fe400078e00ff */
[----:B------:R-:W-:-:S07]  /*1100*/  IMAD.MOV R4, RZ, RZ, -R4 ;  /* 0x000000ffff047224 */ /* 0x000fce00078e0a04 */
.L_x_135:
        /* <DEDUP_REMOVED lines=10> */
[----:B------:R-:W-:Y:S01]  /*11b0*/  IADD3 R9, PT, PT, R9, -0x4, RZ ;  /* 0xfffffffc09097810 */ /* 0x000fe20007ffe0ff */
[----:B------:R-:W-:-:S03]  /*11c0*/  VIADD R8, R8, 0xfffffffc ;  /* 0xfffffffc08087836 */ /* 0x000fc60000000000 */
[----:B------:R-:W-:Y:S01]  /*11d0*/  ISETP.NE.AND P0, PT, R4, RZ, PT ;  /* 0x000000ff0400720c */ /* 0x000fe20003f05270 */
        /* <DEDUP_REMOVED lines=9> */
[----:B------:R-:W-:Y:S05]  /*1270*/  BSYNC.RECONVERGENT B3 ;  /* 0x0000000000037941 */ /* 0x000fea0003800200 */
.L_x_134:
[----:B------:R-:W-:-:S07]  /*1280*/  VIADD R4, R9, 0xd ;  /* 0x0000000d09047836 */ /* 0x000fce0000000000 */
.L_x_133:
[----:B------:R-:W-:Y:S05]  /*1290*/  BSYNC.RECONVERGENT B2 ;  /* 0x0000000000027941 */ /* 0x000fea0003800200 */
.L_x_132:
[----:B------:R-:W-:-:S13]  /*12a0*/  ISETP.NE.AND P0, PT, R12, RZ, PT ;  /* 0x000000ff0c00720c */ /* 0x000fda0003f05270 */
        /* <DEDUP_REMOVED lines=18> */
.L_x_131:
[----:B------:R-:W-:Y:S05]  /*13d0*/  BSYNC.RECONVERGENT B1 ;  /* 0x0000000000017941 */ /* 0x000fea0003800200 */
.L_x_130:
[----:B------:R-:W-:-:S05]  /*13e0*/  @P1 LEA R2, R2, R1, 0x2 ;  /* 0x0000000102021211 */ /* 0x000fca00078e10ff */
[----:B------:R3:W-:Y:S04]  /*13f0*/  @P1 STL [R2], RZ ;  /* 0x000000ff02001387 */ /* 0x0007e80000100800 */
[----:B------:R3:W-:Y:S02]  /*1400*/  @P1 STL [R2+0x3c], R5 ;  /* 0x00003c0502001387 */ /* 0x0007e40000100800 */
.L_x_127:
[----:B------:R-:W-:Y:S05]  /*1410*/  BSYNC.RECONVERGENT B0 ;  /* 0x0000000000007941 */ /* 0x000fea0003800200 */
.L_x_126:
[----:B------:R-:W5:Y:S01]  /*1420*/  LDCU.64 UR4, c[0x0][0x398] ;  /* 0x00007300ff0477ac */ /* 0x000f620008000a00 */
[----:B---3--:R-:W-:-:S05]  /*1430*/  IADD3 R5, P0, PT, R5, 0x1, RZ ;  /* 0x0000000105057810 */ /* 0x008fca0007f1e0ff */
[----:B------:R-:W-:Y:S01]  /*1440*/  IMAD.X R3, RZ, RZ, R3, P0 ;  /* 0x000000ffff037224 */ /* 0x000fe200000e0603 */
[----:B-----5:R-:W-:-:S04]  /*1450*/  ISETP.GE.U32.AND P0, PT, R5, UR4, PT ;  /* 0x0000000405007c0c */ /* 0x020fc8000bf06070 */
[----:B------:R-:W-:-:S13]  /*1460*/  ISETP.GE.U32.AND.EX P0, PT, R3, UR5, PT, P0 ;  /* 0x0000000503007c0c */ /* 0x000fda000bf06100 */
[----:B------:R-:W-:Y:S05]  /*1470*/  @!P0 BRA `(.L_x_136) ;  /* 0xfffffff400f88947 */ /* 0x000fea000383ffff */
[----:B------:R-:W-:Y:S05]  /*1480*/  BRA `(.L_x_124) ;  /* 0x0000001000e47947 */ /* 0x000fea0003800000 */
.L_x_125:
[----:B0-----:R-:W-:Y:S01]  /*1490*/  CS2R R4, SRZ ;  /* 0x0000000000047805 */ /* 0x001fe2000001ff00 */
[----:B------:R-:W-:Y:S02]  /*14a0*/  ULOP3.LUT UR9, UR8, 0x7, URZ, 0xc0, !UPT ;  /* 0x0000000708097892 */ /* 0x000fe4000f8ec0ff */
[----:B------:R-:W-:Y:S02]  /*14b0*/  ULOP3.LUT UR12, UR8, 0x3, URZ, 0xc0, !UPT ;  /* 0x00000003080c7892 */ /* 0x000fe4000f8ec0ff */
[----:B------:R-:W-:-:S12]  /*14c0*/  ULOP3.LUT UR8, UR8, 0xfffffff8, URZ, 0xc0, !UPT ;  /* 0xfffffff808087892 */ /* 0x000fd8000f8ec0ff */
.L_x_151:
[----:B------:R-:W-:Y:S01]  /*14d0*/  ISETP.NE.U32.AND P0, PT, R6, R4, PT ;  /* 0x000000040600720c */ /* 0x000fe20003f05070 */
[----:B------:R-:W-:Y:S03]  /*14e0*/  BSSY.RECONVERGENT B0, `(.L_x_137) ;  /* 0x000012d000007945 */ /* 0x000fe60003800200 */
[----:B------:R-:W-:-:S13]  /*14f0*/  ISETP.NE.AND.EX P0, PT, R7, R5, PT, P0 ;  /* 0x000000050700720c */ /* 0x000fda0003f05300 */
[----:B0-----:R-:W-:Y:S05]  /*1500*/  @!P0 BRA `(.L_x_138) ;  /* 0x0000001000a88947 */ /* 0x001fea0003800000 */
[----:B------:R-:W0:Y:S01]  /*1510*/  LDCU.64 UR6, c[0x0][0x3a0] ;  /* 0x00007400ff0677ac */ /* 0x000e220008000a00 */
[----:B------:R-:W-:Y:S02]  /*1520*/  IMAD.MOV.U32 R22, RZ, RZ, RZ ;  /* 0x000000ffff167224 */ /* 0x000fe400078e00ff */
[----:B---3--:R-:W-:Y:S01]  /*1530*/  IMAD.MOV.U32 R3, RZ, RZ, RZ ;  /* 0x000000ffff037224 */ /* 0x008fe200078e00ff */
[----:B------:R-:W-:Y:S01]  /*1540*/  UMOV UR4, URZ ;  /* 0x000000ff00047c82 */ /* 0x000fe20008000000 */
[----:B0-----:R-:W-:-:S04]  /*1550*/  UISETP.GE.U32.AND UP0, UPT, UR6, 0x8, UPT ;  /* 0x000000080600788c */ /* 0x001fc8000bf06070 */
[----:B------:R-:W-:-:S09]  /*1560*/  UISETP.GE.U32.AND.EX UP0, UPT, UR7, URZ, UPT, UP0 ;  /* 0x000000ff0700728c */ /* 0x000fd2000bf06100 */
[----:B------:R-:W-:Y:S05]  /*1570*/  BRA.U !UP0, `(.L_x_139) ;  /* 0x00000005081c7547 */ /* 0x000fea000b800000 */
[----:B------:R-:W0:Y:S01]  /*1580*/  S2UR UR5, SR_CgaCtaId ;  /* 0x00000000000579c3 */ /* 0x000e220000008800 */
[----:B------:R-:W1:Y:S01]  /*1590*/  LDCU.64 UR14, c[0x0][0x398] ;  /* 0x00007300ff0e77ac */ /* 0x000e620008000a00 */
[----:B------:R-:W-:Y:S01]  /*15a0*/  HFMA2 R3, -RZ, RZ, 0, 0 ;  /* 0x00000000ff037431 */ /* 0x000fe200000001ff */
[----:B------:R-:W-:Y:S01]  /*15b0*/  CS2R R22, SRZ ;  /* 0x0000000000167805 */ /* 0x000fe2000001ff00 */
[----:B------:R-:W-:-:S04]  /*15c0*/  UMOV UR4, 0x400 ;  /* 0x0000040000047882 */ /* 0x000fc80000000000 */
[----:B------:R-:W2:Y:S01]  /*15d0*/  LDC.64 R8, c[0x0][0x380] ;  /* 0x0000e000ff087b82 */ /* 0x000ea20000000a00 */
[----:B0-----:R-:W-:Y:S02]  /*15e0*/  ULEA UR4, UR5, UR4, 0x18 ;  /* 0x0000000405047291 */ /* 0x001fe4000f8ec0ff */
[----:B-1----:R-:W-:-:S12]  /*15f0*/  USHF.L.U32 UR5, UR14, 0x2, URZ ;  /* 0x000000020e057899 */ /* 0x002fd800080006ff */
.L_x_140:
[----:B------:R-:W-:Y:S02]  /*1600*/  VIADD R15, R3, 0x1 ;  /* 0x00000001030f7836 */ /* 0x000fe40000000000 */
[----:B------:R-:W-:-:S03]  /*1610*/  IMAD R10, R23, UR14, RZ ;  /* 0x0000000e170a7c24 */ /* 0x000fc6000f8e02ff */
[----:B------:R-:W-:Y:S01]  /*1620*/  LOP3.LUT R15, R15, 0xfffffff9, RZ, 0xc0, !PT ;  /* 0xfffffff90f0f7812 */ /* 0x000fe200078ec0ff */
[C---:B------:R-:W-:Y:S02]  /*1630*/  IMAD R17, R3.reuse, UR15, R10 ;  /* 0x0000000f03117c24 */ /* 0x040fe4000f8e020a */
[----:B------:R-:W-:-:S04]  /*1640*/  IMAD.WIDE.U32 R10, R3, UR14, R4 ;  /* 0x0000000e030a7c25 */ /* 0x000fc8000f8e0004 */
[----:B------:R-:W-:Y:S01]  /*1650*/  IMAD.WIDE.U32 R12, R15, UR14, R4 ;  /* 0x0000000e0f0c7c25 */ /* 0x000fe2000f8e0004 */
[----:B--2---:R-:W-:-:S03]  /*1660*/  LEA R16, P0, R10, R8, 0x2 ;  /* 0x000000080a107211 */ /* 0x004fc600078010ff */
[----:B------:R-:W-:Y:S01]  /*1670*/  IMAD.IADD R14, R11, 0x1, R17 ;  /* 0x000000010b0e7824 */ /* 0x000fe200078e0211 */
[----:B------:R-:W-:Y:S01]  /*1680*/  LEA R20, P1, R12, R8, 0x2 ;  /* 0x000000080c147211 */ /* 0x000fe200078210ff */
[----:B------:R-:W-:Y:S01]  /*1690*/  IMAD R11, R15, UR15, R13 ;  /* 0x0000000f0f0b7c24 */ /* 0x000fe2000f8e020d */
[----:B------:R-:W-:Y:S02]  /*16a0*/  USHF.L.U64.HI UR13, UR14, 0x2, UR15 ;  /* 0x000000020e0d7899 */ /* 0x000fe4000801020f */
[-C--:B------:R-:W-:Y:S02]  /*16b0*/  LEA.HI.X R17, R10, R9.reuse, R14, 0x2, P0 ;  /* 0x000000090a117211 */ /* 0x080fe400000f140e */
[----:B------:R-:W-:Y:S02]  /*16c0*/  LEA.HI.X R21, R12, R9, R11, 0x2, P1 ;  /* 0x000000090c157211 */ /* 0x000fe400008f140b */
[----:B------:R-:W-:Y:S01]  /*16d0*/  IADD3 R18, P0, PT, R20, UR5, RZ ;  /* 0x0000000514127c10 */ /* 0x000fe2000ff1e0ff */
[----:B------:R0:W2:Y:S03]  /*16e0*/  LDG.E R24, desc[UR10][R16.64] ;  /* 0x0000000a10187981 */ /* 0x0000a6000c1e1900 */
[----:B------:R-:W-:Y:S01]  /*16f0*/  IADD3.X R19, PT, PT, R21, UR13, RZ, P0, !PT ;  /* 0x0000000d15137c10 */ /* 0x000fe200087fe4ff */
[----:B------:R1:W3:Y:S01]  /*1700*/  LDG.E R25, desc[UR10][R20.64] ;  /* 0x0000000a14197981 */ /* 0x0002e2000c1e1900 */
[----:B------:R-:W-:-:S03]  /*1710*/  IADD3 R10, P0, PT, R18, UR5, RZ ;  /* 0x00000005120a7c10 */ /* 0x000fc6000ff1e0ff */
[----:B------:R4:W5:Y:S01]  /*1720*/  LDG.E R18, desc[UR10][R18.64] ;  /* 0x0000000a12127981 */ /* 0x000962000c1e1900 */
[----:B------:R-:W-:Y:S02]  /*1730*/  IADD3.X R11, PT, PT, R19, UR13, RZ, P0, !PT ;  /* 0x0000000d130b7c10 */ /* 0x000fe400087fe4ff */
[----:B------:R-:W-:-:S03]  /*1740*/  IADD3 R12, P0, PT, R10, UR5, RZ ;  /* 0x000000050a0c7c10 */ /* 0x000fc6000ff1e0ff */
[----:B------:R4:W5:Y:S01]  /*1750*/  LDG.E R10, desc[UR10][R10.64] ;  /* 0x0000000a0a0a7981 */ /* 0x000962000c1e1900 */
[----:B------:R-:W-:Y:S02]  /*1760*/  IADD3.X R13, PT, PT, R11, UR13, RZ, P0, !PT ;  /* 0x0000000d0b0d7c10 */ /* 0x000fe400087fe4ff */
[----:B------:R-:W-:-:S03]  /*1770*/  IADD3 R14, P0, PT, R12, UR5, RZ ;  /* 0x000000050c0e7c10 */ /* 0x000fc6000ff1e0ff */
[----:B------:R-:W5:Y:S01]  /*1780*/  LDG.E R12, desc[UR10][R12.64] ;  /* 0x0000000a0c0c7981 */ /* 0x000f62000c1e1900 */
[----:B------:R-:W-:Y:S02]  /*1790*/  IADD3.X R15, PT, PT, R13, UR13, RZ, P0, !PT ;  /* 0x0000000d0d0f7c10 */ /* 0x000fe400087fe4ff */
[----:B0-----:R-:W-:-:S03]  /*17a0*/  IADD3 R16, P0, PT, R14, UR5, RZ ;  /* 0x000000050e107c10 */ /* 0x001fc6000ff1e0ff */
[----:B------:R-:W5:Y:S01]  /*17b0*/  LDG.E R14, desc[UR10][R14.64] ;  /* 0x0000000a0e0e7981 */ /* 0x000f62000c1e1900 */
[----:B------:R-:W-:Y:S02]  /*17c0*/  IADD3.X R17, PT, PT, R15, UR13, RZ, P0, !PT ;  /* 0x0000000d0f117c10 */ /* 0x000fe400087fe4ff */
[----:B-1----:R-:W-:-:S03]  /*17d0*/  IADD3 R20, P0, PT, R16, UR5, RZ ;  /* 0x0000000510147c10 */ /* 0x002fc6000ff1e0ff */
[----:B------:R0:W5:Y:S01]  /*17e0*/  LDG.E R16, desc[UR10][R16.64] ;  /* 0x0000000a10107981 */ /* 0x000162000c1e1900 */
[----:B------:R-:W-:-:S05]  /*17f0*/  IADD3.X R21, PT, PT, R17, UR13, RZ, P0, !PT ;  /* 0x0000000d11157c10 */ /* 0x000fca00087fe4ff */
[----:B------:R-:W5:Y:S01]  /*1800*/  LDG.E R20, desc[UR10][R20.64] ;  /* 0x0000000a14147981 */ /* 0x000f62000c1e1900 */
[----:B------:R-:W-:-:S05]  /*1810*/  IMAD R26, R3, 0x20, R2 ;  /* 0x00000020031a7824 */ /* 0x000fca00078e0202 */
[----:B------:R-:W-:-:S05]  /*1820*/  LEA R26, R26, UR4, 0x2 ;  /* 0x000000041a1a7c11 */ /* 0x000fca000f8e10ff */
[----:B----4-:R-:W2:Y:S04]  /*1830*/  LDS R19, [R26] ;  /* 0x000000001a137984 */ /* 0x010ea80000000800 */
[----:B------:R-:W3:Y:S04]  /*1840*/  LDS R28, [R26+0x80] ;  /* 0x000080001a1c7984 */ /* 0x000ee80000000800 */
[----:B------:R-:W5:Y:S04]  /*1850*/  LDS R27, [R26+0x100] ;  /* 0x000100001a1b7984 */ /* 0x000f680000000800 */
[----:B------:R-:W1:Y:S04]  /*1860*/  LDS R29, [R26+0x180] ;  /* 0x000180001a1d7984 */ /* 0x000e680000000800 */
[----:B------:R-:W4:Y:S04]  /*1870*/  LDS R11, [R26+0x200] ;  /* 0x000200001a0b7984 */ /* 0x000f280000000800 */
[----:B0-----:R-:W0:Y:S04]  /*1880*/  LDS R17, [R26+0x280] ;  /* 0x000280001a117984 */ /* 0x001e280000000800 */
[----:B------:R-:W0:Y:S04]  /*1890*/  LDS R13, [R26+0x300] ;  /* 0x000300001a0d7984 */ /* 0x000e280000000800 */
[----:B------:R-:W0:Y:S01]  /*18a0*/  LDS R15, [R26+0x380] ;  /* 0x000380001a0f7984 */ /* 0x000e220000000800 */
[----:B------:R-:W-:-:S04]  /*18b0*/  IADD3 R3, P0, PT, R3, 0x8, RZ ;  /* 0x0000000803037810 */ /* 0x000fc80007f1e0ff */
[----:B------:R-:W-:Y:S02]  /*18c0*/  IADD3.X R23, PT, PT, RZ, R23, RZ, P0, !PT ;  /* 0x00000017ff177210 */ /* 0x000fe400007fe4ff */
[----:B------:R-:W-:-:S04]  /*18d0*/  ISETP.NE.U32.AND P0, PT, R3, UR8, PT ;  /* 0x0000000803007c0c */ /* 0x000fc8000bf05070 */
[----:B------:R-:W-:Y:S01]  /*18e0*/  ISETP.NE.AND.EX P0, PT, R23, UR7, PT, P0 ;  /* 0x0000000717007c0c */ /* 0x000fe2000bf05300 */
[----:B--2---:R-:W-:Y:S01]  /*18f0*/  FADD R19, R19, -R24 ;  /* 0x8000001813137221 */ /* 0x004fe20000000000 */
[----:B---3--:R-:W-:Y:S01]  /*1900*/  FADD R25, R28, -R25 ;  /* 0x800000191c197221 */ /* 0x008fe20000000000 */
[----:B-----5:R-:W-:-:S04]  /*1910*/  FADD R18, R27, -R18 ;  /* 0x800000121b127221 */ /* 0x020fc80000000000 */
[----:B------:R-:W-:Y:S01]  /*1920*/  FMNMX3 R19, R22, |R19|, |R25|, !PT ;  /* 0x4000001316137276 */ /* 0x000fe20007800419 */
[----:B-1----:R-:W-:-:S05]  /*1930*/  FADD R10, R29, -R10 ;  /* 0x8000000a1d0a7221 */ /* 0x002fca0000000000 */
[----:B------:R-:W-:Y:S01]  /*1940*/  FMNMX3 R10, R19, |R18|, |R10|, !PT ;  /* 0x40000012130a7276 */ /* 0x000fe2000780040a */
[----:B----4-:R-:W-:Y:S01]  /*1950*/  FADD R11, R11, -R12 ;  /* 0x8000000c0b0b7221 */ /* 0x010fe20000000000 */
[----:B0-----:R-:W-:-:S05]  /*1960*/  FADD R14, R17, -R14 ;  /* 0x8000000e110e7221 */ /* 0x001fca0000000000 */
[----:B------:R-:W-:Y:S01]  /*1970*/  FMNMX3 R10, R10, |R11|, |R14|, !PT ;  /* 0x4000000b0a0a7276 */ /* 0x000fe2000780040e */
[----:B------:R-:W-:Y:S01]  /*1980*/  FADD R13, R13, -R16 ;  /* 0x800000100d0d7221 */ /* 0x000fe20000000000 */
[----:B------:R-:W-:-:S05]  /*1990*/  FADD R15, R15, -R20 ;  /* 0x800000140f0f7221 */ /* 0x000fca0000000000 */
[----:B------:R-:W-:Y:S01]  /*19a0*/  FMNMX3 R22, R10, |R13|, |R15|, !PT ;  /* 0x4000000d0a167276 */ /* 0x000fe2000780040f */
[----:B------:R-:W-:Y:S06]  /*19b0*/  @P0 BRA `(.L_x_140) ;  /* 0xfffffffc00100947 */ /* 0x000fec000383ffff */
[----:B------:R-:W-:Y:S01]  /*19c0*/  IMAD.U32 R3, RZ, RZ, UR8 ;  /* 0x00000008ff037e24 */ /* 0x000fe2000f8e00ff */
[----:B------:R-:W0:Y:S01]  /*19d0*/  LDCU UR4, c[0x0][0x3a4] ;  /* 0x00007480ff0477ac */ /* 0x000e220008000800 */
[----:B------:R-:W-:-:S05]  /*19e0*/  NOP ;  /* 0x0000000000007918 */ /* 0x000fca0000000000 */
.L_x_139:
[----:B------:R-:W-:-:S04]  /*19f0*/  UISETP.NE.U32.AND UP0, UPT, UR9, URZ, UPT ;  /* 0x000000ff0900728c */ /* 0x000fc8000bf05070 */
[----:B------:R-:W-:-:S09]  /*1a00*/  UISETP.NE.AND.EX UP0, UPT, URZ, URZ, UPT, UP0 ;  /* 0x000000ffff00728c */ /* 0x000fd2000bf05300 */
[----:B------:R-:W-:Y:S05]  /*1a10*/  BRA.U !UP0, `(.L_x_141) ;  /* 0x00000005089c7547 */ /* 0x000fea000b800000 */
[----:B------:R-:W-:Y:S02]  /*1a20*/  UIADD3 UR5, UP0, UPT, UR9, -0x1, URZ ;  /* 0xffffffff09057890 */ /* 0x000fe4000ff1e0ff */
[----:B------:R-:W-:Y:S02]  /*1a30*/  UISETP.NE.U32.AND UP1, UPT, UR12, URZ, UPT ;  /* 0x000000ff0c00728c */ /* 0x000fe4000bf25070 */
[----:B------:R-:W-:Y:S02]  /*1a40*/  UIADD3.X UR7, UPT, UPT, URZ, -0x1, URZ, UP0, !UPT ;  /* 0xffffffffff077890 */ /* 0x000fe400087fe4ff */
[----:B------:R-:W-:Y:S02]  /*1a50*/  UISETP.GE.U32.AND UP0, UPT, UR5, 0x3, UPT ;  /* 0x000000030500788c */ /* 0x000fe4000bf06070 */
[----:B------:R-:W-:Y:S02]  /*1a60*/  UISETP.NE.AND.EX UP1, UPT, URZ, URZ, UPT, UP1 ;  /* 0x000000ffff00728c */ /* 0x000fe4000bf25310 */
[----:B------:R-:W-:-:S09]  /*1a70*/  UISETP.GE.U32.AND.EX UP0, UPT, UR7, URZ, UPT, UP0 ;  /* 0x000000ff0700728c */ /* 0x000fd2000bf06100 */
[----:B------:R-:W-:Y:S05]  /*1a80*/  BRA.U !UP0, `(.L_x_142) ;  /* 0x0000000108b07547 */ /* 0x000fea000b800000 */
[----:B------:R-:W0:Y:S01]  /*1a90*/  LDC.64 R16, c[0x0][0x398] ;  /* 0x0000e600ff107b82 */ /* 0x000e220000000a00 */
[C---:B------:R-:W-:Y:S01]  /*1aa0*/  IADD3 R21, PT, PT, R3.reuse, 0x3, RZ ;  /* 0x0000000303157810 */ /* 0x040fe20007ffe0ff */
[C---:B------:R-:W-:Y:S02]  /*1ab0*/  VIADD R25, R3.reuse, 0x1 ;  /* 0x0000000103197836 */ /* 0x040fe40000000000 */
[----:B------:R-:W-:-:S04]  /*1ac0*/  VIADD R23, R3, 0x2 ;  /* 0x0000000203177836 */ /* 0x000fc80000000000 */
[----:B------:R-:W1:Y:S01]  /*1ad0*/  LDC.64 R8, c[0x0][0x380] ;  /* 0x0000e000ff087b82 */ /* 0x000e620000000a00 */
[----:B0-----:R-:W-:Y:S02]  /*1ae0*/  IMAD R10, R16, UR4, RZ ;  /* 0x00000004100a7c24 */ /* 0x001fe4000f8e02ff */
[----:B------:R-:W-:-:S04]  /*1af0*/  IMAD.WIDE.U32 R18, R3, R16, R4 ;  /* 0x0000001003127225 */ /* 0x000fc800078e0004 */
[----:B------:R-:W-:Y:S02]  /*1b00*/  IMAD R27, R3, R17, R10 ;  /* 0x00000011031b7224 */ /* 0x000fe400078e020a */
[----:B------:R-:W-:-:S04]  /*1b10*/  IMAD.WIDE.U32 R10, R25, R16, R4 ;  /* 0x00000010190a7225 */ /* 0x000fc800078e0004 */
[----:B------:R-:W-:-:S04]  /*1b20*/  IMAD.WIDE.U32 R12, R23, R16, R4 ;  /* 0x00000010170c7225 */ /* 0x000fc800078e0004 */
[----:B------:R-:W-:Y:S01]  /*1b30*/  IMAD.WIDE.U32 R14, R21, R16, R4 ;  /* 0x00000010150e7225 */ /* 0x000fe200078e0004 */
[-C--:B-1----:R-:W-:Y:S02]  /*1b40*/  LEA R16, P0, R18, R8.reuse, 0x2 ;  /* 0x0000000812107211 */ /* 0x082fe400078010ff */
[----:B------:R-:W-:Y:S01]  /*1b50*/  LEA R20, P1, R12, R8, 0x2 ;  /* 0x000000080c147211 */ /* 0x000fe200078210ff */
[----:B------:R-:W-:Y:S02]  /*1b60*/  IMAD.IADD R19, R19, 0x1, R27 ;  /* 0x0000000113137824 */ /* 0x000fe400078e021b */
[-C--:B------:R-:W-:Y:S02]  /*1b70*/  IMAD R11, R25, R17.reuse, R11 ;  /* 0x00000011190b7224 */ /* 0x080fe400078e020b */
[-C--:B------:R-:W-:Y:S02]  /*1b80*/  IMAD R13, R23, R17.reuse, R13 ;  /* 0x00000011170d7224 */ /* 0x080fe400078e020d */
[----:B------:R-:W-:Y:S01]  /*1b90*/  IMAD R15, R21, R17, R15 ;  /* 0x00000011150f7224 */ /* 0x000fe200078e020f */
[----:B------:R-:W-:-:S02]  /*1ba0*/  LEA.HI.X R17, R18, R9, R19, 0x2, P0 ;  /* 0x0000000912117211 */ /* 0x000fc400000f1413 */
[-C--:B------:R-:W-:Y:S02]  /*1bb0*/  LEA R18, P0, R10, R8.reuse, 0x2 ;  /* 0x000000080a127211 */ /* 0x080fe400078010ff */
[----:B------:R-:W-:Y:S01]  /*1bc0*/  LEA R8, P2, R14, R8, 0x2 ;  /* 0x000000080e087211 */ /* 0x000fe200078410ff */
[----:B------:R-:W2:Y:S01]  /*1bd0*/  LDG.E R16, desc[UR10][R16.64] ;  /* 0x0000000a10107981 */ /* 0x000ea2000c1e1900 */
[-C--:B------:R-:W-:Y:S02]  /*1be0*/  LEA.HI.X R19, R10, R9.reuse, R11, 0x2, P0 ;  /* 0x000000090a137211 */ /* 0x080fe400000f140b */
[-C--:B------:R-:W-:Y:S02]  /*1bf0*/  LEA.HI.X R21, R12, R9.reuse, R13, 0x2, P1 ;  /* 0x000000090c157211 */ /* 0x080fe400008f140d */
[----:B------:R-:W-:Y:S02]  /*1c00*/  LEA.HI.X R9, R14, R9, R15, 0x2, P2 ;  /* 0x000000090e097211 */ /* 0x000fe400010f140f */
[----:B------:R-:W3:Y:S04]  /*1c10*/  LDG.E R19, desc[UR10][R18.64] ;  /* 0x0000000a12137981 */ /* 0x000ee8000c1e1900 */
[----:B------:R-:W4:Y:S04]  /*1c20*/  LDG.E R20, desc[UR10][R20.64] ;  /* 0x0000000a14147981 */ /* 0x000f28000c1e1900 */
[----:B------:R-:W5:Y:S01]  /*1c30*/  LDG.E R9, desc[UR10][R8.64] ;  /* 0x0000000a08097981 */ /* 0x000f62000c1e1900 */
[----:B------:R-:W0:Y:S01]  /*1c40*/  S2UR UR5, SR_CgaCtaId ;  /* 0x00000000000579c3 */ /* 0x000e220000008800 */
[----:B------:R-:W-:Y:S01]  /*1c50*/  UMOV UR4, 0x400 ;  /* 0x0000040000047882 */ /* 0x000fe20000000000 */
[----:B------:R-:W-:Y:S01]  /*1c60*/  IMAD R10, R3, 0x20, R2 ;  /* 0x00000020030a7824 */ /* 0x000fe200078e0202 */
[----:B0-----:R-:W-:-:S06]  /*1c70*/  ULEA UR4, UR5, UR4, 0x18 ;  /* 0x0000000405047291 */ /* 0x001fcc000f8ec0ff */
[----:B------:R-:W-:-:S05]  /*1c80*/  LEA R10, R10, UR4, 0x2 ;  /* 0x000000040a0a7c11 */ /* 0x000fca000f8e10ff */
[----:B------:R-:W2:Y:S04]  /*1c90*/  LDS R11, [R10] ;  /* 0x000000000a0b7984 */ /* 0x000ea80000000800 */
[----:B------:R-:W3:Y:S04]  /*1ca0*/  LDS R12, [R10+0x80] ;  /* 0x000080000a0c7984 */ /* 0x000ee80000000800 */
[----:B------:R-:W4:Y:S04]  /*1cb0*/  LDS R13, [R10+0x100] ;  /* 0x000100000a0d7984 */ /* 0x000f280000000800 */
[----:B------:R-:W5:Y:S01]  /*1cc0*/  LDS R14, [R10+0x180] ;  /* 0x000180000a0e7984 */ /* 0x000f620000000800 */
[----:B------:R-:W-:Y:S01]  /*1cd0*/  VIADD R3, R3, 0x4 ;  /* 0x0000000403037836 */ /* 0x000fe20000000000 */
[----:B------:R-:W-:Y:S01]  /*1ce0*/  UMOV UR4, URZ ;  /* 0x000000ff00047c82 */ /* 0x000fe20008000000 */
[----:B--2---:R-:W-:Y:S01]  /*1cf0*/  FADD R11, R11, -R16 ;  /* 0x800000100b0b7221 */ /* 0x004fe20000000000 */
[----:B---3--:R-:W-:Y:S01]  /*1d00*/  FADD R12, R12, -R19 ;  /* 0x800000130c0c7221 */ /* 0x008fe20000000000 */
[----:B----4-:R-:W-:-:S04]  /*1d10*/  FADD R20, R13, -R20 ;  /* 0x800000140d147221 */ /* 0x010fc80000000000 */
[----:B------:R-:W-:Y:S01]  /*1d20*/  FMNMX3 R11, R22, |R11|, |R12|, !PT ;  /* 0x4000000b160b7276 */ /* 0x000fe2000780040c */
[----:B-----5:R-:W-:-:S05]  /*1d30*/  FADD R9, R14, -R9 ;  /* 0x800000090e097221 */ /* 0x020fca0000000000 */
[----:B------:R-:W-:-:S07]  /*1d40*/  FMNMX3 R22, R11, |R20|, |R9|, !PT ;  /* 0x400000140b167276 */ /* 0x000fce0007800409 */
.L_x_142:
[----:B------:R-:W-:Y:S05]  /*1d50*/  BRA.U !UP1, `(.L_x_141) ;  /* 0x0000000109cc7547 */ /* 0x000fea000b800000 */
[----:B------:R-:W-:Y:S02]  /*1d60*/  UISETP.NE.U32.AND UP1, UPT, UR12, 0x1, UPT ;  /* 0x000000010c00788c */ /* 0x000fe4000bf25070 */
[----:B------:R-:W-:Y:S02]  /*1d70*/  ULOP3.LUT UR6, UR6, 0x1, URZ, 0xc0, !UPT ;  /* 0x0000000106067892 */ /* 0x000fe4000f8ec0ff */
[----:B------:R-:W-:Y:S02]  /*1d80*/  UISETP.NE.AND.EX UP1, UPT, URZ, URZ, UPT, UP1 ;  /* 0x000000ffff00728c */ /* 0x000fe4000bf25310 */
[----:B------:R-:W-:-:S04]  /*1d90*/  UISETP.NE.U32.AND UP0, UPT, UR6, 0x1, UPT ;  /* 0x000000010600788c */ /* 0x000fc8000bf05070 */
[----:B------:R-:W-:-:S03]  /*1da0*/  UISETP.NE.U32.AND.EX UP0, UPT, URZ, URZ, UPT, UP0 ;  /* 0x000000ffff00728c */ /* 0x000fc6000bf05100 */
[----:B------:R-:W-:Y:S08]  /*1db0*/  BRA.U !UP1, `(.L_x_143) ;  /* 0x00000001096c7547 */ /* 0x000ff0000b800000 */
[----:B------:R-:W0:Y:S01]  /*1dc0*/  LDC.64 R14, c[0x0][0x398] ;  /* 0x0000e600ff0e7b82 */ /* 0x000e220000000a00 */
[----:B------:R-:W-:-:S07]  /*1dd0*/  IADD3 R19, PT, PT, R3, 0x1, RZ ;  /* 0x0000000103137810 */ /* 0x000fce0007ffe0ff */
[----:B------:R-:W1:Y:S01]  /*1de0*/  LDC.64 R8, c[0x0][0x380] ;  /* 0x0000e000ff087b82 */ /* 0x000e620000000a00 */
[----:B0-----:R-:W-:Y:S02]  /*1df0*/  IMAD R16, R14, UR4, RZ ;  /* 0x000000040e107c24 */ /* 0x001fe4000f8e02ff */
[----:B------:R-:W-:-:S04]  /*1e00*/  IMAD.WIDE.U32 R10, R19, R14, R4 ;  /* 0x0000000e130a7225 */ /* 0x000fc800078e0004 */
[----:B------:R-:W-:Y:S01]  /*1e10*/  IMAD.WIDE.U32 R12, R3, R14, R4 ;  /* 0x0000000e030c7225 */ /* 0x000fe200078e0004 */
[----:B-1----:R-:W-:-:S03]  /*1e20*/  LEA R14, P1, R10, R8, 0x2 ;  /* 0x000000080a0e7211 */ /* 0x002fc600078210ff */
[-C--:B------:R-:W-:Y:S01]  /*1e30*/  IMAD R17, R3, R15.reuse, R16 ;  /* 0x0000000f03117224 */ /* 0x080fe200078e0210 */
[----:B------:R-:W-:Y:S01]  /*1e40*/  LEA R8, P0, R12, R8, 0x2 ;  /* 0x000000080c087211 */ /* 0x000fe200078010ff */
[----:B------:R-:W-:Y:S02]  /*1e50*/  IMAD R15, R19, R15, R11 ;  /* 0x0000000f130f7224 */ /* 0x000fe400078e020b */
[----:B------:R-:W-:-:S03]  /*1e60*/  IMAD.IADD R17, R13, 0x1, R17 ;  /* 0x000000010d117824 */ /* 0x000fc600078e0211 */
[-C--:B------:R-:W-:Y:S02]  /*1e70*/  LEA.HI.X R15, R10, R9.reuse, R15, 0x2, P1 ;  /* 0x000000090a0f7211 */ /* 0x080fe400008f140f */
[----:B------:R-:W-:-:S04]  /*1e80*/  LEA.HI.X R9, R12, R9, R17, 0x2, P0 ;  /* 0x000000090c097211 */ /* 0x000fc800000f1411 */
        /* <DEDUP_REMOVED lines=9> */
[----:B------:R-:W2:Y:S04]  /*1f20*/  LDS R12, [R10+0x80] ;  /* 0x000080000a0c7984 */ /* 0x000ea80000000800 */
[----:B------:R-:W3:Y:S01]  /*1f30*/  LDS R11, [R10] ;  /* 0x000000000a0b7984 */ /* 0x000ee20000000800 */
[----:B--2---:R-:W-:Y:S01]  /*1f40*/  FADD R12, R12, -R15 ;  /* 0x8000000f0c0c7221 */ /* 0x004fe20000000000 */
[----:B---3--:R-:W-:-:S05]  /*1f50*/  FADD R11, R11, -R8 ;  /* 0x800000080b0b7221 */ /* 0x008fca0000000000 */
[----:B------:R-:W-:-:S07]  /*1f60*/  FMNMX3 R22, R22, |R11|, |R12|, !PT ;  /* 0x4000000b16167276 */ /* 0x000fce000780040c */
.L_x_143:
[----:B------:R-:W-:Y:S05]  /*1f70*/  BRA.U UP0, `(.L_x_141) ;  /* 0x0000000100447547 */ /* 0x000fea000b800000 */
[----:B------:R-:W0:Y:S08]  /*1f80*/  LDC.64 R14, c[0x0][0x398] ;  /* 0x0000e600ff0e7b82 */ /* 0x000e300000000a00 */
[----:B------:R-:W1:Y:S01]  /*1f90*/  LDC.64 R8, c[0x0][0x380] ;  /* 0x0000e000ff087b82 */ /* 0x000e620000000a00 */
[----:B0-----:R-:W-:Y:S02]  /*1fa0*/  IMAD R12, R14, UR4, RZ ;  /* 0x000000040e0c7c24 */ /* 0x001fe4000f8e02ff */
[----:B------:R-:W-:-:S04]  /*1fb0*/  IMAD.WIDE.U32 R10, R3, R14, R4 ;  /* 0x0000000e030a7225 */ /* 0x000fc800078e0004 */
[----:B------:R-:W-:Y:S01]  /*1fc0*/  IMAD R13, R3, R15, R12 ;  /* 0x0000000f030d7224 */ /* 0x000fe200078e020c */
[----:B-1----:R-:W-:-:S04]  /*1fd0*/  LEA R8, P0, R10, R8, 0x2 ;  /* 0x000000080a087211 */ /* 0x002fc800078010ff */
[----:B------:R-:W-:-:S04]  /*1fe0*/  IADD3 R11, PT, PT, R11, R13, RZ ;  /* 0x0000000d0b0b7210 */ /* 0x000fc80007ffe0ff */
[----:B------:R-:W-:-:S05]  /*1ff0*/  LEA.HI.X R9, R10, R9, R11, 0x2, P0 ;  /* 0x000000090a097211 */ /* 0x000fca00000f140b */
[----:B------:R-:W2:Y:S01]  /*2000*/  LDG.E R8, desc[UR10][R8.64] ;  /* 0x0000000a08087981 */ /* 0x000ea2000c1e1900 */
[----:B------:R-:W0:Y:S01]  /*2010*/  S2UR UR5, SR_CgaCtaId ;  /* 0x00000000000579c3 */ /* 0x000e220000008800 */
[----:B------:R-:W-:Y:S01]  /*2020*/  UMOV UR4, 0x400 ;  /* 0x0000040000047882 */ /* 0x000fe20000000000 */
[----:B------:R-:W-:Y:S01]  /*2030*/  IMAD R3, R3, 0x20, R2 ;  /* 0x0000002003037824 */ /* 0x000fe200078e0202 */
[----:B0-----:R-:W-:-:S06]  /*2040*/  ULEA UR4, UR5, UR4, 0x18 ;  /* 0x0000000405047291 */ /* 0x001fcc000f8ec0ff */
[----:B------:R-:W-:-:S06]  /*2050*/  LEA R3, R3, UR4, 0x2 ;  /* 0x0000000403037c11 */ /* 0x000fcc000f8e10ff */
[----:B------:R-:W2:Y:S02]  /*2060*/  LDS R3, [R3] ;  /* 0x0000000003037984 */ /* 0x000ea40000000800 */
[----:B--2---:R-:W-:-:S05]  /*2070*/  FADD R11, R3, -R8 ;  /* 0x80000008030b7221 */ /* 0x004fca0000000000 */
[----:B------:R-:W-:-:S07]  /*2080*/  FMNMX R22, R22, |R11|, !PT ;  /* 0x4000000b16167209 */ /* 0x000fce0007800000 */
.L_x_141:
[----:B------:R-:W2:Y:S01]  /*2090*/  LDL R3, [R1+0x38] ;  /* 0x0000380001037983 */ /* 0x000ea20000100800 */
[----:B------:R-:W-:Y:S01]  /*20a0*/  BSSY.RECONVERGENT B1, `(.L_x_144) ;  /* 0x0000037000017945 */ /* 0x000fe20003800200 */
[----:B------:R-:W-:Y:S01]  /*20b0*/  PLOP3.LUT P0, PT, PT, PT, PT, 0x80, 0x8 ;  /* 0x000000000008781c */ /* 0x000fe20003f0f070 */
[----:B------:R-:W-:Y:S01]  /*20c0*/  IMAD.MOV.U32 R8, RZ, RZ, 0xf ;  /* 0x0000000fff087424 */ /* 0x000fe200078e00ff */
[----:B--2---:R-:W-:-:S13]  /*20d0*/  FSETP.GEU.AND P1, PT, R22, R3, PT ;  /* 0x000000031600720b */ /* 0x004fda0003f2e000 */
        /* <DEDUP_REMOVED lines=51> */
.L_x_145:
[----:B0-----:R-:W-:Y:S05]  /*2410*/  BSYNC.RECONVERGENT B1 ;  /* 0x0000000000017941 */ /* 0x001fea0003800200 */
.L_x_144:
[----:B------:R-:W-:Y:S04]  /*2420*/  BSSY.RECONVERGENT B1, `(.L_x_146) ;  /* 0x0000035000017945 */ /* 0x000fe80003800200 */
[----:B------:R-:W-:Y:S05]  /*2430*/  @P0 BRA `(.L_x_147) ;  /* 0x0000000000cc0947 */ /* 0x000fea0003800000 */
[C---:B------:R-:W-:Y:S01]  /*2440*/  VIADD R9, R8.reuse, 0xfffffff5 ;  /* 0xfffffff508097836 */ /* 0x040fe20000000000 */
[----:B------:R-:W-:Y:S01]  /*2450*/  IADD3 R3, PT, PT, -R8, 0xe, RZ ;  /* 0x0000000e08037810 */ /* 0x000fe20007ffe1ff */
[----:B------:R-:W-:Y:S01]  /*2460*/  BSSY.RECONVERGENT B2, `(.L_x_148) ;  /* 0x000001e000027945 */ /* 0x000fe20003800200 */
[----:B------:R-:W-:Y:S02]  /*2470*/  IMAD.MOV.U32 R10, RZ, RZ, 0xd ;  /* 0x0000000dff0a7424 */ /* 0x000fe400078e00ff */
[----:B------:R-:W-:Y:S02]  /*2480*/  ISETP.GE.U32.AND P2, PT, R9, 0x3, PT ;  /* 0x000000030900780c */ /* 0x000fe40003f46070 */
[----:B------:R-:W-:-:S04]  /*2490*/  LOP3.LUT R13, R3, 0x3, RZ, 0xc0, !PT ;  /* 0x00000003030d7812 */ /* 0x000fc800078ec0ff */
[----:B------:R-:W-:-:S07]  /*24a0*/  ISETP.NE.AND P0, PT, R13, RZ, PT ;  /* 0x000000ff0d00720c */ /* 0x000fce0003f05270 */
[----:B------:R-:W-:Y:S06]  /*24b0*/  @!P2 BRA `(.L_x_149) ;  /* 0x000000000060a947 */ /* 0x000fec0003800000 */
[----:B------:R-:W-:Y:S01]  /*24c0*/  LOP3.LUT R11, R3, 0xfffffffc, RZ, 0xc0, !PT ;  /* 0xfffffffc030b7812 */ /* 0x000fe200078ec0ff */
[----:B------:R-:W-:Y:S02]  /*24d0*/  HFMA2 R3, -RZ, RZ, 0, 0 ;  /* 0x00000000ff037431 */ /* 0x000fe400000001ff */
[----:B------:R-:W-:-:S07]  /*24e0*/  IMAD.MOV.U32 R10, RZ, RZ, 0xd ;  /* 0x0000000dff0a7424 */ /* 0x000fce00078e00ff */
.L_x_150:
        /* <DEDUP_REMOVED lines=21> */
.L_x_149:
[----:B------:R-:W-:Y:S05]  /*2640*/  BSYNC.RECONVERGENT B2 ;  /* 0x0000000000027941 */ /* 0x000fea0003800200 */
.L_x_148:
        /* <DEDUP_REMOVED lines=18> */
.L_x_147:
[----:B------:R-:W-:Y:S05]  /*2770*/  BSYNC.RECONVERGENT B1 ;  /* 0x0000000000017941 */ /* 0x000fea0003800200 */
.L_x_146:
[----:B-12-4-:R-:W-:-:S05]  /*2780*/  @!P1 IMAD R3, R8, 0x4, R1 ;  /* 0x0000000408039824 */ /* 0x016fca00078e0201 */
[----:B------:R1:W-:Y:S04]  /*2790*/  @!P1 STL [R3], R22 ;  /* 0x0000001603009387 */ /* 0x0003e80000100800 */
[----:B------:R1:W-:Y:S02]  /*27a0*/  @!P1 STL [R3+0x3c], R4 ;  /* 0x00003c0403009387 */ /* 0x0003e40000100800 */
.L_x_138:
[----:B------:R-:W-:Y:S05]  /*27b0*/  BSYNC.RECONVERGENT B0 ;  /* 0x0000000000007941 */ /* 0x000fea0003800200 */
.L_x_137:
[----:B------:R-:W2:Y:S01]  /*27c0*/  LDCU.64 UR4, c[0x0][0x398] ;  /* 0x00007300ff0477ac */ /* 0x000ea20008000a00 */
[----:B-1----:R-:W-:-:S05]  /*27d0*/  IADD3 R4, P0, PT, R4, 0x1, RZ ;  /* 0x0000000104047810 */ /* 0x002fca0007f1e0ff */
[----:B------:R-:W-:Y:S01]  /*27e0*/  IMAD.X R5, RZ, RZ, R5, P0 ;  /* 0x000000ffff057224 */ /* 0x000fe200000e0605 */
[----:B--2---:R-:W-:-:S04]  /*27f0*/  ISETP.GE.U32.AND P0, PT, R4, UR4, PT ;  /* 0x0000000404007c0c */ /* 0x004fc8000bf06070 */
[----:B------:R-:W-:-:S13]  /*2800*/  ISETP.GE.U32.AND.EX P0, PT, R5, UR5, PT, P0 ;  /* 0x0000000505007c0c */ /* 0x000fda000bf06100 */
[----:B------:R-:W-:Y:S05]  /*2810*/  @!P0 BRA `(.L_x_151) ;  /* 0xffffffec002c8947 */ /* 0x000fea000383ffff */
.L_x_124:
[----:B------:R-:W5:Y:S02]  /*2820*/  LDCU.64 UR4, c[0x0][0x3a8] ;  /* 0x00007500ff0477ac */ /* 0x000f640008000a00 */
[----:B-----5:R-:W-:-:S04]  /*2830*/  ISETP.NE.U32.AND P0, PT, RZ, UR4, PT ;  /* 0x00000004ff007c0c */ /* 0x020fc8000bf05070 */
[----:B------:R-:W-:-:S13]  /*2840*/  ISETP.NE.AND.EX P0, PT, RZ, UR5, PT, P0 ;  /* 0x00000005ff007c0c */ /* 0x000fda000bf05300 */
[----:B------:R-:W-:Y:S05]  /*2850*/  @!P0 EXIT ;  /* 0x000000000000894d */ /* 0x000fea0003800000 */
[----:B---3--:R-:W-:Y:S02]  /*2860*/  MOV R3, R6 ;  /* 0x0000000600037202 */ /* 0x008fe40000000f00 */
[----:B0-----:R-:W-:Y:S01]  /*2870*/  CS2R R20, SRZ ;  /* 0x0000000000147805 */ /* 0x001fe2000001ff00 */
[----:B------:R-:W-:Y:S02]  /*2880*/  IMAD.MOV.U32 R19, RZ, RZ, RZ ;  /* 0x000000ffff137224 */ /* 0x000fe400078e00ff */
[----:B-12-4-:R-:W-:-:S04]  /*2890*/  IMAD.WIDE.U32 R4, R3, -0x326172a9, RZ ;  /* 0xcd9e8d5703047825 */ /* 0x016fc800078e00ff */
[C---:B------:R-:W-:Y:S01]  /*28a0*/  IMAD R10, R5.reuse, -0x2daee0ad, RZ ;  /* 0xd2511f53050a7824 */ /* 0x040fe200078e02ff */
[----:B------:R-:W-:Y:S01]  /*28b0*/  LOP3.LUT R2, R4, 0x9e3779b9, RZ, 0x3c, !PT ;  /* 0x9e3779b904027812 */ /* 0x000fe200078e3cff */
[----:B------:R-:W-:-:S04]  /*28c0*/  IMAD.HI.U32 R8, R5, -0x2daee0ad, RZ ;  /* 0xd2511f5305087827 */ /* 0x000fc800078e00ff */
[----:B------:R-:W-:Y:S01]  /*28d0*/  IMAD.HI.U32 R5, R2, -0x2daee0ad, RZ ;  /* 0xd2511f5302057827 */ /* 0x000fe200078e00ff */
[----:B------:R-:W-:-:S03]  /*28e0*/  LOP3.LUT R8, R8, 0xbb67ae85, RZ, 0x3c, !PT ;  /* 0xbb67ae8508087812 */ /* 0x000fc600078e3cff */
[----:B------:R-:W-:Y:S01]  /*28f0*/  IMAD R11, R2, -0x2daee0ad, RZ ;  /* 0xd2511f53020b7824 */ /* 0x000fe200078e02ff */
[----:B------:R-:W-:Y:S01]  /*2900*/  LOP3.LUT R5, R10, 0x76cf5d0a, R5, 0x96, !PT ;  /* 0x76cf5d0a0a057812 */ /* 0x000fe200078e9605 */
[----:B------:R-:W-:-:S04]  /*2910*/  IMAD.HI.U32 R4, R8, -0x326172a9, RZ ;  /* 0xcd9e8d5708047827 */ /* 0x000fc800078e00ff */
[----:B------:R-:W-:Y:S01]  /*2920*/  IMAD R9, R8, -0x326172a9, RZ ;  /* 0xcd9e8d5708097824 */ /* 0x000fe200078e02ff */
[----:B------:R-:W-:Y:S01]  /*2930*/  LOP3.LUT R4, R4, 0x3c6ef372, RZ, 0x3c, !PT ;  /* 0x3c6ef37204047812 */ /* 0x000fe200078e3cff */
[----:B------:R-:W-:-:S04]  /*2940*/  IMAD.HI.U32 R8, R5, -0x326172a9, RZ ;  /* 0xcd9e8d5705087827 */ /* 0x000fc800078e00ff */
[----:B------:R-:W-:Y:S01]  /*2950*/  IMAD.HI.U32 R2, R4, -0x2daee0ad, RZ ;  /* 0xd2511f5304027827 */ /* 0x000fe200078e00ff */
[----:B------:R-:W-:-:S03]  /*2960*/  LOP3.LUT R8, R9, 0xdaa66d2b, R8, 0x96, !PT ;  /* 0xdaa66d2b09087812 */ /* 0x000fc600078e9608 */
[----:B------:R-:W-:Y:S01]  /*2970*/  IMAD R10, R4, -0x2daee0ad, RZ ;  /* 0xd2511f53040a7824 */ /* 0x000fe200078e02ff */
[----:B------:R-:W-:Y:S01]  /*2980*/  LOP3.LUT R2, R11, 0x32370b8f, R2, 0x96, !PT ;  /* 0x32370b8f0b027812 */ /* 0x000fe200078e9602 */
[----:B------:R-:W-:-:S04]  /*2990*/  IMAD.HI.U32 R9, R8, -0x2daee0ad, RZ ;  /* 0xd2511f5308097827 */ /* 0x000fc800078e00ff */
[----:B------:R-:W-:Y:S01]  /*29a0*/  IMAD R5, R5, -0x326172a9, RZ ;  /* 0xcd9e8d5705057824 */ /* 0x000fe200078e02ff */
[----:B------:R-:W-:Y:S01]  /*29b0*/  LOP3.LUT R9, R10, 0xed9eba14, R9, 0x96, !PT ;  /* 0xed9eba140a097812 */ /* 0x000fe200078e9609 */
[----:B------:R-:W-:-:S04]  /*29c0*/  IMAD.HI.U32 R4, R2, -0x326172a9, RZ ;  /* 0xcd9e8d5702047827 */ /* 0x000fc800078e00ff */
        /* <DEDUP_REMOVED lines=27> */
[----:B------:R-:W-:Y:S02]  /*2b80*/  HFMA2 R2, -RZ, RZ, 0, 0 ;  /* 0x00000000ff027431 */ /* 0x000fe400000001ff */
[----:B------:R-:W-:-:S04]  /*2b90*/  IMAD.HI.U32 R4, R10, -0x326172a9, RZ ;  /* 0xcd9e8d570a047827 */ /* 0x000fc800078e00ff */
[----:B------:R-:W-:Y:S01]  /*2ba0*/  IMAD.HI.U32 R8, R18, -0x2daee0ad, RZ ;  /* 0xd2511f5312087827 */ /* 0x000fe200078e00ff */
[----:B------:R-:W-:-:S03]  /*2bb0*/  LOP3.LUT R4, R5, 0x8ff34781, R4, 0x96, !PT ;  /* 0x8ff3478105047812 */ /* 0x000fc600078e9604 */
[----:B------:R-:W-:Y:S01]  /*2bc0*/  IMAD.MOV.U32 R5, RZ, RZ, RZ ;  /* 0x000000ffff057224 */ /* 0x000fe200078e00ff */
[----:B------:R-:W-:Y:S01]  /*2bd0*/  LOP3.LUT R8, R9, 0x96a522ad, R8, 0x96, !PT ;  /* 0x96a522ad09087812 */ /* 0x000fe200078e9608 */
[----:B------:R-:W-:Y:S02]  /*2be0*/  IMAD.MOV.U32 R9, RZ, RZ, RZ ;  /* 0x000000ffff097224 */ /* 0x000fe400078e00ff */
[----:B------:R-:W-:Y:S02]  /*2bf0*/  IMAD R22, R10, -0x326172a9, RZ ;  /* 0xcd9e8d570a167824 */ /* 0x000fe400078e02ff */
[----:B------:R-:W-:-:S07]  /*2c00*/  IMAD R18, R18, -0x2daee0ad, RZ ;  /* 0xd2511f5312127824 */ /* 0x000fce00078e02ff */
.L_x_224:
[----:B------:R-:W-:Y:S01]  /*2c10*/  ISETP.NE.AND P0, PT, R2, 0x1, PT ;  /* 0x000000010200780c */ /* 0x000fe20003f05270 */
[----:B------:R-:W-:Y:S01]  /*2c20*/  BSSY.RECONVERGENT B0, `(.L_x_152) ;  /* 0x0000045000007945 */ /* 0x000fe20003800200 */
[----:B------:R-:W-:Y:S02]  /*2c30*/  IMAD.MOV.U32 R14, RZ, RZ, 0x2 ;  /* 0x00000002ff0e7424 */ /* 0x000fe400078e00ff */
[----:B------:R-:W-:-:S09]  /*2c40*/  IMAD.MOV.U32 R11, RZ, RZ, R22 ;  /* 0x000000ffff0b7224 */ /* 0x000fd200078e0016 */
        /* <DEDUP_REMOVED lines=9> */
.L_x_154:
        /* <DEDUP_REMOVED lines=9> */
[----:B------:R-:W-:-:S03]  /*2d70*/  @!P0 VIADD R2, R20, 0x1 ;  /* 0x0000000114028836 */ /* 0x000fc60000000000 */
[----:B------:R-:W-:-:S13]  /*2d80*/  ISETP.NE.AND P1, PT, R3, RZ, !P0 ;  /* 0x000000ff0300720c */ /* 0x000fda0004725270 */
[----:B------:R-:W-:-:S04]  /*2d90*/  @P1 IMAD.MOV R2, RZ, RZ, R20 ;  /* 0x000000ffff021224 */ /* 0x000fc800078e0214 */
[----:B------:R-:W-:-:S07]  /*2da0*/  @!P0 IMAD.MOV.U32 R20, RZ, RZ, R2 ;  /* 0x000000ffff148224 */ /* 0x000fce00078e0002 */
.L_x_156:
[----:B------:R-:W-:Y:S05]  /*2db0*/  BSYNC.RECONVERGENT B1 ;  /* 0x0000000000017941 */ /* 0x000fea0003800200 */
.L_x_155:
        /* <DEDUP_REMOVED lines=43> */
.L_x_153:
[----:B------:R-:W-:Y:S05]  /*3070*/  BSYNC.RECONVERGENT B0 ;  /* 0x0000000000007941 */ /* 0x000fea0003800200 */
.L_x_152:
[----:B------:R-:W2:Y:S01]  /*3080*/  LDL R12, [R1+0x74] ;  /* 0x00007400010c7983 */ /* 0x000ea20000100800 */
[----:B------:R-:W-:-:S05]  /*3090*/  IMAD.HI.U32 R2, R11, -0x77777777, RZ ;  /* 0x888888890b027827 */ /* 0x000fca00078e00ff */
        /* <DEDUP_REMOVED lines=21> */
.L_x_159:
        /* <DEDUP_REMOVED lines=13> */
.L_x_161:
[----:B------:R-:W-:Y:S05]  /*32c0*/  BSYNC.RECONVERGENT B1 ;  /* 0x0000000000017941 */ /* 0x000fea0003800200 */
.L_x_160:
        /* <DEDUP_REMOVED lines=38> */
[----:B------:R-:W-:Y:S02]  /*3530*/  LOP3.LUT R4, R22, 0x8ff34781, R15, 0x96, !PT ;  /* 0x8ff3478116047812 */ /* 0x000fe400078e960f */
[----:B------:R-:W-:Y:S01]  /*3540*/  MOV R22, R14 ;  /* 0x0000000e00167202 */ /* 0x000fe20000000f00 */
[----:B------:R-:W-:Y:S01]  /*3550*/  IMAD.MOV.U32 R18, RZ, RZ, R10 ;  /* 0x000000ffff127224 */ /* 0x000fe200078e000a */
[----:B------:R-:W-:Y:S01]  /*3560*/  LOP3.LUT R8, R12, 0x96a522ad, R11, 0x96, !PT ;  /* 0x96a522ad0c087812 */ /* 0x000fe200078e960b */
[----:B------:R-:W-:-:S07]  /*3570*/  IMAD.MOV.U32 R12, RZ, RZ, RZ ;  /* 0x000000ffff0c7224 */ /* 0x000fce00078e00ff */
.L_x_158:
[----:B------:R-:W-:Y:S05]  /*3580*/  BSYNC.RECONVERGENT B0 ;  /* 0x0000000000007941 */ /* 0x000fea0003800200 */
.L_x_157:
[----:B-1----:R-:W-:Y:S01]  /*3590*/  SHF.R.U32.HI R2, RZ, 0x1, R13 ;  /* 0x00000001ff027819 */ /* 0x002fe2000001160d */
[----:B------:R-:W2:Y:S04]  /*35a0*/  LDL R14, [R1+0x70] ;  /* 0x00007000010e7983 */ /* 0x000ea80000100800 */
[----:B------:R-:W-:-:S05]  /*35b0*/  IMAD.HI.U32 R2, R2, -0x6db6db6d, RZ ;  /* 0x9249249302027827 */ /* 0x000fca00078e00ff */
[----:B------:R-:W-:-:S05]  /*35c0*/  SHF.R.U32.HI R2, RZ, 0x2, R2 ;  /* 0x00000002ff027819 */ /* 0x000fca0000011602 */
[----:B------:R-:W-:-:S05]  /*35d0*/  IMAD R11, R2, -0xe, R13 ;  /* 0xfffffff2020b7824 */ /* 0x000fca00078e020d */
[----:B------:R-:W-:-:S05]  /*35e0*/  LEA R11, R11, R0, 0x2 ;  /* 0x000000000b0b7211 */ /* 0x000fca00078e10ff */
        /* <DEDUP_REMOVED lines=18> */
.L_x_164:
[----:B------:R-:W-:Y:S01]  /*3710*/  VIADD R5, R5, 0x1 ;  /* 0x0000000105057836 */ /* 0x000fe20000000000 */
[----:B------:R-:W-:Y:S03]  /*3720*/  BSSY.RECONVERGENT B1, `(.L_x_165) ;  /* 0x000000c000017945 */ /* 0x000fe60003800200 */
[C---:B-1----:R-:W-:Y:S01]  /*3730*/  IMAD.WIDE.U32 R10, R5.reuse, -0x2daee0ad, RZ ;  /* 0xd2511f53050a7825 */ /* 0x042fe200078e00ff */
        /* <DEDUP_REMOVED lines=10> */
.L_x_166:
[----:B------:R-:W-:Y:S05]  /*37e0*/  BSYNC.RECONVERGENT B1 ;  /* 0x0000000000017941 */ /* 0x000fea0003800200 */
.L_x_165:
        /* <DEDUP_REMOVED lines=43> */
.L_x_163:
[----:B------:R-:W-:Y:S05]  /*3aa0*/  BSYNC.RECONVERGENT B0 ;  /* 0x0000000000007941 */ /* 0x000fea0003800200 */
.L_x_162:
[----:B-1----:R-:W2:Y:S01]  /*3ab0*/  LDL R2, [R1+0x6c] ;  /* 0x00006c0001027983 */ /* 0x002ea20000100800 */
[----:B------:R-:W-:-:S05]  /*3ac0*/  IMAD.HI.U32 R11, R14, 0x4ec4ec4f, RZ ;  /* 0x4ec4ec4f0e0b7827 */ /* 0x000fca00078e00ff */
[----:B------:R-:W-:-:S05]  /*3ad0*/  SHF.R.U32.HI R11, RZ, 0x2, R11 ;  /* 0x00000002ff0b7819 */ /* 0x000fca000001160b */
[----:B------:R-:W-:-:S04]  /*3ae0*/  IMAD R11, R11, -0xd, R14 ;  /* 0xfffffff30b0b7824 */ /* 0x000fc800078e020e */
[----:B------:R-:W-:-:S05]  /*3af0*/  IMAD R11, R11, 0x4, R0 ;  /* 0x000000040b0b7824 */ /* 0x000fca00078e0200 */
[----:B------:R-:W3:Y:S01]  /*3b00*/  LDL R10, [R11] ;  /* 0x000000000b0a7983 */ /* 0x000ee20000100800 */
[----:B------:R-:W-:Y:S01]  /*3b10*/  ISETP.NE.AND P0, PT, R13, 0x1, PT ;  /* 0x000000010d00780c */ /* 0x000fe20003f05270 */
[----:B------:R-:W-:Y:S01]  /*3b20*/  BSSY.RECONVERGENT B0, `(.L_x_167) ;  /* 0x0000049000007945 */ /* 0x000fe20003800200 */
[----:B------:R-:W-:Y:S01]  /*3b30*/  IMAD.MOV.U32 R12, RZ, RZ, 0x2 ;  /* 0x00000002ff0c7424 */ /* 0x000fe200078e00ff */
[----:B------:R-:W-:Y:S02]  /*3b40*/  MOV R14, R22 ;  /* 0x00000016000e7202 */ /* 0x000fe40000000f00 */
[----:B--2---:R-:W-:-:S06]  /*3b50*/  I2FP.F32.S32 R2, R2 ;  /* 0x0000000200027245 */ /* 0x004fcc0000201400 */
[----:B------:R-:W0:Y:S01]  /*3b60*/  F2I.TRUNC.NTZ R2, R2 ;  /* 0x0000000200027305 */ /* 0x000e22000020f100 */
[----:B---3--:R1:W-:Y:S04]  /*3b70*/  STL [R1+0x6c], R10 ;  /* 0x00006c0a01007387 */ /* 0x0083e80000100800 */
[----:B0-----:R1:W-:Y:S01]  /*3b80*/  STL [R11], R2 ;  /* 0x000000020b007387 */ /* 0x0013e20000100800 */
        /* <DEDUP_REMOVED lines=9> */
.L_x_169:
        /* <DEDUP_REMOVED lines=13> */
.L_x_171:
[----:B------:R-:W-:Y:S05]  /*3cf0*/  BSYNC.RECONVERGENT B1 ;  /* 0x0000000000017941 */ /* 0x000fea0003800200 */
.L_x_170:
        /* <DEDUP_REMOVED lines=43> */
.L_x_168:
[----:B------:R-:W-:Y:S05]  /*3fb0*/  BSYNC.RECONVERGENT B0 ;  /* 0x0000000000007941 */ /* 0x000fea0003800200 */
.L_x_167:
        /* <DEDUP_REMOVED lines=8> */
[----:B------:R-:W-:Y:S02]  /*4040*/  IMAD.MOV.U32 R13, RZ, RZ, 0x2 ;  /* 0x00000002ff0d7424 */ /* 0x000fe400078e00ff */
[----:B------:R-:W-:Y:S01]  /*4050*/  IMAD.MOV.U32 R14, RZ, RZ, R22 ;  /* 0x000000ffff0e7224 */ /* 0x000fe200078e0016 */
        /* <DEDUP_REMOVED lines=13> */
.L_x_174:
        /* <DEDUP_REMOVED lines=13> */
.L_x_176:
[----:B------:R-:W-:Y:S05]  /*4200*/  BSYNC.RECONVERGENT B1 ;  /* 0x0000000000017941 */ /* 0x000fea0003800200 */
.L_x_175:
        /* <DEDUP_REMOVED lines=43> */
.L_x_173:
[----:B------:R-:W-:Y:S05]  /*44c0*/  BSYNC.RECONVERGENT B0 ;  /* 0x0000000000007941 */ /* 0x000fea0003800200 */
.L_x_172:
[----:B-1----:R-:W2:Y:S01]  /*44d0*/  LDL R2, [R1+0x64] ;  /* 0x0000640001027983 */ /* 0x002ea20000100800 */
        /* <DEDUP_REMOVED lines=22> */
.L_x_179:
        /* <DEDUP_REMOVED lines=13> */
.L_x_181:
[----:B------:R-:W-:Y:S05]  /*4710*/  BSYNC.RECONVERGENT B1 ;  /* 0x0000000000017941 */ /* 0x000fea0003800200 */
.L_x_180:
        /* <DEDUP_REMOVED lines=43> */
.L_x_178:
[----:B------:R-:W-:Y:S05]  /*49d0*/  BSYNC.RECONVERGENT B0 ;  /* 0x0000000000007941 */ /* 0x000fea0003800200 */
.L_x_177:
        /* <DEDUP_REMOVED lines=23> */
.L_x_184:
        /* <DEDUP_REMOVED lines=13> */
.L_x_186:
[----:B------:R-:W-:Y:S05]  /*4c20*/  BSYNC.RECONVERGENT B1 ;  /* 0x0000000000017941 */ /* 0x000fea0003800200 */
.L_x_185:
        /* <DEDUP_REMOVED lines=43> */
.L_x_183:
[----:B------:R-:W-:Y:S05]  /*4ee0*/  BSYNC.RECONVERGENT B0 ;  /* 0x0000000000007941 */ /* 0x000fea0003800200 */
.L_x_182:
        /* <DEDUP_REMOVED lines=23> */
.L_x_189:
        /* <DEDUP_REMOVED lines=13> */
.L_x_191:
[----:B------:R-:W-:Y:S05]  /*5130*/  BSYNC.RECONVERGENT B1 ;  /* 0x0000000000017941 */ /* 0x000fea0003800200 */
.L_x_190:
        /* <DEDUP_REMOVED lines=41> */
[----:B------:R-:W-:Y:S02]  /*53d0*/  HFMA2 R12, -RZ, RZ, 0, 0 ;  /* 0x00000000ff0c7431 */ /* 0x000fe400000001ff */
[----:B------:R-:W-:-:S07]  /*53e0*/  IMAD.MOV.U32 R18, RZ, RZ, R10 ;  /* 0x000000ffff127224 */ /* 0x000fce00078e000a */
.L_x_188:
[----:B------:R-:W-:Y:S05]  /*53f0*/  BSYNC.RECONVERGENT B0 ;  /* 0x0000000000007941 */ /* 0x000fea0003800200 */
.L_x_187:
        /* <DEDUP_REMOVED lines=8> */
[----:B--2---:R-:W-:Y:S02]  /*5480*/  I2FP.F32.S32 R2, R11 ;  /* 0x0000000b00027245 */ /* 0x004fe40000201400 */
[----:B------:R-:W-:-:S04]  /*5490*/  MOV R11, 0x2 ;  /* 0x00000002000b7802 */ /* 0x000fc80000000f00 */
        /* <DEDUP_REMOVED lines=12> */
.L_x_194:
[----:B------:R-:W-:Y:S01]  /*5560*/  IADD3 R5, PT, PT, R5, 0x1, RZ ;  /* 0x0000000105057810 */ /* 0x000fe20007ffe0ff */
[----:B------:R-:W-:Y:S03]  /*5570*/  BSSY.RECONVERGENT B1, `(.L_x_195) ;  /* 0x000000c000017945 */ /* 0x000fe60003800200 */
[C---:B------:R-:W-:Y:S01]  /*5580*/  ISETP.NE.AND P0, PT, R5.reuse, RZ, PT ;  /* 0x000000ff0500720c */ /* 0x040fe20003f05270 */
[----:B-1----:R-:W-:-:S12]  /*5590*/  IMAD.WIDE.U32 R10, R5, -0x2daee0ad, RZ ;  /* 0xd2511f53050a7825 */ /* 0x002fd800078e00ff */
[----:B------:R-:W-:Y:S05]  /*55a0*/  @P0 BRA `(.L_x_196) ;  /* 0x0000000000200947 */ /* 0x000fea0003800000 */
[----:B------:R-:W-:-:S05]  /*55b0*/  VIADD R19, R19, 0x1 ;  /* 0x0000000113137836 */ /* 0x000fca0000000000 */
[----:B------:R-:W-:-:S13]  /*55c0*/  ISETP.NE.AND P0, PT, R19, RZ, PT ;  /* 0x000000ff1300720c */ /* 0x000fda0003f05270 */
[----:B------:R-:W-:Y:S01]  /*55d0*/  @!P0 VIADD R3, R3, 0x1 ;  /* 0x0000000103038836 */ /* 0x000fe20000000000 */
[----:B------:R-:W-:Y:S01]  /*55e0*/  @!P0 IADD3 R2, PT, PT, R20, 0x1, RZ ;  /* 0x0000000114028810 */ /* 0x000fe20007ffe0ff */
[----:B------:R-:W-:-:S03]  /*55f0*/  @!P0 IMAD.MOV.U32 R19, RZ, RZ, RZ ;  /* 0x000000ffff138224 */ /* 0x000fc600078e00ff */
[----:B------:R-:W-:-:S13]  /*5600*/  ISETP.NE.AND P1, PT, R3, RZ, !P0 ;  /* 0x000000ff0300720c */ /* 0x000fda0004725270 */
[----:B------:R-:W-:-:S05]  /*5610*/  @P1 IMAD.MOV R2, RZ, RZ, R20 ;  /* 0x000000ffff021224 */ /* 0x000fca00078e0214 */
[----:B------:R-:W-:-:S07]  /*5620*/  @!P0 MOV R20, R2 ;  /* 0x0000000200148202 */ /* 0x000fce0000000f00 */
.L_x_196:
[----:B------:R-:W-:Y:S05]  /*5630*/  BSYNC.RECONVERGENT B1 ;  /* 0x0000000000017941 */ /* 0x000fea0003800200 */
.L_x_195:
        /* <DEDUP_REMOVED lines=43> */
.L_x_193:
[----:B------:R-:W-:Y:S05]  /*58f0*/  BSYNC.RECONVERGENT B0 ;  /* 0x0000000000007941 */ /* 0x000fea0003800200 */
.L_x_192:
[C---:B-1----:R-:W-:Y:S01]  /*5900*/  IMAD.HI.U32 R2, R13.reuse, 0x24924925, RZ ;  /* 0x249249250d027827 */ /* 0x042fe200078e00ff */
[----:B------:R-:W2:Y:S03]  /*5910*/  LDL R12, [R1+0x54] ;  /* 0x00005400010c7983 */ /* 0x000ea60000100800 */
[----:B------:R-:W-:-:S05]  /*5920*/  IMAD.IADD R15, R13, 0x1, -R2 ;  /* 0x000000010d0f7824 */ /* 0x000fca00078e0a02 */
[----:B------:R-:W-:-:S04]  /*5930*/  LEA.HI R2, R15, R2, RZ, 0x1f ;  /* 0x000000020f027211 */ /* 0x000fc800078ff8ff */
[----:B------:R-:W-:-:S05]  /*5940*/  SHF.R.U32.HI R2, RZ, 0x2, R2 ;  /* 0x00000002ff027819 */ /* 0x000fca0000011602 */
[----:B------:R-:W-:-:S05]  /*5950*/  IMAD R13, R2, -0x7, R13 ;  /* 0xfffffff9020d7824 */ /* 0x000fca00078e020d */
[----:B------:R-:W-:-:S05]  /*5960*/  LEA R13, R13, R0, 0x2 ;  /* 0x000000000d0d7211 */ /* 0x000fca00078e10ff */
[----:B------:R-:W3:Y:S01]  /*5970*/  LDL R10, [R13] ;  /* 0x000000000d0a7983 */ /* 0x000ee20000100800 */
[----:B------:R-:W-:Y:S01]  /*5980*/  ISETP.NE.AND P0, PT, R11, 0x1, PT ;  /* 0x000000010b00780c */ /* 0x000fe20003f05270 */
[----:B------:R-:W-:Y:S01]  /*5990*/  BSSY.RECONVERGENT B0, `(.L_x_197) ;  /* 0x0000049000007945 */ /* 0x000fe20003800200 */
[----:B------:R-:W-:Y:S01]  /*59a0*/  IMAD.MOV.U32 R14, RZ, RZ, R22 ;  /* 0x000000ffff0e7224 */ /* 0x000fe200078e0016 */
        /* <DEDUP_REMOVED lines=9> */
[----:B------:R-:W-:Y:S01]  /*5a40*/  @!P0 MOV R12, 0x3 ;  /* 0x00000003000c8802 */ /* 0x000fe20000000f00 */
[----:B------:R-:W-:Y:S01]  /*5a50*/  @!P0 IMAD.MOV.U32 R14, RZ, RZ, R8 ;  /* 0x000000ffff0e8224 */ /* 0x000fe200078e0008 */
[----:B------:R-:W-:Y:S01]  /*5a60*/  @P0 MOV R14, R4 ;  /* 0x00000004000e0202 */ /* 0x000fe20000000f00 */
[----:B------:R-:W-:Y:S01]  /*5a70*/  @P0 VIADD R12, R11, 0x1 ;  /* 0x000000010b0c0836 */ /* 0x000fe20000000000 */
[----:B------:R-:W-:Y:S06]  /*5a80*/  BRA `(.L_x_198) ;  /* 0x0000000000e47947 */ /* 0x000fec0003800000 */
.L_x_199:
        /* <DEDUP_REMOVED lines=8> */
[----:B------:R-:W-:Y:S01]  /*5b10*/  @!P0 VIADD R2, R20, 0x1 ;  /* 0x0000000114028836 */ /* 0x000fe20000000000 */
[----:B------:R-:W-:Y:S02]  /*5b20*/  @!P0 MOV R19, RZ ;  /* 0x000000ff00138202 */ /* 0x000fe40000000f00 */
[----:B------:R-:W-:-:S13]  /*5b30*/  ISETP.NE.AND P1, PT, R3, RZ, !P0 ;  /* 0x000000ff0300720c */ /* 0x000fda0004725270 */
[----:B------:R-:W-:-:S04]  /*5b40*/  @P1 IMAD.MOV R2, RZ, RZ, R20 ;  /* 0x000000ffff021224 */ /* 0x000fc800078e0214 */
[----:B------:R-:W-:-:S07]  /*5b50*/  @!P0 IMAD.MOV.U32 R20, RZ, RZ, R2 ;  /* 0x000000ffff148224 */ /* 0x000fce00078e0002 */
.L_x_201:
[----:B------:R-:W-:Y:S05]  /*5b60*/  BSYNC.RECONVERGENT B1 ;  /* 0x0000000000017941 */ /* 0x000fea0003800200 */
.L_x_200:
        /* <DEDUP_REMOVED lines=40> */
[----:B------:R-:W-:Y:S01]  /*5df0*/  IMAD.MOV.U32 R12, RZ, RZ, RZ ;  /* 0x000000ffff0c7224 */ /* 0x000fe200078e00ff */
[----:B------:R-:W-:Y:S01]  /*5e00*/  MOV R14, R18 ;  /* 0x00000012000e7202 */ /* 0x000fe20000000f00 */
[----:B------:R-:W-:-:S07]  /*5e10*/  IMAD.MOV.U32 R18, RZ, RZ, R10 ;  /* 0x000000ffff127224 */ /* 0x000fce00078e000a */
.L_x_198:
[----:B------:R-:W-:Y:S05]  /*5e20*/  BSYNC.RECONVERGENT B0 ;  /* 0x0000000000007941 */ /* 0x000fea0003800200 */
.L_x_197:
[----:B------:R-:W-:Y:S01]  /*5e30*/  IMAD.HI.U32 R11, R14, -0x55555555, RZ ;  /* 0xaaaaaaab0e0b7827 */ /* 0x000fe200078e00ff */
[----:B-1----:R-:W2:Y:S04]  /*5e40*/  LDL R2, [R1+0x50] ;  /* 0x0000500001027983 */ /* 0x002ea80000100800 */
        /* <DEDUP_REMOVED lines=21> */
.L_x_204:
        /* <DEDUP_REMOVED lines=13> */
.L_x_206:
[----:B------:R-:W-:Y:S05]  /*6070*/  BSYNC.RECONVERGENT B1 ;  /* 0x0000000000017941 */ /* 0x000fea0003800200 */
.L_x_205:
        /* <DEDUP_REMOVED lines=40> */
[----:B------:R-:W-:Y:S01]  /*6300*/  MOV R14, R18 ;  /* 0x00000012000e7202 */ /* 0x000fe20000000f00 */
[----:B------:R-:W-:Y:S01]  /*6310*/  IMAD.MOV.U32 R18, RZ, RZ, R10 ;  /* 0x000000ffff127224 */ /* 0x000fe200078e000a */
[----:B------:R-:W-:-:S07]  /*6320*/  LOP3.LUT R8, R12, 0x96a522ad, R11, 0x96, !PT ;  /* 0x96a522ad0c087812 */ /* 0x000fce00078e960b */
.L_x_203:
[----:B------:R-:W-:Y:S05]  /*6330*/  BSYNC.RECONVERGENT B0 ;  /* 0x0000000000007941 */ /* 0x000fea0003800200 */
.L_x_202:
        /* <DEDUP_REMOVED lines=23> */
.L_x_209:
        /* <DEDUP_REMOVED lines=13> */
.L_x_211:
[----:B------:R-:W-:Y:S05]  /*6580*/  BSYNC.RECONVERGENT B1 ;  /* 0x0000000000017941 */ /* 0x000fea0003800200 */
.L_x_210:
        /* <DEDUP_REMOVED lines=43> */
.L_x_208:
[----:B------:R-:W-:Y:S05]  /*6840*/  BSYNC.RECONVERGENT B0 ;  /* 0x0000000000007941 */ /* 0x000fea0003800200 */
.L_x_207:
[----:B-1----:R-:W2:Y:S01]  /*6850*/  LDL R11, [R1+0x48] ;  /* 0x00004800010b7983 */ /* 0x002ea20000100800 */
[----:B------:R-:W-:-:S04]  /*6860*/  SHF.L.U32 R2, R14, 0x2, RZ ;  /* 0x000000020e027819 */ /* 0x000fc800000006ff */
[----:B------:R-:W-:-:S05]  /*6870*/  LOP3.LUT R2, R2, 0xc, RZ, 0xc0, !PT ;  /* 0x0000000c02027812 */ /* 0x000fca00078ec0ff */
[----:B------:R-:W-:-:S05]  /*6880*/  IMAD.IADD R15, R1, 0x1, R2 ;  /* 0x00000001010f7824 */ /* 0x000fca00078e0202 */
[----:B------:R-:W3:Y:S01]  /*6890*/  LDL R10, [R15+0x3c] ;  /* 0x00003c000f0a7983 */ /* 0x000ee20000100800 */
[----:B------:R-:W-:Y:S01]  /*68a0*/  ISETP.NE.AND P0, PT, R12, 0x1, PT ;  /* 0x000000010c00780c */ /* 0x000fe20003f05270 */
[----:B------:R-:W-:Y:S01]  /*68b0*/  BSSY.RECONVERGENT B0, `(.L_x_212) ;  /* 0x0000049000007945 */ /* 0x000fe20003800200 */
[----:B------:R-:W-:Y:S02]  /*68c0*/  MOV R13, R22 ;  /* 0x00000016000d7202 */ /* 0x000fe40000000f00 */
        /* <DEDUP_REMOVED lines=14> */
.L_x_214:
[----:B------:R-:W-:Y:S01]  /*69b0*/  VIADD R5, R5, 0x1 ;  /* 0x0000000105057836 */ /* 0x000fe20000000000 */
[----:B------:R-:W-:Y:S03]  /*69c0*/  BSSY.RECONVERGENT B1, `(.L_x_215) ;  /* 0x000000c000017945 */ /* 0x000fe60003800200 */
[C---:B-1----:R-:W-:Y:S01]  /*69d0*/  IMAD.WIDE.U32 R10, R5.reuse, -0x2daee0ad, RZ ;  /* 0xd2511f53050a7825 */ /* 0x042fe200078e00ff */
[----:B------:R-:W-:-:S13]  /*69e0*/  ISETP.NE.AND P0, PT, R5, RZ, PT ;  /* 0x000000ff0500720c */ /* 0x000fda0003f05270 */
[----:B------:R-:W-:Y:S05]  /*69f0*/  @P0 BRA `(.L_x_216) ;  /* 0x0000000000200947 */ /* 0x000fea0003800000 */
[----:B------:R-:W-:-:S04]  /*6a00*/  IADD3 R19, PT, PT, R19, 0x1, RZ ;  /* 0x0000000113137810 */ /* 0x000fc80007ffe0ff */
[----:B------:R-:W-:-:S13]  /*6a10*/  ISETP.NE.AND P0, PT, R19, RZ, PT ;  /* 0x000000ff1300720c */ /* 0x000fda0003f05270 */
[----:B------:R-:W-:Y:S02]  /*6a20*/  @!P0 VIADD R3, R3, 0x1 ;  /* 0x0000000103038836 */ /* 0x000fe40000000000 */
[----:B------:R-:W-:Y:S02]  /*6a30*/  @!P0 VIADD R2, R20, 0x1 ;  /* 0x0000000114028836 */ /* 0x000fe40000000000 */
[----:B------:R-:W-:Y:S01]  /*6a40*/  @!P0 IMAD.MOV.U32 R19, RZ, RZ, RZ ;  /* 0x000000ffff138224 */ /* 0x000fe200078e00ff */
[----:B------:R-:W-:-:S13]  /*6a50*/  ISETP.NE.AND P1, PT, R3, RZ, !P0 ;  /* 0x000000ff0300720c */ /* 0x000fda0004725270 */
[----:B------:R-:W-:-:S05]  /*6a60*/  @P1 IADD3 R2, PT, PT, R20, RZ, RZ ;  /* 0x000000ff14021210 */ /* 0x000fca0007ffe0ff */
[----:B------:R-:W-:-:S07]  /*6a70*/  @!P0 IMAD.MOV.U32 R20, RZ, RZ, R2 ;  /* 0x000000ffff148224 */ /* 0x000fce00078e0002 */
.L_x_216:
[----:B------:R-:W-:Y:S05]  /*6a80*/  BSYNC.RECONVERGENT B1 ;  /* 0x0000000000017941 */ /* 0x000fea0003800200 */
.L_x_215:
        /* <DEDUP_REMOVED lines=42> */
[----:B------:R-:W-:-:S07]  /*6d30*/  HFMA2 R11, -RZ, RZ, 0, 0 ;  /* 0x00000000ff0b7431 */ /* 0x000fce00000001ff */
.L_x_213:
[----:B------:R-:W-:Y:S05]  /*6d40*/  BSYNC.RECONVERGENT B0 ;  /* 0x0000000000007941 */ /* 0x000fea0003800200 */
.L_x_212:
        /* <DEDUP_REMOVED lines=23> */
.L_x_219:
        /* <DEDUP_REMOVED lines=13> */
.L_x_221:
[----:B------:R-:W-:Y:S05]  /*6f90*/  BSYNC.RECONVERGENT B1 ;  /* 0x0000000000017941 */ /* 0x000fea0003800200 */
.L_x_220:
[----:B------:R-:W-:Y:S01]  /*6fa0*/  IMAD.WIDE.U32 R10, R3, -0x326172a9, RZ ;  /* 0xcd9e8d57030a7825 */ /* 0x000fe200078e00ff */
[----:B------:R-:W-:-:S03]  /*6fb0*/  LOP3.LUT R14, R20, R13, RZ, 0x3c, !PT ;  /* 0x0000000d140e7212 */ /* 0x000fc600078e3cff */
[----:B------:R-:W-:Y:S01]  /*6fc0*/  HFMA2 R2, -RZ, RZ, 0, 0 ;  /* 0x00000000ff027431 */ /* 0x000fe200000001ff */
        /* <DEDUP_REMOVED lines=40> */
.L_x_218:
[----:B------:R-:W-:Y:S05]  /*7250*/  BSYNC.RECONVERGENT B0 ;  /* 0x0000000000007941 */ /* 0x000fea0003800200 */
.L_x_217:
[----:B-1----:R-:W2:Y:S01]  /*7260*/  LDL R13, [R1+0x40] ;  /* 0x00004000010d7983 */ /* 0x002ea20000100800 */
[----:B------:R-:W-:-:S05]  /*7270*/  IMAD.SHL.U32 R10, R14, 0x4, RZ ;  /* 0x000000040e0a7824 */ /* 0x000fca00078e00ff */
[----:B------:R-:W-:-:S05]  /*7280*/  LOP3.LUT R10, R10, 0x4, RZ, 0xc0, !PT ;  /* 0x000000040a0a7812 */ /* 0x000fca00078ec0ff */
[----:B------:R-:W-:-:S05]  /*7290*/  IMAD.IADD R11, R1, 0x1, R10 ;  /* 0x00000001010b7824 */ /* 0x000fca00078e020a */
[----:B------:R-:W3:Y:S01]  /*72a0*/  LDL R12, [R11+0x3c] ;  /* 0x00003c000b0c7983 */ /* 0x000ee20000100800 */
[----:B------:R-:W-:Y:S01]  /*72b0*/  BSSY B0, `(.L_x_222) ;  /* 0x0000019000007945 */ /* 0x000fe20003800000 */
[----:B------:R-:W-:Y:S02]  /*72c0*/  MOV R23, RZ ;  /* 0x000000ff00177202 */ /* 0x000fe40000000f00 */
[----:B--2---:R-:W-:-:S06]  /*72d0*/  I2FP.F32.S32 R10, R13 ;  /* 0x0000000d000a7245 */ /* 0x004fcc0000201400 */
[----:B------:R-:W0:Y:S01]  /*72e0*/  F2I.TRUNC.NTZ R10, R10 ;  /* 0x0000000a000a7305 */ /* 0x000e22000020f100 */
[----:B---3--:R1:W-:Y:S04]  /*72f0*/  STL [R1+0x40], R12 ;  /* 0x0000400c01007387 */ /* 0x0083e80000100800 */
[----:B0-----:R1:W-:Y:S02]  /*7300*/  STL [R11+0x3c], R10 ;  /* 0x00003c0a0b007387 */ /* 0x0013e40000100800 */
.L_x_223:
[----:B------:R-:W-:Y:S01]  /*7310*/  IMAD R24, R23, 0x4, R0 ;  /* 0x0000000417187824 */ /* 0x000fe200078e0200 */
[----:B-1----:R-:W0:Y:S04]  /*7320*/  LDC.64 R12, c[0x0][0x398] ;  /* 0x0000e600ff0c7b82 */ /* 0x002e280000000a00 */
[----:B------:R-:W2:Y:S01]  /*7330*/  LDL R10, [R24] ;  /* 0x00000000180a7983 */ /* 0x000ea20000100800 */
[----:B------:R-:W-:Y:S05]  /*7340*/  YIELD ;  /* 0x0000000000007946 */ /* 0x000fea0003800000 */
[----:B------:R-:W1:Y:S01]  /*7350*/  LDC.64 R14, c[0x0][0x390] ;  /* 0x0000e400ff0e7b82 */ /* 0x000e620000000a00 */
[----:B0-----:R-:W-:-:S04]  /*7360*/  IMAD R16, R9, R12, RZ ;  /* 0x0000000c09107224 */ /* 0x001fc800078e02ff */
[----:B------:R-:W-:Y:S01]  /*7370*/  IMAD R13, R21, R13, R16 ;  /* 0x0000000d150d7224 */ /* 0x000fe200078e0210 */
[----:B--2---:R-:W-:-:S03]  /*7380*/  SHF.R.S32.HI R11, RZ, 0x1f, R10 ;  /* 0x0000001fff0b7819 */ /* 0x004fc6000001140a */
[----:B------:R-:W-:-:S04]  /*7390*/  IMAD.WIDE.U32 R16, R21, R12, R10 ;  /* 0x0000000c15107225 */ /* 0x000fc800078e000a */
[----:B------:R-:W-:Y:S01]  /*73a0*/  IMAD.IADD R25, R17, 0x1, R13 ;  /* 0x0000000111197824 */ /* 0x000fe200078e020d */
[----:B-1----:R-:W-:Y:S01]  /*73b0*/  LEA R14, P0, R16, R14, 0x2 ;  /* 0x0000000e100e7211 */ /* 0x002fe200078010ff */
[----:B------:R-:W-:-:S03]  /*73c0*/  HFMA2 R17, -RZ, RZ, 0, 5.9604644775390625e-08 ;  /* 0x00000001ff117431 */ /* 0x000fc600000001ff */
[----:B------:R-:W-:Y:S01]  /*73d0*/  LEA.HI.X R15, R16, R15, R25, 0x2, P0 ;  /* 0x0000000f100f7211 */ /* 0x000fe200000f1419 */
[----:B------:R-:W-:-:S05]  /*73e0*/  IMAD.MOV.U32 R16, RZ, RZ, RZ ;  /* 0x000000ffff107224 */ /* 0x000fca00078e00ff */
[----:B------:R-:W2:Y:S01]  /*73f0*/  ATOMG.E.CAS.STRONG.GPU PT, R14, [R14], R16, R17 ;  /* 0x000000100e0e73a9 */ /* 0x000ea200001ee111 */
[C---:B------:R-:W-:Y:S01]  /*7400*/  ISETP.GE.U32.AND P0, PT, R23.reuse, 0xe, PT ;  /* 0x0000000e1700780c */ /* 0x040fe20003f06070 */
[----:B------:R-:W-:Y:S01]  /*7410*/  VIADD R23, R23, 0x1 ;  /* 0x0000000117177836 */ /* 0x000fe20000000000 */
[----:B--2---:R-:W-:-:S13]  /*7420*/  ISETP.NE.AND P1, PT, R14, RZ, PT ;  /* 0x000000ff0e00720c */ /* 0x004fda0003f25270 */
[----:B------:R-:W-:Y:S05]  /*7430*/  @!P0 BRA P1, `(.L_x_223) ;  /* 0xfffffffc00b48947 */ /* 0x000fea000083ffff */
[----:B------:R-:W-:Y:S05]  /*7440*/  BSYNC B0 ;  /* 0x0000000000007941 */ /* 0x000fea0003800000 */
.L_x_222:
[----:B------:R-:W0:Y:S01]  /*7450*/  LDCU.64 UR4, c[0x0][0x388] ;  /* 0x00007100ff0477ac */ /* 0x000e220008000a00 */
[----:B------:R-:W-:Y:S01]  /*7460*/  IMAD.WIDE.U32 R14, R21, R12, R6 ;  /* 0x0000000c150e7225 */ /* 0x000fe200078e0006 */
[----:B------:R-:W1:Y:S04]  /*7470*/  LDCU.64 UR6, c[0x0][0x3a8] ;  /* 0x00007500ff0677ac */ /* 0x000e680008000a00 */
[----:B------:R-:W-:Y:S02]  /*7480*/  IADD3 R13, PT, PT, R13, R15, RZ ;  /* 0x0000000f0d0d7210 */ /* 0x000fe40007ffe0ff */
[----:B0-----:R-:W-:-:S04]  /*7490*/  LEA R12, P0, R14, UR4, 0x2 ;  /* 0x000000040e0c7c11 */ /* 0x001fc8000f8010ff */
[----:B------:R-:W-:Y:S02]  /*74a0*/  LEA.HI.X R13, R14, UR5, R13, 0x2, P0 ;  /* 0x000000050e0d7c11 */ /* 0x000fe400080f140d */
[----:B------:R-:W-:-:S03]  /*74b0*/  IADD3 R21, P0, PT, R21, 0x1, RZ ;  /* 0x0000000115157810 */ /* 0x000fc60007f1e0ff */
[----:B------:R0:W-:Y:S02]  /*74c0*/  STG.E desc[UR10][R12.64], R10 ;  /* 0x0000000a0c007986 */ /* 0x0001e4000c10190a */
[----:B------:R-:W-:Y:S01]  /*74d0*/  IMAD.X R9, RZ, RZ, R9, P0 ;  /* 0x000000ffff097224 */ /* 0x000fe200000e0609 */
[----:B-1----:R-:W-:-:S04]  /*74e0*/  ISETP.GE.U32.AND P0, PT, R21, UR6, PT ;  /* 0x0000000615007c0c */ /* 0x002fc8000bf06070 */
[----:B------:R-:W-:-:S13]  /*74f0*/  ISETP.GE.U32.AND.EX P0, PT, R9, UR7, PT, P0 ;  /* 0x0000000709007c0c */ /* 0x000fda000bf06100 */
[----:B0-----:R-:W-:Y:S05]  /*7500*/  @!P0 BRA `(.L_x_224) ;  /* 0xffffffb400c08947 */ /* 0x001fea000383ffff */
[----:B------:R-:W-:Y:S05]  /*7510*/  EXIT ;  /* 0x000000000000794d */ /* 0x000fea0003800000 */
.L_x_225:
        /* <DEDUP_REMOVED lines=14> */
.L_x_643:


//--------------------- .text._Z36pipeline_mi_calculation_ln_row_rungePfS_S_miiiimPimmS0_mS0_S0_S0_ --------------------------
	.section	.text._Z36pipeline_mi_calculation_ln_row_rungePfS_S_miiiimPimmS0_mS0_S0_S0_,"ax",@progbits
	.align	128
        .global         _Z36pipeline_mi_calculation_ln_row_rungePfS_S_miiiimPimmS0_mS0_S0_S0_
        .type           _Z36pipeline_mi_calculation_ln_row_rungePfS_S_miiiimPimmS0_mS0_S0_S0_,@function
        .size           _Z36pipeline_mi_calculation_ln_row_rungePfS_S_miiiimPimmS0_mS0_S0_S0_,(.L_x_633 - _Z36pipeline_mi_calculation_ln_row_rungePfS_S_miiiimPimmS0_mS0_S0_S0_)
        .other          _Z36pipeline_mi_calculation_ln_row_rungePfS_S_miiiimPimmS0_mS0_S0_S0_,@"STO_CUDA_ENTRY STV_DEFAULT"
_Z36pipeline_mi_calculation_ln_row_rungePfS_S_miiiimPimmS0_mS0_S0_S0_:
.text._Z36pipeline_mi_calculation_ln_row_rungePfS_S_miiiimPimmS0_mS0_S0_S0_:
[----:B------:R-:W0:Y:S01]  /*0000*/  LDC R1, c[0x0][0x37c] ;  /* 0x0000df00ff017b82 */ /* 0x000e220000000800 */
[----:B------:R-:W1:Y:S07]  /*0010*/  S2R R3, SR_CTAID.X ;  /* 0x0000000000037919 */ /* 0x000e6e0000002500 */
[----:B------:R-:W1:Y:S01]  /*0020*/  LDC.64 R22, c[0x0][0x3e0] ;  /* 0x0000f800ff167b82 */ /* 0x000e620000000a00 */
[----:B------:R-:W2:Y:S01]  /*0030*/  LDCU.64 UR6, c[0x0][0x358] ;  /* 0x00006b00ff0677ac */ /* 0x000ea20008000a00 */
[----:B0-----:R-:W-:Y:S01]  /*0040*/  VIADD R1, R1, 0xfffffcd8 ;  /* 0xfffffcd801017836 */ /* 0x001fe20000000000 */
[----:B------:R-:W0:Y:S01]  /*0050*/  LDCU UR4, c[0x0][0x3ac] ;  /* 0x00007580ff0477ac */ /* 0x000e220008000800 */
[----:B-1----:R-:W-:-:S04]  /*0060*/  IMAD.WIDE.U32 R22, R3, 0x4, R22 ;  /* 0x0000000403167825 */ /* 0x002fc800078e0016 */
[----:B------:R-:W1:Y:S02]  /*0070*/  LDC.64 R2, c[0x0][0x3d0] ;  /* 0x0000f400ff027b82 */ /* 0x000e640000000a00 */
[----:B--2---:R-:W1:Y:S02]  /*0080*/  LDG.E R22, desc[UR6][R22.64] ;  /* 0x0000000616167981 */ /* 0x004e64000c1e1900 */
[----:B-1----:R-:W-:-:S05]  /*0090*/  IMAD.WIDE R2, R22, 0x4, R2 ;  /* 0x0000000416027825 */ /* 0x002fca00078e0202 */
[----:B------:R-:W0:Y:S02]  /*00a0*/  LDG.E R0, desc[UR6][R2.64] ;  /* 0x0000000602007981 */ /* 0x000e24000c1e1900 */
[----:B0-----:R-:W-:-:S13]  /*00b0*/  ISETP.NE.AND P0, PT, R0, UR4, PT ;  /* 0x0000000400007c0c */ /* 0x001fda000bf05270 */
[----:B------:R-:W-:Y:S05]  /*00c0*/  @!P0 EXIT ;  /* 0x000000000000894d */ /* 0x000fea0003800000 */
[----:B------:R-:W0:Y:S01]  /*00d0*/  LDCU.64 UR4, c[0x0][0x3e8] ;  /* 0x00007d00ff0477ac */ /* 0x000e220008000a00 */
[----:B------:R-:W-:Y:S01]  /*00e0*/  IMAD.SHL.U32 R9, R22, 0x4, RZ ;  /* 0x0000000416097824 */ /* 0x000fe200078e00ff */
[----:B------:R-:W-:-:S04]  /*00f0*/  SHF.R.S32.HI R3, RZ, 0x1f, R22 ;  /* 0x0000001fff037819 */ /* 0x000fc80000011416 */
[----:B------:R-:W-:Y:S02]  /*0100*/  SHF.L.U64.HI R8, R22, 0x2, R3 ;  /* 0x0000000216087819 */ /* 0x000fe40000010203 */
[----:B0-----:R-:W-:-:S04]  /*0110*/  IADD3 R2, P0, PT, R9, UR4, RZ ;  /* 0x0000000409027c10 */ /* 0x001fc8000ff1e0ff */
[----:B------:R-:W-:Y:S01]  /*0120*/  IADD3.X R3, PT, PT, R8, UR5, RZ, P0, !PT ;  /* 0x0000000508037c10 */ /* 0x000fe200087fe4ff */
[----:B------:R-:W0:Y:S05]  /*0130*/  LDCU.64 UR4, c[0x0][0x3c0] ;  /* 0x00007800ff0477ac */ /* 0x000e2a0008000a00 */
[----:B------:R-:W0:Y:S02]  /*0140*/  LDG.E R3, desc[UR6][R2.64] ;  /* 0x0000000602037981 */ /* 0x000e24000c1e1900 */
[----:B0-----:R-:W-:Y:S02]  /*0150*/  ISETP.GE.U32.AND P0, PT, R3, UR4, PT ;  /* 0x0000000403007c0c */ /* 0x001fe4000bf06070 */
[----:B------:R-:W-:-:S04]  /*0160*/  SHF.R.S32.HI R4, RZ, 0x1f, R3 ;  /* 0x0000001fff047819 */ /* 0x000fc80000011403 */
[----:B------:R-:W-:-:S13]  /*0170*/  ISETP.GE.U32.AND.EX P0, PT, R4, UR5, PT, P0 ;  /* 0x0000000504007c0c */ /* 0x000fda000bf06100 */
[----:B------:R-:W-:Y:S05]  /*0180*/  @P0 EXIT ;  /* 0x000000000000094d */ /* 0x000fea0003800000 */
[----:B------:R-:W0:Y:S01]  /*0190*/  LDC R14, c[0x0][0x3a0] ;  /* 0x0000e800ff0e7b82 */ /* 0x000e220000000800 */
[----:B------:R-:W1:Y:S01]  /*01a0*/  S2R R2, SR_TID.X ;  /* 0x0000000000027919 */ /* 0x000e620000002100 */
[----:B------:R-:W-:Y:S02]  /*01b0*/  SHF.R.S32.HI R15, RZ, 0x1f, R0 ;  /* 0x0000001fff0f7819 */ /* 0x000fe40000011400 */
[C---:B0-----:R-:W-:Y:S02]  /*01c0*/  ISETP.GE.AND P0, PT, R14.reuse, 0x3, PT ;  /* 0x000000030e00780c */ /* 0x041fe40003f06270 */
[----:B------:R-:W-:-:S11]  /*01d0*/  IADD3 R14, PT, PT, R14, -0x2, RZ ;  /* 0xfffffffe0e0e7810 */ /* 0x000fd60007ffe0ff */
[----:B-1----:R-:W-:Y:S05]  /*01e0*/  @!P0 BRA `(.L_x_226) ;  /* 0x00000000004c8947 */ /* 0x002fea0003800000 */
.L_x_230:
[----:B0-----:R-:W0:Y:S01]  /*01f0*/  LDC.64 R4, c[0x0][0x3b8] ;  /* 0x0000ee00ff047b82 */ /* 0x001e220000000a00 */
[----:B------:R-:W-:-:S04]  /*0200*/  IMAD R11, R3, R14, RZ ;  /* 0x0000000e030b7224 */ /* 0x000fc800078e02ff */
[----:B0-----:R-:W-:-:S06]  /*0210*/  IMAD.WIDE R4, R11, 0x4, R4 ;  /* 0x000000040b047825 */ /* 0x001fcc00078e0204 */
[----:B------:R-:W2:Y:S02]  /*0220*/  LDG.E R5, desc[UR6][R4.64] ;  /* 0x0000000604057981 */ /* 0x000ea4000c1e1900 */
[----:B--2---:R-:W-:-:S13]  /*0230*/  ISETP.NE.AND P0, PT, R0, R5, PT ;  /* 0x000000050000720c */ /* 0x004fda0003f05270 */
[----:B------:R-:W-:Y:S05]  /*0240*/  @!P0 BRA `(.L_x_227) ;  /* 0x0000000000288947 */ /* 0x000fea0003800000 */
[----:B------:R-:W0:Y:S01]  /*0250*/  LDC.64 R6, c[0x0][0x3b8] ;  /* 0x0000ee00ff067b82 */ /* 0x000e220000000a00 */
[----:B------:R-:W-:-:S05]  /*0260*/  UMOV UR4, URZ ;  /* 0x000000ff00047c82 */ /* 0x000fca0008000000 */
.L_x_229:
[----:B------:R-:W-:-:S06]  /*0270*/  UIADD3 UR4, UPT, UPT, UR4, 0x1, URZ ;  /* 0x0000000104047890 */ /* 0x000fcc000fffe0ff */
[----:B------:R-:W-:-:S13]  /*0280*/  ISETP.NE.AND P0, PT, R14, UR4, PT ;  /* 0x000000040e007c0c */ /* 0x000fda000bf05270 */
[----:B------:R-:W-:Y:S05]  /*0290*/  @!P0 BRA `(.L_x_228) ;  /* 0x0000000000188947 */ /* 0x000fea0003800000 */
[----:B------:R-:W-:-:S04]  /*02a0*/  VIADD R5, R11, UR4 ;  /* 0x000000040b057c36 */ /* 0x000fc80008000000 */
[----:B0-----:R-:W-:-:S06]  /*02b0*/  IMAD.WIDE R4, R5, 0x4, R6 ;  /* 0x0000000405047825 */ /* 0x001fcc00078e0206 */
[----:B------:R-:W2:Y:S02]  /*02c0*/  LDG.E R5, desc[UR6][R4.64] ;  /* 0x0000000604057981 */ /* 0x000ea4000c1e1900 */
[----:B--2---:R-:W-:-:S13]  /*02d0*/  ISETP.NE.AND P0, PT, R0, R5, PT ;  /* 0x000000050000720c */ /* 0x004fda0003f05270 */
[----:B------:R-:W-:Y:S05]  /*02e0*/  @P0 BRA `(.L_x_229) ;  /* 0xfffffffc00e00947 */ /* 0x000fea000383ffff */
.L_x_227:
[----:B------:R-:W-:-:S07]  /*02f0*/  VIADD R3, R3, 0x1 ;  /* 0x0000000103037836 */ /* 0x000fce0000000000 */
.L_x_228:
[----:B------:R-:W-:-:S13]  /*0300*/  ISETP.NE.AND P0, PT, R0, R5, PT ;  /* 0x000000050000720c */ /* 0x000fda0003f05270 */
[----:B------:R-:W-:Y:S05]  /*0310*/  @!P0 BRA `(.L_x_230) ;  /* 0xfffffffc00b48947 */ /* 0x000fea000383ffff */
.L_x_226:
[----:B------:R-:W1:Y:S01]  /*0320*/  S2R R5, SR_CTAID.Y ;  /* 0x0000000000057919 */ /* 0x000e620000002600 */
[----:B------:R-:W2:Y:S01]  /*0330*/  LDCU.64 UR4, c[0x0][0x3c0] ;  /* 0x00007800ff0477ac */ /* 0x000ea20008000a00 */
[----:B------:R-:W-:Y:S01]  /*0340*/  SHF.R.S32.HI R13, RZ, 0x1f, R3 ;  /* 0x0000001fff0d7819 */ /* 0x000fe20000011403 */
[----:B------:R-:W1:Y:S01]  /*0350*/  S2R R17, SR_CTAID.Z ;  /* 0x0000000000117919 */ /* 0x000e620000002700 */
[----:B--2---:R-:W-:-:S04]  /*0360*/  ISETP.GE.U32.AND P0, PT, R3, UR4, PT ;  /* 0x0000000403007c0c */ /* 0x004fc8000bf06070 */
[----:B------:R-:W-:Y:S02]  /*0370*/  ISETP.GE.U32.AND.EX P0, PT, R13, UR5, PT, P0 ;  /* 0x000000050d007c0c */ /* 0x000fe4000bf06100 */
[----:B-1----:R-:W-:-:S13]  /*0380*/  LOP3.LUT P1, RZ, R2, R5, R17, 0xfe, !PT ;  /* 0x0000000502ff7212 */ /* 0x002fda000782fe11 */
[----:B0-----:R-:W0:Y:S02]  /*0390*/  @!P1 LDC.64 R6, c[0x0][0x3f0] ;  /* 0x0000fc00ff069b82 */ /* 0x001e240000000a00 */
[----:B0-----:R-:W-:Y:S01]  /*03a0*/  @!P1 IADD3 R6, P2, PT, R9, R6, RZ ;  /* 0x0000000609069210 */ /* 0x001fe20007f5e0ff */
[----:B------:R-:W-:-:S03]  /*03b0*/  @!P1 VIADD R9, R3, 0x1 ;  /* 0x0000000103099836 */ /* 0x000fc60000000000 */
[----:B------:R-:W-:-:S05]  /*03c0*/  @!P1 IADD3.X R7, PT, PT, R8, R7, RZ, P2, !PT ;  /* 0x0000000708079210 */ /* 0x000fca00017fe4ff */
[----:B------:R0:W-:Y:S01]  /*03d0*/  @!P1 STG.E desc[UR6][R6.64], R9 ;  /* 0x0000000906009986 */ /* 0x0001e2000c101906 */
[----:B------:R-:W-:Y:S05]  /*03e0*/  @P0 EXIT ;  /* 0x000000000000094d */ /* 0x000fea0003800000 */
[----:B------:R-:W1:Y:S01]  /*03f0*/  LDC.64 R10, c[0x0][0x398] ;  /* 0x0000e600ff0a7b82 */ /* 0x000e620000000a00 */
[----:B0-----:R-:W-:Y:S01]  /*0400*/  IMAD R7, R17, 0x20, R2 ;  /* 0x0000002011077824 */ /* 0x001fe200078e0202 */
[----:B------:R-:W-:Y:S01]  /*0410*/  UMOV UR4, 0x400 ;  /* 0x0000040000047882 */ /* 0x000fe20000000000 */
[----:B------:R-:W-:Y:S05]  /*0420*/  BSSY.RECONVERGENT B0, `(.L_x_231) ;  /* 0x000012f000007945 */ /* 0x000fea0003800200 */
[----:B------:R-:W0:Y:S01]  /*0430*/  S2UR UR5, SR_CgaCtaId ;  /* 0x00000000000579c3 */ /* 0x000e220000008800 */
[----:B-1----:R-:W-:-:S04]  /*0440*/  ISETP.GE.U32.AND P0, PT, R7, R10, PT ;  /* 0x0000000a0700720c */ /* 0x002fc80003f06070 */
[----:B------:R-:W-:Y:S01]  /*0450*/  ISETP.GE.U32.AND.EX P0, PT, RZ, R11, PT, P0 ;  /* 0x0000000bff00720c */ /* 0x000fe20003f06100 */
[----:B0-----:R-:W-:-:S06]  /*0460*/  ULEA UR4, UR5, UR4, 0x18 ;  /* 0x0000000405047291 */ /* 0x001fcc000f8ec0ff */
[----:B------:R-:W-:-:S06]  /*0470*/  LEA R4, R2, UR4, 0x2 ;  /* 0x0000000402047c11 */ /* 0x000fcc000f8e10ff */
[----:B------:R-:W-:Y:S05]  /*0480*/  @P0 BRA `(.L_x_232) ;  /* 0x0000001000a00947 */ /* 0x000fea0003800000 */
[----:B------:R-:W-:Y:S01]  /*0490*/  ISETP.NE.AND P0, PT, R5, RZ, PT ;  /* 0x000000ff0500720c */ /* 0x000fe20003f05270 */
[----:B------:R-:W0:Y:S01]  /*04a0*/  LDCU.64 UR8, c[0x0][0x380] ;  /* 0x00007000ff0877ac */ /* 0x000e220008000a00 */
[----:B------:R-:W1:Y:S11]  /*04b0*/  LDCU UR4, c[0x0][0x3a0] ;  /* 0x00007400ff0477ac */ /* 0x000e760008000800 */
[----:B------:R-:W2:Y:S01]  /*04c0*/  @!P0 LDC R19, c[0x0][0x3ac] ;  /* 0x0000eb00ff138b82 */ /* 0x000ea20000000800 */
[----:B------:R-:W-:-:S07]  /*04d0*/  @!P0 MOV R8, R7 ;  /* 0x0000000700088202 */ /* 0x000fce0000000f00 */
[----:B------:R-:W3:Y:S01]  /*04e0*/  @P0 LDC.64 R24, c[0x0][0x3b0] ;  /* 0x0000ec00ff180b82 */ /* 0x000ee20000000a00 */
[----:B--2---:R-:W-:-:S05]  /*04f0*/  @!P0 SHF.R.S32.HI R9, RZ, 0x1f, R19 ;  /* 0x0000001fff098819 */ /* 0x004fca0000011413 */
[-C--:B------:R-:W-:Y:S02]  /*0500*/  @!P0 IMAD R6, R9, R10.reuse, RZ ;  /* 0x0000000a09068224 */ /* 0x080fe400078e02ff */
[----:B------:R-:W-:Y:S02]  /*0510*/  @!P0 IMAD.MOV.U32 R9, RZ, RZ, RZ ;  /* 0x000000ffff098224 */ /* 0x000fe400078e00ff */
[----:B------:R-:W-:-:S04]  /*0520*/  @!P0 IMAD.WIDE.U32 R16, R19, R10, R8 ;  /* 0x0000000a13108225 */ /* 0x000fc800078e0008 */
[----:B------:R-:W-:Y:S01]  /*0530*/  @!P0 IMAD R19, R19, R11, R6 ;  /* 0x0000000b13138224 */ /* 0x000fe200078e0206 */
[----:B0-----:R-:W-:-:S03]  /*0540*/  @!P0 LEA R18, P1, R16, UR8, 0x2 ;  /* 0x0000000810128c11 */ /* 0x001fc6000f8210ff */
[----:B------:R-:W-:-:S05]  /*0550*/  @!P0 IMAD.IADD R17, R17, 0x1, R19 ;  /* 0x0000000111118824 */ /* 0x000fca00078e0213 */
[----:B------:R-:W-:Y:S02]  /*0560*/  @!P0 LEA.HI.X R19, R16, UR9, R17, 0x2, P1 ;  /* 0x0000000910138c11 */ /* 0x000fe400088f1411 */
[----:B------:R-:W0:Y:S03]  /*0570*/  @P0 LDC.64 R16, c[0x0][0x388] ;  /* 0x0000e200ff100b82 */ /* 0x000e260000000a00 */
[----:B------:R-:W2:Y:S01]  /*0580*/  @!P0 LDG.E R27, desc[UR6][R18.64] ;  /* 0x00000006121b8981 */ /* 0x000ea2000c1e1900 */
[----:B------:R-:W-:Y:S01]  /*0590*/  @P0 IADD3 R20, PT, PT, R5, -0x1, RZ ;  /* 0xffffffff05140810 */ /* 0x000fe20007ffe0ff */
[----:B---3--:R-:W-:Y:S01]  /*05a0*/  @P0 IMAD R6, R13, R24, RZ ;  /* 0x000000180d060224 */ /* 0x008fe200078e02ff */
[----:B------:R-:W-:Y:S01]  /*05b0*/  @P0 MOV R8, R7 ;  /* 0x0000000700080202 */ /* 0x000fe20000000f00 */
[----:B------:R-:W-:Y:S02]  /*05c0*/  @P0 IMAD.MOV.U32 R21, RZ, RZ, RZ ;  /* 0x000000ffff150224 */ /* 0x000fe400078e00ff */
[----:B------:R-:W-:-:S02]  /*05d0*/  @P0 IMAD R25, R3, R25, R6 ;  /* 0x0000001903190224 */ /* 0x000fc400078e0206 */
[----:B------:R-:W-:-:S04]  /*05e0*/  @P0 IMAD.WIDE.U32 R20, R3, R24, R20 ;  /* 0x0000001803140225 */ /* 0x000fc800078e0014 */
[-C--:B------:R-:W-:Y:S02]  /*05f0*/  IMAD R6, R15, R10.reuse, RZ ;  /* 0x0000000a0f067224 */ /* 0x080fe400078e02ff */
[----:B------:R-:W-:Y:S02]  /*0600*/  @P0 IMAD.IADD R15, R21, 0x1, R25 ;  /* 0x00000001150f0824 */ /* 0x000fe400078e0219 */
[----:B------:R-:W-:Y:S02]  /*0610*/  @P0 IMAD.MOV.U32 R9, RZ, RZ, RZ ;  /* 0x000000ffff090224 */ /* 0x000fe400078e00ff */
[-C--:B------:R-:W-:Y:S02]  /*0620*/  @P0 IMAD R15, R15, R10.reuse, RZ ;  /* 0x0000000a0f0f0224 */ /* 0x080fe400078e02ff */
[C---:B------:R-:W-:Y:S02]  /*0630*/  IMAD R29, R0.reuse, R11, R6 ;  /* 0x0000000b001d7224 */ /* 0x040fe400078e0206 */
[----:B------:R-:W-:-:S04]  /*0640*/  IMAD.WIDE.U32 R24, R0, R10, R8 ;  /* 0x0000000a00187225 */ /* 0x000fc800078e0008 */
[----:B------:R-:W-:-:S04]  /*0650*/  @P0 IMAD.WIDE.U32 R18, R20, R10, R8 ;  /* 0x0000000a14120225 */ /* 0x000fc800078e0008 */
[----:B------:R-:W-:Y:S01]  /*0660*/  @P0 IMAD R21, R20, R11, R15 ;  /* 0x0000000b14150224 */ /* 0x000fe200078e020f */
[----:B------:R-:W-:Y:S01]  /*0670*/  LEA R20, P2, R24, UR8, 0x2 ;  /* 0x0000000818147c11 */ /* 0x000fe2000f8410ff */
[----:B------:R-:W-:Y:S01]  /*0680*/  IMAD.IADD R15, R25, 0x1, R29 ;  /* 0x00000001190f7824 */ /* 0x000fe200078e021d */
[----:B0-----:R-:W-:Y:S02]  /*0690*/  @P0 LEA R16, P1, R18, R16, 0x2 ;  /* 0x0000001012100211 */ /* 0x001fe400078210ff */
[----:B------:R-:W-:Y:S02]  /*06a0*/  @P0 IADD3 R6, PT, PT, R19, R21, RZ ;  /* 0x0000001513060210 */ /* 0x000fe40007ffe0ff */
[----:B------:R-:W-:Y:S02]  /*06b0*/  LEA.HI.X R21, R24, UR9, R15, 0x2, P2 ;  /* 0x0000000918157c11 */ /* 0x000fe400090f140f */
[----:B------:R-:W-:-:S04]  /*06c0*/  @P0 LEA.HI.X R17, R18, R17, R6, 0x2, P1 ;  /* 0x0000001112110211 */ /* 0x000fc800008f1406 */
[----:B------:R-:W3:Y:S04]  /*06d0*/  LDG.E R21, desc[UR6][R20.64] ;  /* 0x0000000614157981 */ /* 0x000ee8000c1e1900 */
[----:B------:R-:W2:Y:S01]  /*06e0*/  @P0 LDG.E R27, desc[UR6][R16.64] ;  /* 0x00000006101b0981 */ /* 0x000ea2000c1e1900 */
[----:B-1----:R-:W-:-:S03]  /*06f0*/  UISETP.GE.AND UP0, UPT, UR4, 0x3, UPT ;  /* 0x000000030400788c */ /* 0x002fc6000bf06270 */
[----:B---3--:R0:W-:Y:S04]  /*0700*/  STS [R4+0x80], R21 ;  /* 0x0000801504007388 */ /* 0x0081e80000000800 */
[----:B--2---:R0:W-:Y:S02]  /*0710*/  STS [R4], R27 ;  /* 0x0000001b04007388 */ /* 0x0041e40000000800 */
[----:B------:R-:W-:Y:S05]  /*0720*/  BRA.U !UP0, `(.L_x_233) ;  /* 0x0000000d08007547 */ /* 0x000fea000b800000 */
[----:B------:R-:W-:Y:S01]  /*0730*/  UIADD3 UR5, UPT, UPT, UR4, -0x3, URZ ;  /* 0xfffffffd04057890 */ /* 0x000fe2000fffe0ff */
[C---:B------:R-:W-:Y:S01]  /*0740*/  IMAD R6, R14.reuse, R3, -0x2 ;  /* 0xfffffffe0e067424 */ /* 0x040fe200078e0203 */
[----:B------:R-:W-:Y:S01]  /*0750*/  LOP3.LUT R32, R14, 0x7, RZ, 0xc0, !PT ;  /* 0x000000070e207812 */ /* 0x000fe200078ec0ff */
[----:B------:R-:W-:Y:S01]  /*0760*/  IMAD.MOV.U32 R15, RZ, RZ, 0x2 ;  /* 0x00000002ff0f7424 */ /* 0x000fe200078e00ff */
[----:B------:R-:W-:-:S09]  /*0770*/  UISETP.GE.U32.AND UP0, UPT, UR5, 0x7, UPT ;  /* 0x000000070500788c */ /* 0x000fd2000bf06070 */
[----:B------:R-:W-:Y:S05]  /*0780*/  BRA.U !UP0, `(.L_x_234) ;  /* 0x0000000508687547 */ /* 0x000fea000b800000 */
[----:B------:R-:W-:Y:S01]  /*0790*/  LOP3.LUT R12, R14, 0xfffffff8, RZ, 0xc0, !PT ;  /* 0xfffffff80e0c7812 */ /* 0x000fe200078ec0ff */
[----:B------:R-:W-:-:S07]  /*07a0*/  IMAD.MOV.U32 R15, RZ, RZ, 0x2 ;  /* 0x00000002ff0f7424 */ /* 0x000fce00078e00ff */
.L_x_235:
[----:B-1----:R-:W1:Y:S01]  /*07b0*/  LDC.64 R18, c[0x0][0x3b8] ;  /* 0x0000ee00ff127b82 */ /* 0x002e620000000a00 */
[----:B------:R-:W-:-:S05]  /*07c0*/  IADD3 R17, PT, PT, R6, R15, RZ ;  /* 0x0000000f06117210 */ /* 0x000fca0007ffe0ff */
[----:B-1----:R-:W-:-:S05]  /*07d0*/  IMAD.WIDE R18, R17, 0x4, R18 ;  /* 0x0000000411127825 */ /* 0x002fca00078e0212 */
[----:B0-----:R-:W2:Y:S04]  /*07e0*/  LDG.E R21, desc[UR6][R18.64] ;  /* 0x0000000612157981 */ /* 0x001ea8000c1e1900 */
[----:B------:R-:W3:Y:S04]  /*07f0*/  LDG.E R39, desc[UR6][R18.64+0x4] ;  /* 0x0000040612277981 */ /* 0x000ee8000c1e1900 */
[----:B------:R-:W4:Y:S04]  /*0800*/  LDG.E R41, desc[UR6][R18.64+0x8] ;  /* 0x0000080612297981 */ /* 0x000f28000c1e1900 */
[----:B------:R-:W5:Y:S04]  /*0810*/  LDG.E R33, desc[UR6][R18.64+0xc] ;  /* 0x00000c0612217981 */ /* 0x000f68000c1e1900 */
[----:B------:R-:W5:Y:S04]  /*0820*/  LDG.E R37, desc[UR6][R18.64+0x10] ;  /* 0x0000100612257981 */ /* 0x000f68000c1e1900 */
[----:B------:R-:W5:Y:S04]  /*0830*/  LDG.E R35, desc[UR6][R18.64+0x14] ;  /* 0x0000140612237981 */ /* 0x000f68000c1e1900 */
[----:B------:R-:W5:Y:S04]  /*0840*/  LDG.E R31, desc[UR6][R18.64+0x18] ;  /* 0x00001806121f7981 */ /* 0x000f68000c1e1900 */
[----:B------:R5:W5:Y:S01]  /*0850*/  LDG.E R27, desc[UR6][R18.64+0x1c] ;  /* 0x00001c06121b7981 */ /* 0x000b62000c1e1900 */
[----:B--2---:R-:W-:-:S05]  /*0860*/  SHF.R.S32.HI R17, RZ, 0x1f, R21 ;  /* 0x0000001fff117819 */ /* 0x004fca0000011415 */
[-C--:B------:R-:W-:Y:S02]  /*0870*/  IMAD R20, R17, R10.reuse, RZ ;  /* 0x0000000a11147224 */ /* 0x080fe400078e02ff */
[----:B------:R-:W-:-:S04]  /*0880*/  IMAD.WIDE.U32 R16, R21, R10, R8 ;  /* 0x0000000a15107225 */ /* 0x000fc800078e0008 */
[----:B------:R-:W-:Y:S01]  /*0890*/  IMAD R25, R21, R11, R20 ;  /* 0x0000000b15197224 */ /* 0x000fe200078e0214 */
[----:B---3--:R-:W-:Y:S02]  /*08a0*/  SHF.R.S32.HI R21, RZ, 0x1f, R39 ;  /* 0x0000001fff157819 */ /* 0x008fe40000011427 */
[C---:B------:R-:W-:Y:S01]  /*08b0*/  LEA R28, P0, R16.reuse, UR8, 0x2 ;  /* 0x00000008101c7c11 */ /* 0x040fe2000f8010ff */
[----:B------:R-:W-:Y:S01]  /*08c0*/  IMAD.IADD R25, R17, 0x1, R25 ;  /* 0x0000000111197824 */ /* 0x000fe200078e0219 */
[----:B----4-:R-:W-:Y:S01]  /*08d0*/  SHF.R.S32.HI R17, RZ, 0x1f, R41 ;  /* 0x0000001fff117819 */ /* 0x010fe20000011429 */
[-C--:B------:R-:W-:Y:S01]  /*08e0*/  IMAD R20, R21, R10.reuse, RZ ;  /* 0x0000000a15147224 */ /* 0x080fe200078e02ff */
[----:B-----5:R-:W-:Y:S02]  /*08f0*/  SHF.R.S32.HI R19, RZ, 0x1f, R33 ;  /* 0x0000001fff137819 */ /* 0x020fe40000011421 */
[----:B------:R-:W-:Y:S01]  /*0900*/  LEA.HI.X R29, R16, UR9, R25, 0x2, P0 ;  /* 0x00000009101d7c11 */ /* 0x000fe200080f1419 */
[----:B------:R-:W-:-:S02]  /*0910*/  IMAD R18, R17, R10, RZ ;  /* 0x0000000a11127224 */ /* 0x000fc400078e02ff */
[-CC-:B------:R-:W-:Y:S02]  /*0920*/  IMAD.WIDE.U32 R24, R41, R10.reuse, R8.reuse ;  /* 0x0000000a29187225 */ /* 0x180fe400078e0008 */
[----:B------:R0:W2:Y:S02]  /*0930*/  LDG.E R26, desc[UR6][R28.64] ;  /* 0x000000061c1a7981 */ /* 0x0000a4000c1e1900 */
[----:B------:R-:W-:-:S04]  /*0940*/  IMAD.WIDE.U32 R16, R39, R10, R8 ;  /* 0x0000000a27107225 */ /* 0x000fc800078e0008 */
[-C--:B------:R-:W-:Y:S01]  /*0950*/  IMAD R21, R39, R11.reuse, R20 ;  /* 0x0000000b27157224 */ /* 0x080fe200078e0214 */
[----:B------:R-:W-:Y:S01]  /*0960*/  LEA R20, P0, R16, UR8, 0x2 ;  /* 0x0000000810147c11 */ /* 0x000fe2000f8010ff */
[----:B------:R-:W-:Y:S01]  /*0970*/  IMAD R41, R41, R11, R18 ;  /* 0x0000000b29297224 */ /* 0x000fe200078e0212 */
[----:B------:R-:W-:Y:S01]  /*0980*/  LEA R18, P1, R24, UR8, 0x2 ;  /* 0x0000000818127c11 */ /* 0x000fe2000f8210ff */
[----:B------:R-:W-:Y:S02]  /*0990*/  IMAD.IADD R21, R17, 0x1, R21 ;  /* 0x0000000111157824 */ /* 0x000fe400078e0215 */
[-C--:B------:R-:W-:Y:S01]  /*09a0*/  IMAD R30, R19, R10.reuse, RZ ;  /* 0x0000000a131e7224 */ /* 0x080fe200078e02ff */
[----:B------:R-:W-:Y:S02]  /*09b0*/  IADD3 R17, PT, PT, R25, R41, RZ ;  /* 0x0000002919117210 */ /* 0x000fe40007ffe0ff */
[----:B------:R-:W-:Y:S01]  /*09c0*/  LEA.HI.X R21, R16, UR9, R21, 0x2, P0 ;  /* 0x0000000910157c11 */ /* 0x000fe200080f1415 */
[C---:B------:R-:W-:Y:S01]  /*09d0*/  IMAD R39, R33.reuse, R11, R30 ;  /* 0x0000000b21277224 */ /* 0x040fe200078e021e */
[----:B------:R-:W-:Y:S01]  /*09e0*/  LEA.HI.X R19, R24, UR9, R17, 0x2, P1 ;  /* 0x0000000918137c11 */ /* 0x000fe200088f1411 */
[-C--:B------:R-:W-:Y:S01]  /*09f0*/  IMAD.WIDE.U32 R16, R33, R10.reuse, R8 ;  /* 0x0000000a21107225 */ /* 0x080fe200078e0008 */
[----:B------:R-:W-:Y:S01]  /*0a00*/  SHF.R.S32.HI R25, RZ, 0x1f, R37 ;  /* 0x0000001fff197819 */ /* 0x000fe20000011425 */
[----:B------:R1:W3:Y:S02]  /*0a10*/  LDG.E R33, desc[UR6][R20.64] ;  /* 0x0000000614217981 */ /* 0x0002e4000c1e1900 */
[----:B------:R-:W-:Y:S01]  /*0a20*/  IMAD.IADD R17, R17, 0x1, R39 ;  /* 0x0000000111117824 */ /* 0x000fe200078e0227 */
[C---:B------:R-:W-:Y:S01]  /*0a30*/  LEA R24, P0, R16.reuse, UR8, 0x2 ;  /* 0x0000000810187c11 */ /* 0x040fe2000f8010ff */
[-C--:B------:R-:W-:Y:S01]  /*0a40*/  IMAD R30, R25, R10.reuse, RZ ;  /* 0x0000000a191e7224 */ /* 0x080fe200078e02ff */
[----:B------:R4:W5:Y:S01]  /*0a50*/  LDG.E R34, desc[UR6][R18.64] ;  /* 0x0000000612227981 */ /* 0x000962000c1e1900 */
[----:B0-----:R-:W-:Y:S01]  /*0a60*/  IMAD.WIDE.U32 R28, R37, R10, R8 ;  /* 0x0000000a251c7225 */ /* 0x001fe200078e0008 */
[----:B------:R-:W-:-:S03]  /*0a70*/  LEA.HI.X R25, R16, UR9, R17, 0x2, P0 ;  /* 0x0000000910197c11 */ /* 0x000fc600080f1411 */
[----:B------:R-:W-:Y:S01]  /*0a80*/  IMAD R39, R37, R11, R30 ;  /* 0x0000000b25277224 */ /* 0x000fe200078e021e */
[----:B------:R-:W-:Y:S01]  /*0a90*/  SHF.R.S32.HI R17, RZ, 0x1f, R35 ;  /* 0x0000001fff117819 */ /* 0x000fe20000011423 */
[----:B------:R0:W5:Y:S01]  /*0aa0*/  LDG.E R36, desc[UR6][R24.64] ;  /* 0x0000000618247981 */ /* 0x000162000c1e1900 */
[----:B------:R-:W-:Y:S01]  /*0ab0*/  SHF.R.S32.HI R37, RZ, 0x1f, R31 ;  /* 0x0000001fff257819 */ /* 0x000fe2000001141f */
[----:B-1----:R-:W-:Y:S01]  /*0ac0*/  IMAD.IADD R21, R29, 0x1, R39 ;  /* 0x000000011d157824 */ /* 0x002fe200078e0227 */
[C---:B------:R-:W-:Y:S01]  /*0ad0*/  LEA R16, P0, R28.reuse, UR8, 0x2 ;  /* 0x000000081c107c11 */ /* 0x040fe2000f8010ff */
[-C--:B------:R-:W-:Y:S01]  /*0ae0*/  IMAD R20, R17, R10.reuse, RZ ;  /* 0x0000000a11147224 */ /* 0x080fe200078e02ff */
[----:B------:R-:W-:Y:S02]  /*0af0*/  SHF.R.S32.HI R29, RZ, 0x1f, R27 ;  /* 0x0000001fff1d7819 */ /* 0x000fe4000001141b */
[----:B------:R-:W-:Y:S01]  /*0b00*/  LEA.HI.X R17, R28, UR9, R21, 0x2, P0 ;  /* 0x000000091c117c11 */ /* 0x000fe200080f1415 */
[----:B------:R-:W-:-:S02]  /*0b10*/  IMAD R28, R37, R10, RZ ;  /* 0x0000000a251c7224 */ /* 0x000fc400078e02ff */
[CC--:B------:R-:W-:Y:S02]  /*0b20*/  IMAD R37, R35.reuse, R11.reuse, R20 ;  /* 0x0000000b23257224 */ /* 0x0c0fe400078e0214 */
[-C--:B----4-:R-:W-:Y:S01]  /*0b30*/  IMAD.WIDE.U32 R18, R35, R10.reuse, R8 ;  /* 0x0000000a23127225 */ /* 0x090fe200078e0008 */
[----:B------:R1:W4:Y:S03]  /*0b40*/  LDG.E R16, desc[UR6][R16.64] ;  /* 0x0000000610107981 */ /* 0x000326000c1e1900 */
[-C--:B------:R-:W-:Y:S01]  /*0b50*/  IMAD R30, R29, R10.reuse, RZ ;  /* 0x0000000a1d1e7224 */ /* 0x080fe200078e02ff */
[----:B0-----:R-:W-:Y:S01]  /*0b60*/  LEA R24, P0, R18, UR8, 0x2 ;  /* 0x0000000812187c11 */ /* 0x001fe2000f8010ff */
[----:B------:R-:W-:Y:S01]  /*0b70*/  IMAD R35, R31, R11, R28 ;  /* 0x0000000b1f237224 */ /* 0x000fe200078e021c */
[----:B------:R-:W-:Y:S01]  /*0b80*/  IADD3 R19, PT, PT, R19, R37, RZ ;  /* 0x0000002513137210 */ /* 0x000fe20007ffe0ff */
[----:B------:R-:W-:-:S04]  /*0b90*/  IMAD.WIDE.U32 R28, R27, R10, R8 ;  /* 0x0000000a1b1c7225 */ /* 0x000fc800078e0008 */
[----:B------:R-:W-:Y:S01]  /*0ba0*/  IMAD.WIDE.U32 R20, R31, R10, R8 ;  /* 0x0000000a1f147225 */ /* 0x000fe200078e0008 */
[----:B------:R-:W-:-:S03]  /*0bb0*/  LEA.HI.X R25, R18, UR9, R19, 0x2, P0 ;  /* 0x0000000912197c11 */ /* 0x000fc600080f1413 */
[----:B------:R-:W-:Y:S01]  /*0bc0*/  IMAD R27, R27, R11, R30 ;  /* 0x0000000b1b1b7224 */ /* 0x000fe200078e021e */
[----:B------:R-:W-:Y:S01]  /*0bd0*/  LEA R30, P1, R20, UR8, 0x2 ;  /* 0x00000008141e7c11 */ /* 0x000fe2000f8210ff */
[----:B------:R-:W-:Y:S01]  /*0be0*/  IMAD.IADD R21, R21, 0x1, R35 ;  /* 0x0000000115157824 */ /* 0x000fe200078e0223 */
[----:B------:R-:W-:Y:S01]  /*0bf0*/  LEA R18, P0, R28, UR8, 0x2 ;  /* 0x000000081c127c11 */ /* 0x000fe2000f8010ff */
[----:B------:R-:W-:Y:S01]  /*0c00*/  IMAD.IADD R19, R29, 0x1, R27 ;  /* 0x000000011d137824 */ /* 0x000fe200078e021b */
[----:B------:R-:W4:Y:S02]  /*0c10*/  LDG.E R24, desc[UR6][R24.64] ;  /* 0x0000000618187981 */ /* 0x000f24000c1e1900 */
[----:B------:R-:W-:Y:S02]  /*0c20*/  LEA.HI.X R31, R20, UR9, R21, 0x2, P1 ;  /* 0x00000009141f7c11 */ /* 0x000fe400088f1415 */
[----:B------:R-:W-:-:S03]  /*0c30*/  LEA.HI.X R19, R28, UR9, R19, 0x2, P0 ;  /* 0x000000091c137c11 */ /* 0x000fc600080f1413 */
[----:B------:R-:W4:Y:S04]  /*0c40*/  LDG.E R30, desc[UR6][R30.64] ;  /* 0x000000061e1e7981 */ /* 0x000f28000c1e1900 */
[----:B------:R-:W4:Y:S01]  /*0c50*/  LDG.E R18, desc[UR6][R18.64] ;  /* 0x0000000612127981 */ /* 0x000f22000c1e1900 */
[C---:B------:R-:W-:Y:S01]  /*0c60*/  LEA R21, R15.reuse, R4, 0x7 ;  /* 0x000000040f157211 */ /* 0x040fe200078e38ff */
[----:B-1----:R-:W-:-:S05]  /*0c70*/  VIADD R17, R15, 0x6 ;  /* 0x000000060f117836 */ /* 0x002fca0000000000 */
[----:B------:R-:W-:Y:S01]  /*0c80*/  ISETP.NE.AND P0, PT, R17, R12, PT ;  /* 0x0000000c1100720c */ /* 0x000fe20003f05270 */
[----:B------:R-:W-:Y:S01]  /*0c90*/  VIADD R15, R15, 0x8 ;  /* 0x000000080f0f7836 */ /* 0x000fe20000000000 */
[----:B--2---:R1:W-:Y:S04]  /*0ca0*/  STS [R21], R26 ;  /* 0x0000001a15007388 */ /* 0x0043e80000000800 */
[----:B---3--:R1:W-:Y:S04]  /*0cb0*/  STS [R21+0x80], R33 ;  /* 0x0000802115007388 */ /* 0x0083e80000000800 */
[----:B-----5:R1:W-:Y:S04]  /*0cc0*/  STS [R21+0x100], R34 ;  /* 0x0001002215007388 */ /* 0x0203e80000000800 */
[----:B------:R1:W-:Y:S04]  /*0cd0*/  STS [R21+0x180], R36 ;  /* 0x0001802415007388 */ /* 0x0003e80000000800 */
[----:B----4-:R1:W-:Y:S04]  /*0ce0*/  STS [R21+0x200], R16 ;  /* 0x0002001015007388 */ /* 0x0103e80000000800 */
[----:B------:R1:W-:Y:S04]  /*0cf0*/  STS [R21+0x280], R24 ;  /* 0x0002801815007388 */ /* 0x0003e80000000800 */
[----:B------:R1:W-:Y:S04]  /*0d00*/  STS [R21+0x300], R30 ;  /* 0x0003001e15007388 */ /* 0x0003e80000000800 */
[----:B------:R1:W-:Y:S01]  /*0d10*/  STS [R21+0x380], R18 ;  /* 0x0003801215007388 */ /* 0x0003e20000000800 */
[----:B------:R-:W-:Y:S05]  /*0d20*/  @P0 BRA `(.L_x_235) ;  /* 0xfffffff800a00947 */ /* 0x000fea000383ffff */
.L_x_234:
[----:B------:R-:W-:-:S13]  /*0d30*/  ISETP.NE.AND P0, PT, R32, RZ, PT ;  /* 0x000000ff2000720c */ /* 0x000fda0003f05270 */
[----:B------:R-:W-:Y:S05]  /*0d40*/  @!P0 BRA `(.L_x_233) ;  /* 0x0000000400788947 */ /* 0x000fea0003800000 */
[----:B------:R-:W-:Y:S02]  /*0d50*/  ISETP.GE.U32.AND P0, PT, R32, 0x4, PT ;  /* 0x000000042000780c */ /* 0x000fe40003f06070 */
[----:B------:R-:W-:-:S04]  /*0d60*/  LOP3.LUT R12, R14, 0x3, RZ, 0xc0, !PT ;  /* 0x000000030e0c7812 */ /* 0x000fc800078ec0ff */
[----:B------:R-:W-:-:S07]  /*0d70*/  ISETP.NE.AND P1, PT, R12, RZ, PT ;  /* 0x000000ff0c00720c */ /* 0x000fce0003f25270 */
[----:B------:R-:W-:Y:S06]  /*0d80*/  @!P0 BRA `(.L_x_236) ;  /* 0x0000000000b48947 */ /* 0x000fec0003800000 */
[----:B01----:R-:W0:Y:S01]  /*0d90*/  LDC.64 R20, c[0x0][0x3b8] ;  /* 0x0000ee00ff147b82 */ /* 0x003e220000000a00 */
[----:B------:R-:W-:-:S05]  /*0da0*/  IADD3 R17, PT, PT, R6, R15, RZ ;  /* 0x0000000f06117210 */ /* 0x000fca0007ffe0ff */
[----:B0-----:R-:W-:-:S05]  /*0db0*/  IMAD.WIDE R20, R17, 0x4, R20 ;  /* 0x0000000411147825 */ /* 0x001fca00078e0214 */
[----:B------:R-:W2:Y:S04]  /*0dc0*/  LDG.E R17, desc[UR6][R20.64] ;  /* 0x0000000614117981 */ /* 0x000ea8000c1e1900 */
[----:B------:R-:W3:Y:S04]  /*0dd0*/  LDG.E R29, desc[UR6][R20.64+0x4] ;  /* 0x00000406141d7981 */ /* 0x000ee8000c1e1900 */
[----:B------:R-:W4:Y:S04]  /*0de0*/  LDG.E R25, desc[UR6][R20.64+0x8] ;  /* 0x0000080614197981 */ /* 0x000f28000c1e1900 */
[----:B------:R-:W5:Y:S01]  /*0df0*/  LDG.E R27, desc[UR6][R20.64+0xc] ;  /* 0x00000c06141b7981 */ /* 0x000f62000c1e1900 */
[----:B--2---:R-:W-:-:S05]  /*0e00*/  SHF.R.S32.HI R19, RZ, 0x1f, R17 ;  /* 0x0000001fff137819 */ /* 0x004fca0000011411 */
[-C--:B------:R-:W-:Y:S02]  /*0e10*/  IMAD R16, R19, R10.reuse, RZ ;  /* 0x0000000a13107224 */ /* 0x080fe400078e02ff */
[----:B------:R-:W-:Y:S01]  /*0e20*/  IMAD.WIDE.U32 R18, R17, R10, R8 ;  /* 0x0000000a11127225 */ /* 0x000fe200078e0008 */
[----:B----4-:R-:W-:-:S03]  /*0e30*/  SHF.R.S32.HI R31, RZ, 0x1f, R25 ;  /* 0x0000001fff1f7819 */ /* 0x010fc60000011419 */
[----:B------:R-:W-:Y:S01]  /*0e40*/  IMAD R33, R17, R11, R16 ;  /* 0x0000000b11217224 */ /* 0x000fe200078e0210 */
[----:B---3--:R-:W-:Y:S01]  /*0e50*/  SHF.R.S32.HI R17, RZ, 0x1f, R29 ;  /* 0x0000001fff117819 */ /* 0x008fe2000001141d */
[----:B-----5:R-:W-:Y:S01]  /*0e60*/  IMAD.WIDE.U32 R20, R27, R10, R8 ;  /* 0x0000000a1b147225 */ /* 0x020fe200078e0008 */
[----:B------:R-:W-:-:S03]  /*0e70*/  LEA R16, P0, R18, UR8, 0x2 ;  /* 0x0000000812107c11 */ /* 0x000fc6000f8010ff */
[----:B------:R-:W-:Y:S02]  /*0e80*/  IMAD.IADD R19, R19, 0x1, R33 ;  /* 0x0000000113137824 */ /* 0x000fe400078e0221 */
[----:B------:R-:W-:-:S03]  /*0e90*/  IMAD R24, R17, R10, RZ ;  /* 0x0000000a11187224 */ /* 0x000fc600078e02ff */
[----:B------:R-:W-:Y:S01]  /*0ea0*/  LEA.HI.X R17, R18, UR9, R19, 0x2, P0 ;  /* 0x0000000912117c11 */ /* 0x000fe200080f1413 */
[-C--:B------:R-:W-:Y:S01]  /*0eb0*/  IMAD R18, R31, R10.reuse, RZ ;  /* 0x0000000a1f127224 */ /* 0x080fe200078e02ff */
[----:B------:R-:W-:Y:S01]  /*0ec0*/  SHF.R.S32.HI R19, RZ, 0x1f, R27 ;  /* 0x0000001fff137819 */ /* 0x000fe2000001141b */
[CC--:B------:R-:W-:Y:S02]  /*0ed0*/  IMAD R31, R29.reuse, R11.reuse, R24 ;  /* 0x0000000b1d1f7224 */ /* 0x0c0fe400078e0218 */
[-C--:B------:R-:W-:Y:S01]  /*0ee0*/  IMAD.WIDE.U32 R28, R29, R10.reuse, R8 ;  /* 0x0000000a1d1c7225 */ /* 0x080fe200078e0008 */
[----:B------:R-:W2:Y:S03]  /*0ef0*/  LDG.E R16, desc[UR6][R16.64] ;  /* 0x0000000610107981 */ /* 0x000ea6000c1e1900 */
[----:B------:R-:W-:Y:S02]  /*0f00*/  IMAD R26, R19, R10, RZ ;  /* 0x0000000a131a7224 */ /* 0x000fe400078e02ff */
[----:B------:R-:W-:Y:S01]  /*0f10*/  IMAD R33, R25, R11, R18 ;  /* 0x0000000b19217224 */ /* 0x000fe200078e0212 */
[----:B------:R-:W-:Y:S01]  /*0f20*/  LEA R18, P0, R28, UR8, 0x2 ;  /* 0x000000081c127c11 */ /* 0x000fe2000f8010ff */
[----:B------:R-:W-:-:S02]  /*0f30*/  IMAD.IADD R19, R29, 0x1, R31 ;  /* 0x000000011d137824 */ /* 0x000fc400078e021f */
[----:B------:R-:W-:-:S03]  /*0f40*/  IMAD.WIDE.U32 R24, R25, R10, R8 ;  /* 0x0000000a19187225 */ /* 0x000fc600078e0008 */
[----:B------:R-:W-:Y:S01]  /*0f50*/  LEA.HI.X R19, R28, UR9, R19, 0x2, P0 ;  /* 0x000000091c137c11 */ /* 0x000fe200080f1413 */
[----:B------:R-:W-:Y:S01]  /*0f60*/  IMAD R27, R27, R11, R26 ;  /* 0x0000000b1b1b7224 */ /* 0x000fe200078e021a */
[----:B------:R-:W-:Y:S02]  /*0f70*/  LEA R26, P2, R24, UR8, 0x2 ;  /* 0x00000008181a7c11 */ /* 0x000fe4000f8410ff */
[----:B------:R-:W-:Y:S01]  /*0f80*/  IADD3 R25, PT, PT, R25, R33, RZ ;  /* 0x0000002119197210 */ /* 0x000fe20007ffe0ff */
[----:B------:R-:W-:Y:S01]  /*0f90*/  IMAD.IADD R21, R21, 0x1, R27 ;  /* 0x0000000115157824 */ /* 0x000fe200078e021b */
[----:B------:R-:W-:Y:S01]  /*0fa0*/  LEA R28, P0, R20, UR8, 0x2 ;  /* 0x00000008141c7c11 */ /* 0x000fe2000f8010ff */
[----:B------:R-:W3:Y:S01]  /*0fb0*/  LDG.E R18, desc[UR6][R18.64] ;  /* 0x0000000612127981 */ /* 0x000ee2000c1e1900 */
[----:B------:R-:W-:Y:S02]  /*0fc0*/  LEA.HI.X R27, R24, UR9, R25, 0x2, P2 ;  /* 0x00000009181b7c11 */ /* 0x000fe400090f1419 */
[----:B------:R-:W-:-:S03]  /*0fd0*/  LEA.HI.X R29, R20, UR9, R21, 0x2, P0 ;  /* 0x00000009141d7c11 */ /* 0x000fc600080f1415 */
[----:B------:R-:W4:Y:S04]  /*0fe0*/  LDG.E R26, desc[UR6][R26.64] ;  /* 0x000000061a1a7981 */ /* 0x000f28000c1e1900 */
[----:B------:R-:W5:Y:S01]  /*0ff0*/  LDG.E R28, desc[UR6][R28.64] ;  /* 0x000000061c1c7981 */ /* 0x000f62000c1e1900 */
[C---:B------:R-:W-:Y:S01]  /*1000*/  IMAD R21, R15.reuse, 0x80, R4 ;  /* 0x000000800f157824 */ /* 0x040fe200078e0204 */
[----:B------:R-:W-:-:S04]  /*1010*/  IADD3 R15, PT, PT, R15, 0x4, RZ ;  /* 0x000000040f0f7810 */ /* 0x000fc80007ffe0ff */
[----:B--2---:R2:W-:Y:S04]  /*1020*/  STS [R21], R16 ;  /* 0x0000001015007388 */ /* 0x0045e80000000800 */
[----:B---3--:R2:W-:Y:S04]  /*1030*/  STS [R21+0x80], R18 ;  /* 0x0000801215007388 */ /* 0x0085e80000000800 */
[----:B----4-:R2:W-:Y:S04]  /*1040*/  STS [R21+0x100], R26 ;  /* 0x0001001a15007388 */ /* 0x0105e80000000800 */
[----:B-----5:R2:W-:Y:S02]  /*1050*/  STS [R21+0x180], R28 ;  /* 0x0001801c15007388 */ /* 0x0205e40000000800 */
.L_x_236:
[----:B------:R-:W-:Y:S05]  /*1060*/  @!P1 BRA `(.L_x_233) ;  /* 0x0000000000b09947 */ /* 0x000fea0003800000 */
[----:B------:R-:W-:Y:S01]  /*1070*/  ISETP.NE.AND P0, PT, R12, 0x1, PT ;  /* 0x000000010c00780c */ /* 0x000fe20003f05270 */
[----:B------:R-:W-:-:S04]  /*1080*/  ULOP3.LUT UR4, UR4, 0x1, URZ, 0xc0, !UPT ;  /* 0x0000000104047892 */ /* 0x000fc8000f8ec0ff */
[----:B------:R-:W-:-:S08]  /*1090*/  UISETP.NE.U32.AND UP0, UPT, UR4, 0x1, UPT ;  /* 0x000000010400788c */ /* 0x000fd0000bf05070 */
[----:B------:R-:W-:Y:S05]  /*10a0*/  @!P0 BRA `(.L_x_237) ;  /* 0x0000000000648947 */ /* 0x000fea0003800000 */
[----:B-12---:R-:W1:Y:S01]  /*10b0*/  LDC.64 R16, c[0x0][0x3b8] ;  /* 0x0000ee00ff107b82 */ /* 0x006e620000000a00 */
[----:B------:R-:W-:-:S04]  /*10c0*/  IMAD.IADD R19, R6, 0x1, R15 ;  /* 0x0000000106137824 */ /* 0x000fc800078e020f */
[----:B-1----:R-:W-:-:S05]  /*10d0*/  IMAD.WIDE R16, R19, 0x4, R16 ;  /* 0x0000000413107825 */ /* 0x002fca00078e0210 */
[----:B0-----:R-:W2:Y:S04]  /*10e0*/  LDG.E R21, desc[UR6][R16.64] ;  /* 0x0000000610157981 */ /* 0x001ea8000c1e1900 */
[----:B------:R-:W3:Y:S01]  /*10f0*/  LDG.E R27, desc[UR6][R16.64+0x4] ;  /* 0x00000406101b7981 */ /* 0x000ee2000c1e1900 */
[----:B--2---:R-:W-:Y:S02]  /*1100*/  SHF.R.S32.HI R19, RZ, 0x1f, R21 ;  /* 0x0000001fff137819 */ /* 0x004fe40000011415 */
[----:B---3--:R-:W-:-:S03]  /*1110*/  SHF.R.S32.HI R25, RZ, 0x1f, R27 ;  /* 0x0000001fff197819 */ /* 0x008fc6000001141b */
[-C--:B------:R-:W-:Y:S02]  /*1120*/  IMAD R12, R19, R10.reuse, RZ ;  /* 0x0000000a130c7224 */ /* 0x080fe400078e02ff */
[----:B------:R-:W-:-:S04]  /*1130*/  IMAD.WIDE.U32 R18, R21, R10, R8 ;  /* 0x0000000a15127225 */ /* 0x000fc800078e0008 */
[-C--:B------:R-:W-:Y:S02]  /*1140*/  IMAD R20, R25, R10.reuse, RZ ;  /* 0x0000000a19147224 */ /* 0x080fe400078e02ff */
[----:B------:R-:W-:-:S04]  /*1150*/  IMAD.WIDE.U32 R24, R27, R10, R8 ;  /* 0x0000000a1b187225 */ /* 0x000fc800078e0008 */
[-C--:B------:R-:W-:Y:S01]  /*1160*/  IMAD R21, R21, R11.reuse, R12 ;  /* 0x0000000b15157224 */ /* 0x080fe200078e020c */
[----:B------:R-:W-:Y:S01]  /*1170*/  LEA R26, P1, R24, UR8, 0x2 ;  /* 0x00000008181a7c11 */ /* 0x000fe2000f8210ff */
[----:B------:R-:W-:Y:S01]  /*1180*/  IMAD R27, R27, R11, R20 ;  /* 0x0000000b1b1b7224 */ /* 0x000fe200078e0214 */
[----:B------:R-:W-:Y:S01]  /*1190*/  LEA R20, P0, R18, UR8, 0x2 ;  /* 0x0000000812147c11 */ /* 0x000fe2000f8010ff */
[----:B------:R-:W-:-:S03]  /*11a0*/  IMAD.IADD R21, R19, 0x1, R21 ;  /* 0x0000000113157824 */ /* 0x000fc600078e0215 */
[----:B------:R-:W-:Y:S02]  /*11b0*/  IADD3 R27, PT, PT, R25, R27, RZ ;  /* 0x0000001b191b7210 */ /* 0x000fe40007ffe0ff */
[----:B------:R-:W-:Y:S02]  /*11c0*/  LEA.HI.X R21, R18, UR9, R21, 0x2, P0 ;  /* 0x0000000912157c11 */ /* 0x000fe400080f1415 */
[----:B------:R-:W-:-:S03]  /*11d0*/  LEA.HI.X R27, R24, UR9, R27, 0x2, P1 ;  /* 0x00000009181b7c11 */ /* 0x000fc600088f141b */
[----:B------:R-:W2:Y:S04]  /*11e0*/  LDG.E R20, desc[UR6][R20.64] ;  /* 0x0000000614147981 */ /* 0x000ea8000c1e1900 */
[----:B------:R-:W3:Y:S01]  /*11f0*/  LDG.E R26, desc[UR6][R26.64] ;  /* 0x000000061a1a7981 */ /* 0x000ee2000c1e1900 */
[C---:B------:R-:W-:Y:S02]  /*1200*/  IMAD R17, R15.reuse, 0x80, R4 ;  /* 0x000000800f117824 */ /* 0x040fe400078e0204 */
[----:B------:R-:W-:-:S03]  /*1210*/  VIADD R15, R15, 0x2 ;  /* 0x000000020f0f7836 */ /* 0x000fc60000000000 */
[----:B--2---:R4:W-:Y:S04]  /*1220*/  STS [R17], R20 ;  /* 0x0000001411007388 */ /* 0x0049e80000000800 */
[----:B---3--:R4:W-:Y:S02]  /*1230*/  STS [R17+0x80], R26 ;  /* 0x0000801a11007388 */ /* 0x0089e40000000800 */
.L_x_237:
[----:B------:R-:W-:Y:S05]  /*1240*/  BRA.U UP0, `(.L_x_233) ;  /* 0x0000000100387547 */ /* 0x000fea000b800000 */
[----:B-12-4-:R-:W1:Y:S01]  /*1250*/  LDC.64 R16, c[0x0][0x3b8] ;  /* 0x0000ee00ff107b82 */ /* 0x016e620000000a00 */
[----:B------:R-:W-:-:S05]  /*1260*/  IADD3 R19, PT, PT, R6, R15, RZ ;  /* 0x0000000f06137210 */ /* 0x000fca0007ffe0ff */
[----:B-1----:R-:W-:-:S06]  /*1270*/  IMAD.WIDE R16, R19, 0x4, R16 ;  /* 0x0000000413107825 */ /* 0x002fcc00078e0210 */
[----:B------:R-:W2:Y:S02]  /*1280*/  LDG.E R17, desc[UR6][R16.64] ;  /* 0x0000000610117981 */ /* 0x000ea4000c1e1900 */
[----:B--2---:R-:W-:Y:S01]  /*1290*/  SHF.R.S32.HI R19, RZ, 0x1f, R17 ;  /* 0x0000001fff137819 */ /* 0x004fe20000011411 */
[----:B------:R-:W-:-:S04]  /*12a0*/  IMAD.WIDE.U32 R8, R17, R10, R8 ;  /* 0x0000000a11087225 */ /* 0x000fc800078e0008 */
[----:B------:R-:W-:Y:S01]  /*12b0*/  IMAD R6, R19, R10, RZ ;  /* 0x0000000a13067224 */ /* 0x000fe200078e02ff */
[----:B------:R-:W-:-:S03]  /*12c0*/  LEA R18, P0, R8, UR8, 0x2 ;  /* 0x0000000808127c11 */ /* 0x000fc6000f8010ff */
[----:B------:R-:W-:-:S04]  /*12d0*/  IMAD R19, R17, R11, R6 ;  /* 0x0000000b11137224 */ /* 0x000fc800078e0206 */
[----:B------:R-:W-:-:S05]  /*12e0*/  IMAD.IADD R9, R9, 0x1, R19 ;  /* 0x0000000109097824 */ /* 0x000fca00078e0213 */
[----:B------:R-:W-:-:S05]  /*12f0*/  LEA.HI.X R19, R8, UR9, R9, 0x2, P0 ;  /* 0x0000000908137c11 */ /* 0x000fca00080f1409 */
[----:B------:R-:W2:Y:S01]  /*1300*/  LDG.E R18, desc[UR6][R18.64] ;  /* 0x0000000612127981 */ /* 0x000ea2000c1e1900 */
[----:B------:R-:W-:-:S05]  /*1310*/  IMAD R15, R15, 0x80, R4 ;  /* 0x000000800f0f7824 */ /* 0x000fca00078e0204 */
[----:B--2---:R3:W-:Y:S02]  /*1320*/  STS [R15], R18 ;  /* 0x000000120f007388 */ /* 0x0047e40000000800 */
.L_x_233:
[----:B------:R-:W5:Y:S02]  /*1330*/  LDCU UR5, c[0x0][0x3a4] ;  /* 0x00007480ff0577ac */ /* 0x000f640008000800 */
[----:B-----5:R-:W-:-:S09]  /*1340*/  UISETP.GE.AND UP0, UPT, UR5, 0x1, UPT ;  /* 0x000000010500788c */ /* 0x020fd2000bf06270 */
[----:B------:R-:W-:Y:S05]  /*1350*/  BRA.U !UP0, `(.L_x_232) ;  /* 0x0000000108ec7547 */ /* 0x000fea000b800000 */
[----:B------:R-:W-:Y:S01]  /*1360*/  UISETP.GE.U32.AND UP0, UPT, UR5, 0x10, UPT ;  /* 0x000000100500788c */ /* 0x000fe2000bf06070 */
[----:B------:R-:W-:Y:S01]  /*1370*/  HFMA2 R6, -RZ, RZ, 0, 0 ;  /* 0x00000000ff067431 */ /* 0x000fe200000001ff */
[----:B------:R-:W-:-:S04]  /*1380*/  ULOP3.LUT UR4, UR5, 0xf, URZ, 0xc0, !UPT ;  /* 0x0000000f05047892 */ /* 0x000fc8000f8ec0ff */
[----:B------:R-:W-:-:S03]  /*1390*/  UISETP.NE.AND UP1, UPT, UR4, URZ, UPT ;  /* 0x000000ff0400728c */ /* 0x000fc6000bf25270 */
[----:B------:R-:W-:Y:S08]  /*13a0*/  BRA.U !UP0, `(.L_x_238) ;  /* 0x0000000108447547 */ /* 0x000ff0000b800000 */
[----:B------:R-:W-:Y:S01]  /*13b0*/  ULOP3.LUT UR8, UR5, 0x7ffffff0, URZ, 0xc0, !UPT ;  /* 0x7ffffff005087892 */ /* 0x000fe2000f8ec0ff */
[----:B------:R-:W-:Y:S02]  /*13c0*/  IMAD.MOV.U32 R8, RZ, RZ, RZ ;  /* 0x000000ffff087224 */ /* 0x000fe400078e00ff */
[----:B-12---:R-:W-:-:S03]  /*13d0*/  IMAD.MOV.U32 R16, RZ, RZ, 0x7f7fffff ;  /* 0x7f7fffffff107424 */ /* 0x006fc600078e00ff */
[----:B------:R-:W-:-:S07]  /*13e0*/  MOV R6, UR8 ;  /* 0x0000000800067c02 */ /* 0x000fce0008000f00 */
.L_x_239:
[C---:B-1----:R-:W-:Y:S01]  /*13f0*/  IMAD R9, R8.reuse, 0x4, R1 ;  /* 0x0000000408097824 */ /* 0x042fe200078e0201 */
[----:B------:R-:W-:Y:S01]  /*1400*/  IADD3 R8, PT, PT, R8, 0x10, RZ ;  /* 0x0000001008087810 */ /* 0x000fe20007ffe0ff */
[----:B----4-:R-:W-:-:S03]  /*1410*/  IMAD.MOV.U32 R17, RZ, RZ, 0x7f7fffff ;  /* 0x7f7fffffff117424 */ /* 0x010fc600078e00ff */
[----:B------:R-:W-:Y:S02]  /*1420*/  ISETP.NE.AND P0, PT, R8, R6, PT ;  /* 0x000000060800720c */ /* 0x000fe40003f05270 */
[----:B------:R1:W-:Y:S04]  /*1430*/  STL.64 [R9], R16 ;  /* 0x0000001009007387 */ /* 0x0003e80000100a00 */
[----:B------:R1:W-:Y:S04]  /*1440*/  STL.64 [R9+0x8], R16 ;  /* 0x0000081009007387 */ /* 0x0003e80000100a00 */
[----:B------:R1:W-:Y:S04]  /*1450*/  STL.64 [R9+0x10], R16 ;  /* 0x0000101009007387 */ /* 0x0003e80000100a00 */
[----:B------:R1:W-:Y:S04]  /*1460*/  STL.64 [R9+0x18], R16 ;  /* 0x0000181009007387 */ /* 0x0003e80000100a00 */
[----:B------:R1:W-:Y:S04]  /*1470*/  STL.64 [R9+0x20], R16 ;  /* 0x0000201009007387 */ /* 0x0003e80000100a00 */
[----:B------:R1:W-:Y:S04]  /*1480*/  STL.64 [R9+0x28], R16 ;  /* 0x0000281009007387 */ /* 0x0003e80000100a00 */
[----:B------:R1:W-:Y:S04]  /*1490*/  STL.64 [R9+0x30], R16 ;  /* 0x0000301009007387 */ /* 0x0003e80000100a00 */
[----:B------:R1:W-:Y:S01]  /*14a0*/  STL.64 [R9+0x38], R16 ;  /* 0x0000381009007387 */ /* 0x0003e20000100a00 */
[----:B------:R-:W-:Y:S05]  /*14b0*/  @P0 BRA `(.L_x_239) ;  /* 0xfffffffc00cc0947 */ /* 0x000fea000383ffff */
.L_x_238:
[----:B------:R-:W-:Y:S05]  /*14c0*/  BRA.U !UP1, `(.L_x_232) ;  /* 0x0000000109907547 */ /* 0x000fea000b800000 */
[----:B------:R-:W-:Y:S02]  /*14d0*/  UISETP.GE.U32.AND UP0, UPT, UR4, 0x8, UPT ;  /* 0x000000080400788c */ /* 0x000fe4000bf06070 */
[----:B------:R-:W-:-:S04]  /*14e0*/  ULOP3.LUT UR8, UR5, 0x7, URZ, 0xc0, !UPT ;  /* 0x0000000705087892 */ /* 0x000fc8000f8ec0ff */
[----:B------:R-:W-:-:S03]  /*14f0*/  UISETP.NE.AND UP1, UPT, UR8, URZ, UPT ;  /* 0x000000ff0800728c */ /* 0x000fc6000bf25270 */
[----:B------:R-:W-:Y:S08]  /*1500*/  BRA.U !UP0, `(.L_x_240) ;  /* 0x00000001082c7547 */ /* 0x000ff0000b800000 */
[C---:B------:R-:W-:Y:S01]  /*1510*/  IMAD R8, R6.reuse, 0x4, R1 ;  /* 0x0000000406087824 */ /* 0x040fe200078e0201 */
[----:B------:R-:W-:Y:S01]  /*1520*/  IADD3 R6, PT, PT, R6, 0x8, RZ ;  /* 0x0000000806067810 */ /* 0x000fe20007ffe0ff */
[----:B-1----:R-:W-:-:S05]  /*1530*/  IMAD.MOV.U32 R9, RZ, RZ, 0x7f7fffff ;  /* 0x7f7fffffff097424 */ /* 0x002fca00078e00ff */
[----:B------:R1:W-:Y:S04]  /*1540*/  STL [R8], R9 ;  /* 0x0000000908007387 */ /* 0x0003e80000100800 */
[----:B------:R1:W-:Y:S04]  /*1550*/  STL [R8+0x4], R9 ;  /* 0x0000040908007387 */ /* 0x0003e80000100800 */
[----:B------:R1:W-:Y:S04]  /*1560*/  STL [R8+0x8], R9 ;  /* 0x0000080908007387 */ /* 0x0003e80000100800 */
[----:B------:R1:W-:Y:S04]  /*1570*/  STL [R8+0xc], R9 ;  /* 0x00000c0908007387 */ /* 0x0003e80000100800 */
[----:B------:R1:W-:Y:S04]  /*1580*/  STL [R8+0x10], R9 ;  /* 0x0000100908007387 */ /* 0x0003e80000100800 */
[----:B------:R1:W-:Y:S04]  /*1590*/  STL [R8+0x14], R9 ;  /* 0x0000140908007387 */ /* 0x0003e80000100800 */
[----:B------:R1:W-:Y:S04]  /*15a0*/  STL [R8+0x18], R9 ;  /* 0x0000180908007387 */ /* 0x0003e80000100800 */
[----:B------:R1:W-:Y:S02]  /*15b0*/  STL [R8+0x1c], R9 ;  /* 0x00001c0908007387 */ /* 0x0003e40000100800 */
.L_x_240:
[----:B------:R-:W-:Y:S05]  /*15c0*/  BRA.U !UP1, `(.L_x_232) ;  /* 0x0000000109507547 */ /* 0x000fea000b800000 */
[----:B------:R-:W-:Y:S02]  /*15d0*/  UISETP.GE.U32.AND UP0, UPT, UR8, 0x4, UPT ;  /* 0x000000040800788c */ /* 0x000fe4000bf06070 */
[----:B------:R-:W-:-:S04]  /*15e0*/  ULOP3.LUT UR5, UR5, 0x3, URZ, 0xc0, !UPT ;  /* 0x0000000305057892 */ /* 0x000fc8000f8ec0ff */
[----:B------:R-:W-:-:S03]  /*15f0*/  UISETP.NE.AND UP1, UPT, UR5, URZ, UPT ;  /* 0x000000ff0500728c */ /* 0x000fc6000bf25270 */
[----:B------:R-:W-:Y:S08]  /*1600*/  BRA.U !UP0, `(.L_x_241) ;  /* 0x00000001081c7547 */ /* 0x000ff0000b800000 */
[C---:B-1----:R-:W-:Y:S01]  /*1610*/  IMAD R8, R6.reuse, 0x4, R1 ;  /* 0x0000000406087824 */ /* 0x042fe200078e0201 */
[----:B------:R-:W-:Y:S01]  /*1620*/  IADD3 R6, PT, PT, R6, 0x4, RZ ;  /* 0x0000000406067810 */ /* 0x000fe20007ffe0ff */
[----:B------:R-:W-:-:S05]  /*1630*/  IMAD.MOV.U32 R9, RZ, RZ, 0x7f7fffff ;  /* 0x7f7fffffff097424 */ /* 0x000fca00078e00ff */
[----:B------:R1:W-:Y:S04]  /*1640*/  STL [R8], R9 ;  /* 0x0000000908007387 */ /* 0x0003e80000100800 */
[----:B------:R1:W-:Y:S04]  /*1650*/  STL [R8+0x4], R9 ;  /* 0x0000040908007387 */ /* 0x0003e80000100800 */
[----:B------:R1:W-:Y:S04]  /*1660*/  STL [R8+0x8], R9 ;  /* 0x0000080908007387 */ /* 0x0003e80000100800 */
[----:B------:R1:W-:Y:S02]  /*1670*/  STL [R8+0xc], R9 ;  /* 0x00000c0908007387 */ /* 0x0003e40000100800 */
.L_x_241:
[----:B------:R-:W-:Y:S05]  /*1680*/  BRA.U !UP1, `(.L_x_232) ;  /* 0x0000000109207547 */ /* 0x000fea000b800000 */
[----:B-1----:R-:W-:Y:S01]  /*1690*/  IMAD.MOV.U32 R9, RZ, RZ, 0x7f7fffff ;  /* 0x7f7fffffff097424 */ /* 0x002fe200078e00ff */
[----:B------:R-:W-:-:S06]  /*16a0*/  UMOV UR4, URZ ;  /* 0x000000ff00047c82 */ /* 0x000fcc0008000000 */
.L_x_242:
[C---:B------:R-:W-:Y:S01]  /*16b0*/  IMAD R8, R6.reuse, 0x4, R1 ;  /* 0x0000000406087824 */ /* 0x040fe200078e0201 */
[----:B------:R-:W-:Y:S01]  /*16c0*/  UIADD3 UR4, UPT, UPT, UR4, 0x1, URZ ;  /* 0x0000000104047890 */ /* 0x000fe2000fffe0ff */
[----:B------:R-:W-:-:S03]  /*16d0*/  IADD3 R6, PT, PT, R6, 0x1, RZ ;  /* 0x0000000106067810 */ /* 0x000fc60007ffe0ff */
[----:B------:R1:W-:Y:S01]  /*16e0*/  STL [R8], R9 ;  /* 0x0000000908007387 */ /* 0x0003e20000100800 */
[----:B------:R-:W-:-:S09]  /*16f0*/  UISETP.NE.AND UP0, UPT, UR4, UR5, UPT ;  /* 0x000000050400728c */ /* 0x000fd2000bf05270 */
[----:B-1----:R-:W-:Y:S05]  /*1700*/  BRA.U UP0, `(.L_x_242) ;  /* 0xfffffffd00e87547 */ /* 0x002fea000b83ffff */
.L_x_232:
[----:B------:R-:W-:Y:S05]  /*1710*/  BSYNC.RECONVERGENT B0 ;  /* 0x0000000000007941 */ /* 0x000fea0003800200 */
.L_x_231:
[----:B-1----:R-:W1:Y:S08]  /*1720*/  LDC R9, c[0x0][0x360] ;  /* 0x0000d800ff097b82 */ /* 0x002e700000000800 */
[----:B------:R-:W-:Y:S01]  /*1730*/  BAR.SYNC.DEFER_BLOCKING 0x0 ;  /* 0x0000000000007b1d */ /* 0x000fe20000010000 */
[----:B------:R-:W-:-:S13]  /*1740*/  ISETP.NE.U32.AND P0, PT, R11, RZ, PT ;  /* 0x000000ff0b00720c */ /* 0x000fda0003f05070 */
[----:B------:R-:W-:Y:S05]  /*1750*/  @P0 BRA `(.L_x_243) ;  /* 0x0000000000500947 */ /* 0x000fea0003800000 */
[----:B-1----:R-:W1:Y:S01]  /*1760*/  I2F.U32.RP R6, R9 ;  /* 0x0000000900067306 */ /* 0x002e620000209000 */
[----:B------:R-:W-:-:S07]  /*1770*/  ISETP.NE.U32.AND P1, PT, R9, RZ, PT ;  /* 0x000000ff0900720c */ /* 0x000fce0003f25070 */
[----:B-1----:R-:W2:Y:S02]  /*1780*/  MUFU.RCP R6, R6 ;  /* 0x0000000600067308 */ /* 0x002ea40000001000 */
[----:B--2---:R-:W-:-:S06]  /*1790*/  VIADD R16, R6, 0xffffffe ;  /* 0x0ffffffe06107836 */ /* 0x004fcc0000000000 */
[----:B----4-:R1:W2:Y:S02]  /*17a0*/  F2I.FTZ.U32.TRUNC.NTZ R17, R16 ;  /* 0x0000001000117305 */ /* 0x0102a4000021f000 */
[----:B-1----:R-:W-:Y:S02]  /*17b0*/  HFMA2 R16, -RZ, RZ, 0, 0 ;  /* 0x00000000ff107431 */ /* 0x002fe400000001ff */
[----:B--2---:R-:W-:-:S04]  /*17c0*/  IMAD.MOV R8, RZ, RZ, -R17 ;  /* 0x000000ffff087224 */ /* 0x004fc800078e0a11 */
[----:B------:R-:W-:-:S04]  /*17d0*/  IMAD R11, R8, R9, RZ ;  /* 0x00000009080b7224 */ /* 0x000fc800078e02ff */
[----:B------:R-:W-:-:S06]  /*17e0*/  IMAD.HI.U32 R17, R17, R11, R16 ;  /* 0x0000000b11117227 */ /* 0x000fcc00078e0010 */
[----:B------:R-:W-:-:S04]  /*17f0*/  IMAD.HI.U32 R17, R17, R10, RZ ;  /* 0x0000000a11117227 */ /* 0x000fc800078e00ff */
[----:B------:R-:W-:-:S04]  /*1800*/  IMAD.MOV R17, RZ, RZ, -R17 ;  /* 0x000000ffff117224 */ /* 0x000fc800078e0a11 */
[----:B------:R-:W-:Y:S02]  /*1810*/  IMAD R10, R9, R17, R10 ;  /* 0x00000011090a7224 */ /* 0x000fe400078e020a */
[----:B------:R-:W-:-:S03]  /*1820*/  IMAD.MOV.U32 R17, RZ, RZ, RZ ;  /* 0x000000ffff117224 */ /* 0x000fc600078e00ff */
[----:B------:R-:W-:-:S13]  /*1830*/  ISETP.GE.U32.AND P0, PT, R10, R9, PT ;  /* 0x000000090a00720c */ /* 0x000fda0003f06070 */
[----:B------:R-:W-:-:S05]  /*1840*/  @P0 IMAD.IADD R10, R10, 0x1, -R9 ;  /* 0x000000010a0a0824 */ /* 0x000fca00078e0a09 */
[----:B------:R-:W-:-:S13]  /*1850*/  ISETP.GE.U32.AND P0, PT, R10, R9, PT ;  /* 0x000000090a00720c */ /* 0x000fda0003f06070 */
[-C--:B------:R-:W-:Y:S02]  /*1860*/  @P0 IADD3 R10, PT, PT, R10, -R9.reuse, RZ ;  /* 0x800000090a0a0210 */ /* 0x080fe40007ffe0ff */
[----:B------:R-:W-:-:S05]  /*1870*/  @!P1 LOP3.LUT R10, RZ, R9, RZ, 0x33, !PT ;  /* 0x00000009ff0a9212 */ /* 0x000fca00078e33ff */
[----:B------:R-:W-:Y:S01]  /*1880*/  IMAD.MOV.U32 R16, RZ, RZ, R10 ;  /* 0x000000ffff107224 */ /* 0x000fe200078e000a */
[----:B------:R-:W-:Y:S06]  /*1890*/  BRA `(.L_x_244) ;  /* 0x0000000000087947 */ /* 0x000fec0003800000 */
.L_x_243:
[----:B------:R-:W-:-:S07]  /*18a0*/  MOV R6, 0x18c0 ;  /* 0x000018c000067802 */ /* 0x000fce0000000f00 */
[----:B01234-:R-:W-:Y:S05]  /*18b0*/  CALL.REL.NOINC `($__internal_1_$__cuda_sm20_rem_u64) ;  /* 0x0000006000d47944 */ /* 0x01ffea0003c00000 */
.L_x_244:
[----:B------:R-:W1:Y:S02]  /*18c0*/  LDCU.64 UR4, c[0x0][0x398] ;  /* 0x00007300ff0477ac */ /* 0x000e640008000a00 */
[----:B-1----:R-:W-:-:S04]  /*18d0*/  IADD3 R11, P0, P1, R9, UR4, -R16 ;  /* 0x00000004090b7c10 */ /* 0x002fc8000f91e810 */
[----:B------:R-:W-:Y:S02]  /*18e0*/  IADD3.X R6, PT, PT, RZ, UR5, ~R17, P0, P1 ;  /* 0x00000005ff067c10 */ /* 0x000fe400087e2c11 */
[----:B------:R-:W-:-:S04]  /*18f0*/  ISETP.GT.U32.AND P0, PT, R11, R2, PT ;  /* 0x000000020b00720c */ /* 0x000fc80003f04070 */
[----:B------:R-:W-:-:S13]  /*1900*/  ISETP.GT.U32.AND.EX P0, PT, R6, RZ, PT, P0 ;  /* 0x000000ff0600720c */ /* 0x000fda0003f04100 */
[----:B------:R-:W-:Y:S05]  /*1910*/  @!P0 BRA `(.L_x_245) ;  /* 0x0000002400208947 */ /* 0x000fea0003800000 */
[----:B------:R-:W1:Y:S01]  /*1920*/  LDC.64 R38, c[0x0][0x3a0] ;  /* 0x0000e800ff267b82 */ /* 0x000e620000000a00 */
[----:B------:R-:W2:Y:S01]  /*1930*/  LDCU.64 UR4, c[0x0][0x3b0] ;  /* 0x00007600ff0477ac */ /* 0x000ea20008000a00 */
[----:B---3--:R-:W-:Y:S01]  /*1940*/  IADD3 R18, PT, PT, R5, -0x1, RZ ;  /* 0xffffffff05127810 */ /* 0x008fe20007ffe0ff */
[----:B------:R-:W-:Y:S02]  /*1950*/  IMAD.MOV.U32 R19, RZ, RZ, RZ ;  /* 0x000000ffff137224 */ /* 0x000fe400078e00ff */
[----:B------:R-:W-:Y:S02]  /*1960*/  IMAD.MOV.U32 R40, RZ, RZ, RZ ;  /* 0x000000ffff287224 */ /* 0x000fe400078e00ff */
[----:B------:R-:W-:Y:S02]  /*1970*/  IMAD.MOV.U32 R34, RZ, RZ, R2 ;  /* 0x000000ffff227224 */ /* 0x000fe400078e0002 */
[----:B------:R-:W-:Y:S02]  /*1980*/  IMAD.MOV.U32 R35, RZ, RZ, RZ ;  /* 0x000000ffff237224 */ /* 0x000fe400078e00ff */
[----:B--2---:R-:W-:-:S02]  /*1990*/  IMAD R8, R13, UR4, RZ ;  /* 0x000000040d087c24 */ /* 0x004fc4000f8e02ff */
[----:B------:R-:W-:Y:S01]  /*19a0*/  IMAD.WIDE.U32 R18, R3, UR4, R18 ;  /* 0x0000000403127c25 */ /* 0x000fe2000f8e0012 */
[----:B-1----:R-:W-:-:S03]  /*19b0*/  LOP3.LUT R16, R38, 0x3, RZ, 0xc0, !PT ;  /* 0x0000000326107812 */ /* 0x002fc600078ec0ff */
[C---:B------:R-:W-:Y:S01]  /*19c0*/  VIADD R41, R38.reuse, 0x6 ;  /* 0x0000000626297836 */ /* 0x040fe20000000000 */
[----:B------:R-:W-:Y:S01]  /*19d0*/  LOP3.LUT R10, R38, 0x1, RZ, 0xc0, !PT ;  /* 0x00000001260a7812 */ /* 0x000fe200078ec0ff */
[----:B------:R-:W-:Y:S01]  /*19e0*/  IMAD R15, R9, R38, RZ ;  /* 0x00000026090f7224 */ /* 0x000fe200078e02ff */
[----:B------:R-:W-:Y:S01]  /*19f0*/  LOP3.LUT R16, R16, 0x2, RZ, 0x3c, !PT ;  /* 0x0000000210107812 */ /* 0x000fe200078e3cff */
[----:B------:R-:W-:Y:S01]  /*1a00*/  IMAD R43, R3, UR5, R8 ;  /* 0x00000005032b7c24 */ /* 0x000fe2000f8e0208 */
[----:B------:R-:W-:Y:S01]  /*1a10*/  LOP3.LUT R44, R41, 0x7, RZ, 0xc0, !PT ;  /* 0x00000007292c7812 */ /* 0x000fe200078ec0ff */
[C---:B------:R-:W-:Y:S01]  /*1a20*/  VIADD R12, R39.reuse, 0xfffffffe ;  /* 0xfffffffe270c7836 */ /* 0x040fe20000000000 */
[----:B------:R-:W-:Y:S01]  /*1a30*/  IADD3 R8, PT, PT, R38, -0x3, RZ ;  /* 0xfffffffd26087810 */ /* 0x000fe20007ffe0ff */
[----:B------:R-:W-:Y:S01]  /*1a40*/  VIADD R37, R39, 0xfffffffd ;  /* 0xfffffffd27257836 */ /* 0x000fe20000000000 */
[----:B------:R-:W-:Y:S01]  /*1a50*/  VIMNMX R36, PT, PT, RZ, R39, PT ;  /* 0x00000027ff247248 */ /* 0x000fe20003fe0100 */
[----:B------:R-:W-:Y:S01]  /*1a60*/  IMAD.IADD R43, R43, 0x1, R19 ;  /* 0x000000012b2b7824 */ /* 0x000fe200078e0213 */
[C---:B------:R-:W-:Y:S01]  /*1a70*/  IADD3 R38, PT, PT, R39.reuse, -0x4, RZ ;  /* 0xfffffffc27267810 */ /* 0x040fe20007ffe0ff */
[----:B------:R-:W-:Y:S01]  /*1a80*/  VIADD R39, R39, 0xfffffffb ;  /* 0xfffffffb27277836 */ /* 0x000fe20000000000 */
[----:B------:R-:W-:Y:S01]  /*1a90*/  LOP3.LUT R41, R41, 0x3, RZ, 0xc0, !PT ;  /* 0x0000000329297812 */ /* 0x000fe200078ec0ff */
[----:B------:R-:W-:Y:S01]  /*1aa0*/  VIADD R44, R44, 0xffffffff ;  /* 0xffffffff2c2c7836 */ /* 0x000fe20000000000 */
[----:B------:R-:W-:-:S02]  /*1ab0*/  LEA R42, R15, R4, 0x2 ;  /* 0x000000040f2a7211 */ /* 0x000fc400078e10ff */
[----:B------:R-:W-:-:S07]  /*1ac0*/  IADD3 R45, PT, PT, R16, -0x1, RZ ;  /* 0xffffffff102d7810 */ /* 0x000fce0007ffe0ff */
.L_x_281:
[----:B-12---:R-:W1:Y:S02]  /*1ad0*/  LDC.64 R16, c[0x0][0x398] ;  /* 0x0000e600ff107b82 */ /* 0x006e640000000a00 */
[----:B-1----:R-:W-:-:S04]  /*1ae0*/  ISETP.GE.U32.AND P0, PT, R34, R16, PT ;  /* 0x000000102200720c */ /* 0x002fc80003f06070 */
[----:B------:R-:W-:-:S13]  /*1af0*/  ISETP.GE.U32.AND.EX P0, PT, R35, R17, PT, P0 ;  /* 0x000000112300720c */ /* 0x000fda0003f06100 */
[----:B---34-:R-:W-:Y:S05]  /*1b00*/  @P0 BRA `(.L_x_246) ;  /* 0x0000000c00c00947 */ /* 0x018fea0003800000 */
[----:B------:R-:W-:Y:S01]  /*1b10*/  ISETP.NE.AND P2, PT, R5, RZ, PT ;  /* 0x000000ff0500720c */ /* 0x000fe20003f45270 */
[----:B------:R-:W1:Y:S01]  /*1b20*/  LDCU UR4, c[0x0][0x3ac] ;  /* 0x00007580ff0477ac */ /* 0x000e620008000800 */
[----:B------:R-:W2:Y:S11]  /*1b30*/  LDCU.64 UR8, c[0x0][0x380] ;  /* 0x00007000ff0877ac */ /* 0x000eb60008000a00 */
[----:B------:R-:W3:Y:S01]  /*1b40*/  @!P2 LDC R25, c[0x0][0x3ac] ;  /* 0x0000eb00ff19ab82 */ /* 0x000ee20000000800 */
[----:B-1----:R-:W-:-:S06]  /*1b50*/  USHF.R.S32.HI UR4, URZ, 0x1f, UR4 ;  /* 0x0000001fff047899 */ /* 0x002fcc0008011404 */
[----:B------:R-:W-:Y:S01]  /*1b60*/  @!P2 IMAD R24, R16, UR4, RZ ;  /* 0x000000041018ac24 */ /* 0x000fe2000f8e02ff */
[----:B0-----:R-:W-:Y:S01]  /*1b70*/  SHF.R.S32.HI R27, RZ, 0x1f, R0 ;  /* 0x0000001fff1b7819 */ /* 0x001fe20000011400 */
[-C--:B------:R-:W-:Y:S02]  /*1b80*/  @P2 IMAD R26, R43, R16.reuse, RZ ;  /* 0x000000102b1a2224 */ /* 0x080fe400078e02ff */
[-CC-:B------:R-:W-:Y:S01]  /*1b90*/  @P2 IMAD.WIDE.U32 R28, R18, R16.reuse, R34.reuse ;  /* 0x00000010121c2225 */ /* 0x180fe200078e0022 */
[----:B------:R-:W0:Y:S03]  /*1ba0*/  LDCU UR4, c[0x0][0x3a0] ;  /* 0x00007400ff0477ac */ /* 0x000e260008000800 */
[----:B---3--:R-:W-:-:S04]  /*1bb0*/  @!P2 IMAD.WIDE.U32 R20, R25, R16, R34 ;  /* 0x000000101914a225 */ /* 0x008fc800078e0022 */
[----:B------:R-:W-:Y:S01]  /*1bc0*/  @!P2 IMAD R25, R25, R17, R24 ;  /* 0x000000111919a224 */ /* 0x000fe200078e0218 */
[----:B--2---:R-:W-:-:S04]  /*1bd0*/  @!P2 LEA R24, P0, R20, UR8, 0x2 ;  /* 0x000000081418ac11 */ /* 0x004fc8000f8010ff */
[----:B------:R-:W-:-:S04]  /*1be0*/  @!P2 IADD3 R21, PT, PT, R25, R21, RZ ;  /* 0x000000151915a210 */ /* 0x000fc80007ffe0ff */
[----:B------:R-:W-:Y:S02]  /*1bf0*/  @!P2 LEA.HI.X R25, R20, UR9, R21, 0x2, P0 ;  /* 0x000000091419ac11 */ /* 0x000fe400080f1415 */
[----:B------:R-:W1:Y:S03]  /*1c00*/  @P2 LDC.64 R20, c[0x0][0x388] ;  /* 0x0000e200ff142b82 */ /* 0x000e660000000a00 */
[----:B------:R2:W3:Y:S01]  /*1c10*/  @!P2 LDG.E R31, desc[UR6][R24.64] ;  /* 0x00000006181fa981 */ /* 0x0004e2000c1e1900 */
[----:B------:R-:W-:Y:S02]  /*1c20*/  IMAD R27, R27, R16, RZ ;  /* 0x000000101b1b7224 */ /* 0x000fe400078e02ff */
[-C--:B------:R-:W-:Y:S02]  /*1c30*/  @P2 IMAD R33, R18, R17.reuse, R26 ;  /* 0x0000001112212224 */ /* 0x080fe400078e021a */
[----:B------:R-:W-:-:S02]  /*1c40*/  IMAD R47, R0, R17, R27 ;  /* 0x00000011002f7224 */ /* 0x000fc400078e021b */
[----:B------:R-:W-:-:S04]  /*1c50*/  IMAD.WIDE.U32 R26, R0, R16, R34 ;  /* 0x00000010001a7225 */ /* 0x000fc800078e0022 */
[----:B------:R-:W-:Y:S01]  /*1c60*/  @P2 IMAD.IADD R29, R29, 0x1, R33 ;  /* 0x000000011d1d2824 */ /* 0x000fe200078e0221 */
[----:B--2---:R-:W-:Y:S01]  /*1c70*/  LEA R24, P1, R26, UR8, 0x2 ;  /* 0x000000081a187c11 */ /* 0x004fe2000f8210ff */
[----:B------:R-:W-:-:S05]  /*1c80*/  IMAD.IADD R25, R47, 0x1, R27 ;  /* 0x000000012f197824 */ /* 0x000fca00078e021b */
[----:B------:R-:W-:Y:S02]  /*1c90*/  LEA.HI.X R25, R26, UR9, R25, 0x2, P1 ;  /* 0x000000091a197c11 */ /* 0x000fe400088f1419 */
[----:B-1----:R-:W-:-:S03]  /*1ca0*/  @P2 LEA R20, P0, R28, R20, 0x2 ;  /* 0x000000141c142211 */ /* 0x002fc600078010ff */
[----:B------:R-:W2:Y:S01]  /*1cb0*/  LDG.E R24, desc[UR6][R24.64] ;  /* 0x0000000618187981 */ /* 0x000ea2000c1e1900 */
[----:B------:R-:W-:-:S05]  /*1cc0*/  @P2 LEA.HI.X R21, R28, R21, R29, 0x2, P0 ;  /* 0x000000151c152211 */ /* 0x000fca00000f141d */
[----:B------:R-:W3:Y:S01]  /*1cd0*/  @P2 LDG.E R31, desc[UR6][R20.64] ;  /* 0x00000006141f2981 */ /* 0x000ee2000c1e1900 */
[----:B------:R-:W-:Y:S01]  /*1ce0*/  LEA R27, R9, R42, 0x2 ;  /* 0x0000002a091b7211 */ /* 0x000fe200078e10ff */
[----:B0-----:R-:W-:Y:S02]  /*1cf0*/  UISETP.GE.AND UP0, UPT, UR4, 0x3, UPT ;  /* 0x000000030400788c */ /* 0x001fe4000bf06270 */
[----:B---3--:R1:W-:Y:S04]  /*1d00*/  STS [R42], R31 ;  /* 0x0000001f2a007388 */ /* 0x0083e80000000800 */
[----:B--2---:R1:W-:Y:S03]  /*1d10*/  STS [R27], R24 ;  /* 0x000000181b007388 */ /* 0x0043e60000000800 */
[----:B------:R-:W-:Y:S05]  /*1d20*/  BRA.U !UP0, `(.L_x_246) ;  /* 0x0000000d08387547 */ /* 0x000fea000b800000 */
[----:B------:R-:W-:Y:S01]  /*1d30*/  ISETP.GE.U32.AND P0, PT, R8, 0x7, PT ;  /* 0x000000070800780c */ /* 0x000fe20003f06070 */
[----:B------:R-:W-:-:S12]  /*1d40*/  UMOV UR4, 0x2 ;  /* 0x0000000200047882 */ /* 0x000fd80000000000 */
[----:B------:R-:W-:Y:S05]  /*1d50*/  @!P0 BRA `(.L_x_247) ;  /* 0x00000004008c8947 */ /* 0x000fea0003800000 */
[----:B------:R-:W-:-:S05]  /*1d60*/  UMOV UR4, 0x2 ;  /* 0x0000000200047882 */ /* 0x000fca0000000000 */
.L_x_248:
[----:B0-----:R-:W0:Y:S01]  /*1d70*/  LDC.64 R50, c[0x0][0x3b8] ;  /* 0x0000ee00ff327b82 */ /* 0x001e220000000a00 */
[----:B------:R-:W-:-:S04]  /*1d80*/  IMAD R21, R14, R3, -0x2 ;  /* 0xfffffffe0e157424 */ /* 0x000fc800078e0203 */
[----:B------:R-:W-:-:S04]  /*1d90*/  VIADD R21, R21, UR4 ;  /* 0x0000000415157c36 */ /* 0x000fc80008000000 */
[----:B0-----:R-:W-:-:S05]  /*1da0*/  IMAD.WIDE R50, R21, 0x4, R50 ;  /* 0x0000000415327825 */ /* 0x001fca00078e0232 */
[----:B------:R-:W2:Y:S04]  /*1db0*/  LDG.E R25, desc[UR6][R50.64] ;  /* 0x0000000632197981 */ /* 0x000ea8000c1e1900 */
[----:B------:R-:W3:Y:S04]  /*1dc0*/  LDG.E R21, desc[UR6][R50.64+0x4] ;  /* 0x0000040632157981 */ /* 0x000ee8000c1e1900 */
[----:B------:R-:W4:Y:S04]  /*1dd0*/  LDG.E R49, desc[UR6][R50.64+0x8] ;  /* 0x0000080632317981 */ /* 0x000f28000c1e1900 */
[----:B------:R-:W5:Y:S04]  /*1de0*/  LDG.E R47, desc[UR6][R50.64+0xc] ;  /* 0x00000c06322f7981 */ /* 0x000f68000c1e1900 */
[----:B-1----:R-:W5:Y:S04]  /*1df0*/  LDG.E R27, desc[UR6][R50.64+0x10] ;  /* 0x00001006321b7981 */ /* 0x002f68000c1e1900 */
[----:B------:R-:W5:Y:S01]  /*1e00*/  LDG.E R29, desc[UR6][R50.64+0x14] ;  /* 0x00001406321d7981 */ /* 0x000f62000c1e1900 */
[----:B--2---:R-:W-:-:S05]  /*1e10*/  SHF.R.S32.HI R31, RZ, 0x1f, R25 ;  /* 0x0000001fff1f7819 */ /* 0x004fca0000011419 */
[----:B------:R-:W-:Y:S01]  /*1e20*/  IMAD R20, R31, R16, RZ ;  /* 0x000000101f147224 */ /* 0x000fe200078e02ff */
[----:B---3--:R-:W-:-:S03]  /*1e30*/  SHF.R.S32.HI R31, RZ, 0x1f, R21 ;  /* 0x0000001fff1f7819 */ /* 0x008fc60000011415 */
[C---:B------:R-:W-:Y:S02]  /*1e40*/  IMAD R33, R25.reuse, R17, R20 ;  /* 0x0000001119217224 */ /* 0x040fe400078e0214 */
[----:B------:R-:W-:-:S04]  /*1e50*/  IMAD.WIDE.U32 R24, R25, R16, R34 ;  /* 0x0000001019187225 */ /* 0x000fc800078e0022 */
[-C--:B------:R-:W-:Y:S01]  /*1e60*/  IMAD R20, R31, R16.reuse, RZ ;  /* 0x000000101f147224 */ /* 0x080fe200078e02ff */
[C---:B------:R-:W-:Y:S01]  /*1e70*/  LEA R30, P0, R24.reuse, UR8, 0x2 ;  /* 0x00000008181e7c11 */ /* 0x040fe2000f8010ff */
[----:B------:R-:W-:Y:S02]  /*1e80*/  IMAD.IADD R25, R25, 0x1, R33 ;  /* 0x0000000119197824 */ /* 0x000fe400078e0221 */
[C---:B------:R-:W-:Y:S02]  /*1e90*/  IMAD R53, R21.reuse, R17, R20 ;  /* 0x0000001115357224 */ /* 0x040fe400078e0214 */
[----:B------:R-:W-:Y:S01]  /*1ea0*/  IMAD.WIDE.U32 R20, R21, R16, R34 ;  /* 0x0000001015147225 */ /* 0x000fe200078e0022 */
[----:B------:R-:W-:-:S04]  /*1eb0*/  LEA.HI.X R31, R24, UR9, R25, 0x2, P0 ;  /* 0x00000009181f7c11 */ /* 0x000fc800080f1419 */
[----:B------:R-:W-:Y:S01]  /*1ec0*/  IADD3 R25, PT, PT, R21, R53, RZ ;  /* 0x0000003515197210 */ /* 0x000fe20007ffe0ff */
[----:B------:R0:W2:Y:S01]  /*1ed0*/  LDG.E R46, desc[UR6][R30.64] ;  /* 0x000000061e2e7981 */ /* 0x0000a2000c1e1900 */
[----:B----4-:R-:W-:Y:S02]  /*1ee0*/  SHF.R.S32.HI R21, RZ, 0x1f, R49 ;  /* 0x0000001fff157819 */ /* 0x010fe40000011431 */
[C---:B------:R-:W-:Y:S01]  /*1ef0*/  LEA R32, P0, R20.reuse, UR8, 0x2 ;  /* 0x0000000814207c11 */ /* 0x040fe2000f8010ff */
[----:B------:R-:W3:Y:S03]  /*1f00*/  LDG.E R53, desc[UR6][R50.64+0x1c] ;  /* 0x00001c0632357981 */ /* 0x000ee6000c1e1900 */
[----:B------:R-:W-:Y:S01]  /*1f10*/  LEA.HI.X R33, R20, UR9, R25, 0x2, P0 ;  /* 0x0000000914217c11 */ /* 0x000fe200080f1419 */
[----:B------:R-:W-:-:S04]  /*1f20*/  IMAD R20, R21, R16, RZ ;  /* 0x0000001015147224 */ /* 0x000fc800078e02ff */
[C---:B------:R-:W-:Y:S02]  /*1f30*/  IMAD R25, R49.reuse, R17, R20 ;  /* 0x0000001131197224 */ /* 0x040fe400078e0214 */
[----:B------:R-:W-:-:S04]  /*1f40*/  IMAD.WIDE.U32 R20, R49, R16, R34 ;  /* 0x0000001031147225 */ /* 0x000fc800078e0022 */
[----:B------:R-:W-:Y:S01]  /*1f50*/  IMAD.IADD R21, R21, 0x1, R25 ;  /* 0x0000000115157824 */ /* 0x000fe200078e0219 */
[----:B------:R-:W-:Y:S01]  /*1f60*/  LEA R48, P0, R20, UR8, 0x2 ;  /* 0x0000000814307c11 */ /* 0x000fe2000f8010ff */
[----:B-----5:R-:W-:-:S03]  /*1f70*/  IMAD.WIDE.U32 R24, R47, R16, R34 ;  /* 0x000000102f187225 */ /* 0x020fc600078e0022 */
[----:B------:R-:W-:Y:S02]  /*1f80*/  LEA.HI.X R49, R20, UR9, R21, 0x2, P0 ;  /* 0x0000000914317c11 */ /* 0x000fe400080f1415 */
[----:B------:R-:W-:-:S03]  /*1f90*/  SHF.R.S32.HI R21, RZ, 0x1f, R47 ;  /* 0x0000001fff157819 */ /* 0x000fc6000001142f */
[----:B------:R-:W4:Y:S02]  /*1fa0*/  LDG.E R48, desc[UR6][R48.64] ;  /* 0x0000000630307981 */ /* 0x000f24000c1e1900 */
[----:B------:R-:W-:-:S04]  /*1fb0*/  IMAD R20, R21, R16, RZ ;  /* 0x0000001015147224 */ /* 0x000fc800078e02ff */
[----:B------:R-:W-:Y:S01]  /*1fc0*/  IMAD R21, R47, R17, R20 ;  /* 0x000000112f157224 */ /* 0x000fe200078e0214 */
[----:B------:R-:W-:-:S03]  /*1fd0*/  LEA R20, P0, R24, UR8, 0x2 ;  /* 0x0000000818147c11 */ /* 0x000fc6000f8010ff */
[----:B------:R-:W-:Y:S01]  /*1fe0*/  IMAD.IADD R21, R25, 0x1, R21 ;  /* 0x0000000119157824 */ /* 0x000fe200078e0215 */
[----:B------:R-:W-:-:S04]  /*1ff0*/  SHF.R.S32.HI R25, RZ, 0x1f, R27 ;  /* 0x0000001fff197819 */ /* 0x000fc8000001141b */
[----:B------:R-:W-:Y:S01]  /*2000*/  LEA.HI.X R21, R24, UR9, R21, 0x2, P0 ;  /* 0x0000000918157c11 */ /* 0x000fe200080f1415 */
[----:B------:R-:W-:-:S04]  /*2010*/  IMAD R24, R25, R16, RZ ;  /* 0x0000001019187224 */ /* 0x000fc800078e02ff */
[C---:B------:R-:W-:Y:S01]  /*2020*/  IMAD R25, R27.reuse, R17, R24 ;  /* 0x000000111b197224 */ /* 0x040fe200078e0218 */
[----:B------:R-:W5:Y:S01]  /*2030*/  LDG.E R20, desc[UR6][R20.64] ;  /* 0x0000000614147981 */ /* 0x000f62000c1e1900 */
[----:B------:R-:W-:-:S05]  /*2040*/  IMAD.WIDE.U32 R26, R27, R16, R34 ;  /* 0x000000101b1a7225 */ /* 0x000fca00078e0022 */
[----:B------:R-:W-:Y:S02]  /*2050*/  IADD3 R25, PT, PT, R27, R25, RZ ;  /* 0x000000191b197210 */ /* 0x000fe40007ffe0ff */
[C---:B------:R-:W-:Y:S02]  /*2060*/  LEA R24, P0, R26.reuse, UR8, 0x2 ;  /* 0x000000081a187c11 */ /* 0x040fe4000f8010ff */
[----:B------:R-:W-:Y:S02]  /*2070*/  SHF.R.S32.HI R27, RZ, 0x1f, R29 ;  /* 0x0000001fff1b7819 */ /* 0x000fe4000001141d */
[----:B------:R-:W-:-:S03]  /*2080*/  LEA.HI.X R25, R26, UR9, R25, 0x2, P0 ;  /* 0x000000091a197c11 */ /* 0x000fc600080f1419 */
[-C--:B------:R-:W-:Y:S02]  /*2090*/  IMAD R26, R27, R16.reuse, RZ ;  /* 0x000000101b1a7224 */ /* 0x080fe400078e02ff */
[----:B------:R-:W5:Y:S02]  /*20a0*/  LDG.E R24, desc[UR6][R24.64] ;  /* 0x0000000618187981 */ /* 0x000f64000c1e1900 */
[C---:B------:R-:W-:Y:S02]  /*20b0*/  IMAD R27, R29.reuse, R17, R26 ;  /* 0x000000111d1b7224 */ /* 0x040fe400078e021a */
[----:B------:R-:W-:-:S04]  /*20c0*/  IMAD.WIDE.U32 R28, R29, R16, R34 ;  /* 0x000000101d1c7225 */ /* 0x000fc800078e0022 */
[----:B------:R-:W-:Y:S02]  /*20d0*/  IMAD.IADD R27, R29, 0x1, R27 ;  /* 0x000000011d1b7824 */ /* 0x000fe400078e021b */
[----:B------:R-:W2:Y:S01]  /*20e0*/  LDG.E R29, desc[UR6][R50.64+0x18] ;  /* 0x00001806321d7981 */ /* 0x000ea2000c1e1900 */
[----:B------:R-:W-:-:S04]  /*20f0*/  LEA R26, P0, R28, UR8, 0x2 ;  /* 0x000000081c1a7c11 */ /* 0x000fc8000f8010ff */
[----:B------:R-:W-:-:S05]  /*2100*/  LEA.HI.X R27, R28, UR9, R27, 0x2, P0 ;  /* 0x000000091c1b7c11 */ /* 0x000fca00080f141b */
[----:B------:R-:W5:Y:S01]  /*2110*/  LDG.E R26, desc[UR6][R26.64] ;  /* 0x000000061a1a7981 */ /* 0x000f62000c1e1900 */
[----:B--2---:R-:W-:Y:S01]  /*2120*/  SHF.R.S32.HI R47, RZ, 0x1f, R29 ;  /* 0x0000001fff2f7819 */ /* 0x004fe2000001141d */
[----:B0-----:R-:W-:-:S04]  /*2130*/  IMAD.WIDE.U32 R30, R29, R16, R34 ;  /* 0x000000101d1e7225 */ /* 0x001fc800078e0022 */
[----:B------:R-:W-:Y:S02]  /*2140*/  IMAD R28, R47, R16, RZ ;  /* 0x000000102f1c7224 */ /* 0x000fe400078e02ff */
[----:B------:R0:W2:Y:S02]  /*2150*/  LDG.E R47, desc[UR6][R32.64] ;  /* 0x00000006202f7981 */ /* 0x0000a4000c1e1900 */
[----:B------:R-:W-:-:S04]  /*2160*/  IMAD R28, R29, R17, R28 ;  /* 0x000000111d1c7224 */ /* 0x000fc800078e021c */
[----:B------:R-:W-:Y:S01]  /*2170*/  IMAD.IADD R29, R31, 0x1, R28 ;  /* 0x000000011f1d7824 */ /* 0x000fe200078e021c */
[C---:B------:R-:W-:Y:S02]  /*2180*/  LEA R28, P0, R30.reuse, UR8, 0x2 ;  /* 0x000000081e1c7c11 */ /* 0x040fe4000f8010ff */
[----:B---3--:R-:W-:Y:S02]  /*2190*/  SHF.R.S32.HI R31, RZ, 0x1f, R53 ;  /* 0x0000001fff1f7819 */ /* 0x008fe40000011435 */
[----:B------:R-:W-:-:S03]  /*21a0*/  LEA.HI.X R29, R30, UR9, R29, 0x2, P0 ;  /* 0x000000091e1d7c11 */ /* 0x000fc600080f141d */
[-C--:B------:R-:W-:Y:S02]  /*21b0*/  IMAD R30, R31, R16.reuse, RZ ;  /* 0x000000101f1e7224 */ /* 0x080fe400078e02ff */
[----:B------:R1:W3:Y:S02]  /*21c0*/  LDG.E R28, desc[UR6][R28.64] ;  /* 0x000000061c1c7981 */ /* 0x0002e4000c1e1900 */
[C---:B------:R-:W-:Y:S02]  /*21d0*/  IMAD R51, R53.reuse, R17, R30 ;  /* 0x0000001135337224 */ /* 0x040fe400078e021e */
[----:B------:R-:W-:-:S05]  /*21e0*/  IMAD.WIDE.U32 R30, R53, R16, R34 ;  /* 0x00000010351e7225 */ /* 0x000fca00078e0022 */
[----:B------:R-:W-:Y:S02]  /*21f0*/  IADD3 R31, PT, PT, R31, R51, RZ ;  /* 0x000000331f1f7210 */ /* 0x000fe40007ffe0ff */
[----:B0-----:R-:W-:-:S04]  /*2200*/  LEA R32, P0, R30, UR8, 0x2 ;  /* 0x000000081e207c11 */ /* 0x001fc8000f8010ff */
[----:B------:R-:W-:-:S05]  /*2210*/  LEA.HI.X R33, R30, UR9, R31, 0x2, P0 ;  /* 0x000000091e217c11 */ /* 0x000fca00080f141f */
[----:B------:R-:W3:Y:S01]  /*2220*/  LDG.E R32, desc[UR6][R32.64] ;  /* 0x0000000620207981 */ /* 0x000ee2000c1e1900 */
[----:B------:R-:W-:-:S04]  /*2230*/  IMAD R31, R9, UR4, RZ ;  /* 0x00000004091f7c24 */ /* 0x000fc8000f8e02ff */
[----:B------:R-:W-:-:S04]  /*2240*/  IMAD R31, R31, 0x4, R42 ;  /* 0x000000041f1f7824 */ /* 0x000fc800078e022a */
[----:B------:R-:W-:-:S05]  /*2250*/  IMAD R30, R9, 0x4, R31 ;  /* 0x00000004091e7824 */ /* 0x000fca00078e021f */
[----:B------:R-:W-:-:S05]  /*2260*/  LEA R49, R9, R30, 0x2 ;  /* 0x0000001e09317211 */ /* 0x000fca00078e10ff */
[----:B------:R-:W-:-:S04]  /*2270*/  IMAD R50, R9, 0x4, R49 ;  /* 0x0000000409327824 */ /* 0x000fc800078e0231 */
[----:B------:R-:W-:-:S05]  /*2280*/  IMAD R21, R9, 0x4, R50 ;  /* 0x0000000409157824 */ /* 0x000fca00078e0232 */
[C---:B------:R-:W-:Y:S01]  /*2290*/  LEA R25, R9.reuse, R21, 0x2 ;  /* 0x0000001509197211 */ /* 0x040fe200078e10ff */
[----:B------:R0:W-:Y:S04]  /*22a0*/  STS [R31], R46 ;  /* 0x0000002e1f007388 */ /* 0x0001e80000000800 */
[----:B------:R-:W-:-:S04]  /*22b0*/  IMAD R27, R9, 0x4, R25 ;  /* 0x00000004091b7824 */ /* 0x000fc800078e0219 */
[----:B-1----:R-:W-:Y:S01]  /*22c0*/  IMAD R29, R9, 0x4, R27 ;  /* 0x00000004091d7824 */ /* 0x002fe200078e021b */
[----:B------:R-:W-:Y:S01]  /*22d0*/  UIADD3 UR5, UPT, UPT, UR4, 0x6, URZ ;  /* 0x0000000604057890 */ /* 0x000fe2000fffe0ff */
[----:B0-----:R-:W-:-:S05]  /*22e0*/  LOP3.LUT R31, R14, 0xfffffff8, RZ, 0xc0, !PT ;  /* 0xfffffff80e1f7812 */ /* 0x001fca00078ec0ff */
[----:B------:R-:W-:Y:S01]  /*22f0*/  ISETP.NE.AND P0, PT, R31, UR5, PT ;  /* 0x000000051f007c0c */ /* 0x000fe2000bf05270 */
[----:B------:R-:W-:Y:S01]  /*2300*/  UIADD3 UR4, UPT, UPT, UR4, 0x8, URZ ;  /* 0x0000000804047890 */ /* 0x000fe2000fffe0ff */
[----:B--2---:R0:W-:Y:S04]  /*2310*/  STS [R30], R47 ;  /* 0x0000002f1e007388 */ /* 0x0041e80000000800 */
[----:B----4-:R0:W-:Y:S04]  /*2320*/  STS [R49], R48 ;  /* 0x0000003031007388 */ /* 0x0101e80000000800 */
[----:B-----5:R0:W-:Y:S04]  /*2330*/  STS [R50], R20 ;  /* 0x0000001432007388 */ /* 0x0201e80000000800 */
[----:B------:R0:W-:Y:S04]  /*2340*/  STS [R21], R24 ;  /* 0x0000001815007388 */ /* 0x0001e80000000800 */
[----:B------:R0:W-:Y:S04]  /*2350*/  STS [R25], R26 ;  /* 0x0000001a19007388 */ /* 0x0001e80000000800 */
[----:B---3--:R0:W-:Y:S04]  /*2360*/  STS [R27], R28 ;  /* 0x0000001c1b007388 */ /* 0x0081e80000000800 */
[----:B------:R0:W-:Y:S01]  /*2370*/  STS [R29], R32 ;  /* 0x000000201d007388 */ /* 0x0001e20000000800 */
[----:B------:R-:W-:Y:S05]  /*2380*/  @P0 BRA `(.L_x_248) ;  /* 0xfffffff800780947 */ /* 0x000fea000383ffff */
.L_x_247:
[----:B------:R-:W-:-:S13]  /*2390*/  LOP3.LUT P0, RZ, R14, 0x7, RZ, 0xc0, !PT ;  /* 0x000000070eff7812 */ /* 0x000fda000780c0ff */
[----:B------:R-:W-:Y:S05]  /*23a0*/  @!P0 BRA `(.L_x_246) ;  /* 0x0000000400988947 */ /* 0x000fea0003800000 */
[----:B------:R-:W-:Y:S02]  /*23b0*/  ISETP.GE.U32.AND P0, PT, R44, 0x3, PT ;  /* 0x000000032c00780c */ /* 0x000fe40003f06070 */
[----:B------:R-:W-:-:S11]  /*23c0*/  ISETP.NE.AND P1, PT, R41, RZ, PT ;  /* 0x000000ff2900720c */ /* 0x000fd60003f25270 */
[----:B------:R-:W-:Y:S05]  /*23d0*/  @!P0 BRA `(.L_x_249) ;  /* 0x0000000000c88947 */ /* 0x000fea0003800000 */
[----:B0-----:R-:W1:Y:S01]  /*23e0*/  LDC.64 R20, c[0x0][0x3b8] ;  /* 0x0000ee00ff147b82 */ /* 0x001e620000000a00 */
[----:B------:R-:W-:-:S05]  /*23f0*/  IMAD R25, R14, R3, -0x2 ;  /* 0xfffffffe0e197424 */ /* 0x000fca00078e0203 */
[----:B------:R-:W-:-:S05]  /*2400*/  IADD3 R25, PT, PT, R25, UR4, RZ ;  /* 0x0000000419197c10 */ /* 0x000fca000fffe0ff */
[----:B-1----:R-:W-:-:S05]  /*2410*/  IMAD.WIDE R24, R25, 0x4, R20 ;  /* 0x0000000419187825 */ /* 0x002fca00078e0214 */
[----:B------:R-:W2:Y:S04]  /*2420*/  LDG.E R33, desc[UR6][R24.64] ;  /* 0x0000000618217981 */ /* 0x000ea8000c1e1900 */
[----:B------:R-:W3:Y:S04]  /*2430*/  LDG.E R31, desc[UR6][R24.64+0x4] ;  /* 0x00000406181f7981 */ /* 0x000ee8000c1e1900 */
[----:B------:R-:W4:Y:S04]  /*2440*/  LDG.E R29, desc[UR6][R24.64+0x8] ;  /* 0x00000806181d7981 */ /* 0x000f28000c1e1900 */
[----:B------:R0:W5:Y:S01]  /*2450*/  LDG.E R27, desc[UR6][R24.64+0xc] ;  /* 0x00000c06181b7981 */ /* 0x000162000c1e1900 */
[----:B--2---:R-:W-:-:S05]  /*2460*/  SHF.R.S32.HI R21, RZ, 0x1f, R33 ;  /* 0x0000001fff157819 */ /* 0x004fca0000011421 */
[-C--:B------:R-:W-:Y:S02]  /*2470*/  IMAD R26, R21, R16.reuse, RZ ;  /* 0x00000010151a7224 */ /* 0x080fe400078e02ff */
[----:B------:R-:W-:Y:S01]  /*2480*/  IMAD.WIDE.U32 R20, R33, R16, R34 ;  /* 0x0000001021147225 */ /* 0x000fe200078e0022 */
[----:B----4-:R-:W-:-:S03]  /*2490*/  SHF.R.S32.HI R47, RZ, 0x1f, R29 ;  /* 0x0000001fff2f7819 */ /* 0x010fc6000001141d */
[----:B------:R-:W-:Y:S01]  /*24a0*/  IMAD R49, R33, R17, R26 ;  /* 0x0000001121317224 */ /* 0x000fe200078e021a */
[----:B---3--:R-:W-:Y:S01]  /*24b0*/  SHF.R.S32.HI R33, RZ, 0x1f, R31 ;  /* 0x0000001fff217819 */ /* 0x008fe2000001141f */
[-C--:B0-----:R-:W-:Y:S01]  /*24c0*/  IMAD R24, R47, R16.reuse, RZ ;  /* 0x000000102f187224 */ /* 0x081fe200078e02ff */
[----:B------:R-:W-:Y:S01]  /*24d0*/  LEA R32, P0, R20, UR8, 0x2 ;  /* 0x0000000814207c11 */ /* 0x000fe2000f8010ff */
[----:B------:R-:W-:Y:S01]  /*24e0*/  IMAD.IADD R21, R21, 0x1, R49 ;  /* 0x0000000115157824 */ /* 0x000fe200078e0231 */
[----:B-----5:R-:W-:Y:S01]  /*24f0*/  SHF.R.S32.HI R25, RZ, 0x1f, R27 ;  /* 0x0000001fff197819 */ /* 0x020fe2000001141b */
[----:B------:R-:W-:-:S03]  /*2500*/  IMAD R26, R33, R16, RZ ;  /* 0x00000010211a7224 */ /* 0x000fc600078e02ff */
[----:B------:R-:W-:Y:S01]  /*2510*/  LEA.HI.X R33, R20, UR9, R21, 0x2, P0 ;  /* 0x0000000914217c11 */ /* 0x000fe200080f1415 */
[CC--:B------:R-:W-:Y:S02]  /*2520*/  IMAD R47, R31.reuse, R17.reuse, R26 ;  /* 0x000000111f2f7224 */ /* 0x0c0fe400078e021a */
[-C--:B------:R-:W-:Y:S02]  /*2530*/  IMAD.WIDE.U32 R20, R31, R16.reuse, R34 ;  /* 0x000000101f147225 */ /* 0x080fe400078e0022 */
[----:B------:R-:W2:Y:S02]  /*2540*/  LDG.E R32, desc[UR6][R32.64] ;  /* 0x0000000620207981 */ /* 0x000ea4000c1e1900 */
[----:B------:R-:W-:Y:S01]  /*2550*/  IMAD R31, R29, R17, R24 ;  /* 0x000000111d1f7224 */ /* 0x000fe200078e0218 */
[----:B------:R-:W-:Y:S01]  /*2560*/  LEA R30, P0, R20, UR8, 0x2 ;  /* 0x00000008141e7c11 */ /* 0x000fe2000f8010ff */
[-C--:B------:R-:W-:Y:S02]  /*2570*/  IMAD R26, R25, R16.reuse, RZ ;  /* 0x00000010191a7224 */ /* 0x080fe400078e02ff */
[----:B------:R-:W-:-:S04]  /*2580*/  IMAD.WIDE.U32 R28, R29, R16, R34 ;  /* 0x000000101d1c7225 */ /* 0x000fc800078e0022 */
[----:B------:R-:W-:Y:S02]  /*2590*/  IMAD.IADD R21, R21, 0x1, R47 ;  /* 0x0000000115157824 */ /* 0x000fe400078e022f */
[----:B------:R-:W-:-:S04]  /*25a0*/  IMAD.WIDE.U32 R24, R27, R16, R34 ;  /* 0x000000101b187225 */ /* 0x000fc800078e0022 */
[----:B------:R-:W-:Y:S01]  /*25b0*/  IMAD R47, R27, R17, R26 ;  /* 0x000000111b2f7224 */ /* 0x000fe200078e021a */
[----:B------:R-:W-:Y:S02]  /*25c0*/  IADD3 R27, PT, PT, R29, R31, RZ ;  /* 0x0000001f1d1b7210 */ /* 0x000fe40007ffe0ff */
[----:B------:R-:W-:Y:S01]  /*25d0*/  LEA.HI.X R31, R20, UR9, R21, 0x2, P0 ;  /* 0x00000009141f7c11 */ /* 0x000fe200080f1415 */
[----:B------:R-:W-:Y:S01]  /*25e0*/  IMAD.IADD R21, R25, 0x1, R47 ;  /* 0x0000000119157824 */ /* 0x000fe200078e022f */
[----:B------:R-:W-:Y:S02]  /*25f0*/  LEA R26, P2, R28, UR8, 0x2 ;  /* 0x000000081c1a7c11 */ /* 0x000fe4000f8410ff */
[----:B------:R-:W-:Y:S01]  /*2600*/  LEA R20, P0, R24, UR8, 0x2 ;  /* 0x0000000818147c11 */ /* 0x000fe2000f8010ff */
[----:B------:R-:W3:Y:S01]  /*2610*/  LDG.E R30, desc[UR6][R30.64] ;  /* 0x000000061e1e7981 */ /* 0x000ee2000c1e1900 */
[----:B------:R-:W-:Y:S02]  /*2620*/  LEA.HI.X R27, R28, UR9, R27, 0x2, P2 ;  /* 0x000000091c1b7c11 */ /* 0x000fe400090f141b */
[----:B------:R-:W-:-:S03]  /*2630*/  LEA.HI.X R21, R24, UR9, R21, 0x2, P0 ;  /* 0x0000000918157c11 */ /* 0x000fc600080f1415 */
[----:B------:R-:W4:Y:S04]  /*2640*/  LDG.E R26, desc[UR6][R26.64] ;  /* 0x000000061a1a7981 */ /* 0x000f28000c1e1900 */
[----:B------:R-:W5:Y:S01]  /*2650*/  LDG.E R20, desc[UR6][R20.64] ;  /* 0x0000000614147981 */ /* 0x000f62000c1e1900 */
[----:B------:R-:W-:-:S04]  /*2660*/  IMAD R25, R9, UR4, RZ ;  /* 0x0000000409197c24 */ /* 0x000fc8000f8e02ff */
[----:B------:R-:W-:-:S05]  /*2670*/  IMAD R25, R25, 0x4, R42 ;  /* 0x0000000419197824 */ /* 0x000fca00078e022a */
[----:B------:R-:W-:-:S05]  /*2680*/  LEA R24, R9, R25, 0x2 ;  /* 0x0000001909187211 */ /* 0x000fca00078e10ff */
[----:B------:R-:W-:-:S04]  /*2690*/  IMAD R28, R9, 0x4, R24 ;  /* 0x00000004091c7824 */ /* 0x000fc800078e0218 */
[----:B------:R-:W-:Y:S01]  /*26a0*/  IMAD R29, R9, 0x4, R28 ;  /* 0x00000004091d7824 */ /* 0x000fe200078e021c */
[----:B------:R-:W-:Y:S01]  /*26b0*/  UIADD3 UR4, UPT, UPT, UR4, 0x4, URZ ;  /* 0x0000000404047890 */ /* 0x000fe2000fffe0ff */
[----:B--2---:R2:W-:Y:S04]  /*26c0*/  STS [R25], R32 ;  /* 0x0000002019007388 */ /* 0x0045e80000000800 */
[----:B---3--:R2:W-:Y:S04]  /*26d0*/  STS [R24], R30 ;  /* 0x0000001e18007388 */ /* 0x0085e80000000800 */
[----:B----4-:R2:W-:Y:S04]  /*26e0*/  STS [R28], R26 ;  /* 0x0000001a1c007388 */ /* 0x0105e80000000800 */
[----:B-----5:R2:W-:Y:S02]  /*26f0*/  STS [R29], R20 ;  /* 0x000000141d007388 */ /* 0x0205e40000000800 */
.L_x_249:
[----:B------:R-:W-:Y:S05]  /*2700*/  @!P1 BRA `(.L_x_246) ;  /* 0x0000000000c09947 */ /* 0x000fea0003800000 */
[----:B------:R-:W-:Y:S02]  /*2710*/  ISETP.NE.AND P0, PT, R45, RZ, PT ;  /* 0x000000ff2d00720c */ /* 0x000fe40003f05270 */
[----:B------:R-:W-:-:S11]  /*2720*/  ISETP.NE.AND P1, PT, R10, RZ, PT ;  /* 0x000000ff0a00720c */ /* 0x000fd60003f25270 */
[----:B------:R-:W-:Y:S05]  /*2730*/  @!P0 BRA `(.L_x_250) ;  /* 0x0000000000708947 */ /* 0x000fea0003800000 */
[----:B012---:R-:W0:Y:S01]  /*2740*/  LDC.64 R30, c[0x0][0x3b8] ;  /* 0x0000ee00ff1e7b82 */ /* 0x007e220000000a00 */
[----:B------:R-:W-:-:S05]  /*2750*/  IMAD R21, R14, R3, -0x2 ;  /* 0xfffffffe0e157424 */ /* 0x000fca00078e0203 */
[----:B------:R-:W-:-:S05]  /*2760*/  IADD3 R21, PT, PT, R21, UR4, RZ ;  /* 0x0000000415157c10 */ /* 0x000fca000fffe0ff */
[----:B0-----:R-:W-:-:S05]  /*2770*/  IMAD.WIDE R30, R21, 0x4, R30 ;  /* 0x00000004151e7825 */ /* 0x001fca00078e021e */
[----:B------:R-:W2:Y:S04]  /*2780*/  LDG.E R21, desc[UR6][R30.64] ;  /* 0x000000061e157981 */ /* 0x000ea8000c1e1900 */
        /* <DEDUP_REMOVED lines=17> */
[----:B------:R-:W-:Y:S01]  /*28a0*/  IMAD R25, R9, UR4, RZ ;  /* 0x0000000409197c24 */ /* 0x000fe2000f8e02ff */
[----:B------:R-:W-:-:S04]  /*28b0*/  UIADD3 UR4, UPT, UPT, UR4, 0x2, URZ ;  /* 0x0000000204047890 */ /* 0x000fc8000fffe0ff */
[----:B------:R-:W-:-:S05]  /*28c0*/  LEA R25, R25, R42, 0x2 ;  /* 0x0000002a19197211 */ /* 0x000fca00078e10ff */
[----:B------:R-:W-:Y:S01]  /*28d0*/  IMAD R29, R9, 0x4, R25 ;  /* 0x00000004091d7824 */ /* 0x000fe200078e0219 */
[----:B--2---:R4:W-:Y:S04]  /*28e0*/  STS [R25], R26 ;  /* 0x0000001a19007388 */ /* 0x0049e80000000800 */
[----:B---3--:R4:W-:Y:S02]  /*28f0*/  STS [R29], R20 ;  /* 0x000000141d007388 */ /* 0x0089e40000000800 */
.L_x_250:
[----:B------:R-:W-:Y:S05]  /*2900*/  @!P1 BRA `(.L_x_246) ;  /* 0x0000000000409947 */ /* 0x000fea0003800000 */
[----:B0-2-4-:R-:W1:Y:S01]  /*2910*/  LDC.64 R20, c[0x0][0x3b8] ;  /* 0x0000ee00ff147b82 */ /* 0x015e620000000a00 */
[----:B------:R-:W-:-:S04]  /*2920*/  IMAD R25, R14, R3, -0x2 ;  /* 0xfffffffe0e197424 */ /* 0x000fc800078e0203 */
[----:B------:R-:W-:-:S04]  /*2930*/  VIADD R25, R25, UR4 ;  /* 0x0000000419197c36 */ /* 0x000fc80008000000 */
[----:B-1----:R-:W-:-:S06]  /*2940*/  IMAD.WIDE R24, R25, 0x4, R20 ;  /* 0x0000000419187825 */ /* 0x002fcc00078e0214 */
[----:B------:R-:W2:Y:S02]  /*2950*/  LDG.E R25, desc[UR6][R24.64] ;  /* 0x0000000618197981 */ /* 0x000ea4000c1e1900 */
[----:B--2---:R-:W-:Y:S01]  /*2960*/  SHF.R.S32.HI R21, RZ, 0x1f, R25 ;  /* 0x0000001fff157819 */ /* 0x004fe20000011419 */
[----:B------:R-:W-:-:S04]  /*2970*/  IMAD.WIDE.U32 R34, R25, R16, R34 ;  /* 0x0000001019227225 */ /* 0x000fc800078e0022 */
[----:B------:R-:W-:-:S04]  /*2980*/  IMAD R20, R21, R16, RZ ;  /* 0x0000001015147224 */ /* 0x000fc800078e02ff */
[----:B------:R-:W-:Y:S01]  /*2990*/  IMAD R21, R25, R17, R20 ;  /* 0x0000001119157224 */ /* 0x000fe200078e0214 */
[----:B------:R-:W-:-:S04]  /*29a0*/  LEA R20, P0, R34, UR8, 0x2 ;  /* 0x0000000822147c11 */ /* 0x000fc8000f8010ff */
[----:B------:R-:W-:-:S04]  /*29b0*/  IADD3 R21, PT, PT, R35, R21, RZ ;  /* 0x0000001523157210 */ /* 0x000fc80007ffe0ff */
[----:B------:R-:W-:-:S05]  /*29c0*/  LEA.HI.X R21, R34, UR9, R21, 0x2, P0 ;  /* 0x0000000922157c11 */ /* 0x000fca00080f1415 */
[----:B------:R-:W2:Y:S01]  /*29d0*/  LDG.E R20, desc[UR6][R20.64] ;  /* 0x0000000614147981 */ /* 0x000ea2000c1e1900 */
[----:B------:R-:W-:-:S04]  /*29e0*/  IMAD R27, R9, UR4, RZ ;  /* 0x00000004091b7c24 */ /* 0x000fc8000f8e02ff */
[----:B------:R-:W-:-:S05]  /*29f0*/  IMAD R27, R27, 0x4, R42 ;  /* 0x000000041b1b7824 */ /* 0x000fca00078e022a */
[----:B--2---:R3:W-:Y:S02]  /*2a00*/  STS [R27], R20 ;  /* 0x000000141b007388 */ /* 0x0047e40000000800 */
.L_x_246:
[----:B------:R-:W-:Y:S01]  /*2a10*/  ISETP.GE.U32.AND P0, PT, R7, R16, PT ;  /* 0x000000100700720c */ /* 0x000fe20003f06070 */
[----:B------:R-:W-:Y:S05]  /*2a20*/  WARPSYNC.ALL ;  /* 0x0000000000007948 */ /* 0x000fea0003800000 */
[----:B------:R-:W-:Y:S01]  /*2a30*/  BAR.SYNC.DEFER_BLOCKING 0x0 ;  /* 0x0000000000007b1d */ /* 0x000fe20000010000 */
[----:B------:R-:W-:-:S05]  /*2a40*/  ISETP.GE.U32.AND.EX P0, PT, RZ, R17, PT, P0 ;  /* 0x00000011ff00720c */ /* 0x000fca0003f06100 */
[----:B------:R-:W-:Y:S08]  /*2a50*/  BSSY.RECONVERGENT B0, `(.L_x_251) ;  /* 0x000012e000007945 */ /* 0x000ff00003800200 */
[----:B------:R-:W-:Y:S05]  /*2a60*/  @P0 BRA `(.L_x_252) ;  /* 0x0000001000b00947 */ /* 0x000fea0003800000 */
[----:B------:R-:W5:Y:S01]  /*2a70*/  LDCU UR4, c[0x0][0x3a0] ;  /* 0x00007400ff0477ac */ /* 0x000f620008000800 */
[----:B------:R-:W-:Y:S01]  /*2a80*/  IMAD R17, R9, 0x4, R4 ;  /* 0x0000000409117824 */ /* 0x000fe200078e0204 */
[----:B------:R-:W-:Y:S01]  /*2a90*/  LEA R16, R12, R1, 0x2 ;  /* 0x000000010c107211 */ /* 0x000fe200078e10ff */
[----:B-----5:R-:W-:-:S09]  /*2aa0*/  UISETP.GT.AND UP0, UPT, UR4, 0x2, UPT ;  /* 0x000000020400788c */ /* 0x020fd2000bf04270 */
[----:B------:R-:W-:Y:S05]  /*2ab0*/  BRA.U UP0, `(.L_x_253) ;  /* 0x0000000500547547 */ /* 0x000fea000b800000 */
[----:B0-234-:R-:W-:-:S07]  /*2ac0*/  IMAD.MOV.U32 R20, RZ, RZ, RZ ;  /* 0x000000ffff147224 */ /* 0x01dfce00078e00ff */
.L_x_264:
[----:B0-----:R-:W0:Y:S01]  /*2ad0*/  LDCU.64 UR4, c[0x0][0x398] ;  /* 0x00007300ff0477ac */ /* 0x001e220008000a00 */
[----:B---3--:R-:W-:Y:S01]  /*2ae0*/  IMAD.IADD R21, R20, 0x1, R40 ;  /* 0x0000000114157824 */ /* 0x008fe200078e0228 */
[----:B------:R-:W-:Y:S04]  /*2af0*/  BSSY.RECONVERGENT B1, `(.L_x_254) ;  /* 0x000004d000017945 */ /* 0x000fe80003800200 */
[----:B0-----:R-:W-:Y:S02]  /*2b00*/  ISETP.GE.U32.AND P0, PT, R21, UR4, PT ;  /* 0x0000000415007c0c */ /* 0x001fe4000bf06070 */
[----:B------:R-:W-:-:S04]  /*2b10*/  SHF.R.S32.HI R21, RZ, 0x1f, R21 ;  /* 0x0000001fff157819 */ /* 0x000fc80000011415 */
[----:B------:R-:W-:-:S13]  /*2b20*/  ISETP.GE.U32.AND.EX P0, PT, R21, UR5, PT, P0 ;  /* 0x0000000515007c0c */ /* 0x000fda000bf06100 */
[----:B-12---:R-:W-:Y:S05]  /*2b30*/  @P0 BRA `(.L_x_255) ;  /* 0x0000000400200947 */ /* 0x006fea0003800000 */
[----:B------:R-:W0:Y:S01]  /*2b40*/  S2R R25, SR_CgaCtaId ;  /* 0x0000000000197919 */ /* 0x000e220000008800 */
[----:B-1----:R-:W-:Y:S01]  /*2b50*/  MOV R24, 0x400 ;  /* 0x0000040000187802 */ /* 0x002fe20000000f00 */
[----:B------:R-:W1:Y:S01]  /*2b60*/  LDCU UR4, c[0x0][0x3a4] ;  /* 0x00007480ff0477ac */ /* 0x000e620008000800 */
[----:B------:R-:W-:Y:S01]  /*2b70*/  IADD3 R21, PT, PT, R15, R20, RZ ;  /* 0x000000140f157210 */ /* 0x000fe20007ffe0ff */
[----:B------:R-:W-:Y:S01]  /*2b80*/  BSSY.RECONVERGENT B2, `(.L_x_256) ;  /* 0x0000016000027945 */ /* 0x000fe20003800200 */
[----:B-1----:R-:W-:Y:S02]  /*2b90*/  MOV R30, UR4 ;  /* 0x00000004001e7c02 */ /* 0x002fe40008000f00 */
[----:B0-----:R-:W-:Y:S02]  /*2ba0*/  LEA R24, R25, R24, 0x18 ;  /* 0x0000001819187211 */ /* 0x001fe400078ec0ff */
[----:B------:R-:W-:Y:S03]  /*2bb0*/  LDS R25, [R17] ;  /* 0x0000000011197984 */ /* 0x000fe60000000800 */
[----:B------:R-:W-:-:S02]  /*2bc0*/  IMAD R24, R21, 0x4, R24 ;  /* 0x0000000415187824 */ /* 0x000fc400078e0218 */
[----:B------:R-:W-:Y:S02]  /*2bd0*/  LDS R21, [R4] ;  /* 0x0000000004157984 */ /* 0x000fe40000000800 */
[----:B------:R-:W-:Y:S02]  /*2be0*/  IMAD R26, R9, 0x4, R24 ;  /* 0x00000004091a7824 */ /* 0x000fe400078e0218 */
[----:B------:R-:W0:Y:S04]  /*2bf0*/  LDS R24, [R24] ;  /* 0x0000000018187984 */ /* 0x000e280000000800 */
[----:B------:R-:W1:Y:S01]  /*2c00*/  LDS R26, [R26] ;  /* 0x000000001a1a7984 */ /* 0x000e620000000800 */
[----:B0-----:R-:W-:Y:S01]  /*2c10*/  FADD R21, R21, -R24 ;  /* 0x8000001815157221 */ /* 0x001fe20000000000 */
[----:B-1----:R-:W-:-:S05]  /*2c20*/  FADD R28, R25, -R26 ;  /* 0x8000001a191c7221 */ /* 0x002fca0000000000 */
[----:B------:R-:W-:-:S07]  /*2c30*/  FMNMX3 R21, |R21|, RZ, |R28|, !PT ;  /* 0x000000ff15157276 */ /* 0x000fce000780061c */
.L_x_258:
[----:B------:R-:W-:Y:S01]  /*2c40*/  ISETP.GE.AND P0, PT, R30, 0x1, PT ;  /* 0x000000011e00780c */ /* 0x000fe20003f06270 */
[----:B------:R-:W-:Y:S02]  /*2c50*/  IMAD.MOV.U32 R26, RZ, RZ, R30 ;  /* 0x000000ffff1a7224 */ /* 0x000fe400078e001e */
[----:B------:R-:W-:-:S10]  /*2c60*/  IMAD.MOV.U32 R25, RZ, RZ, R36 ;  /* 0x000000ffff197224 */ /* 0x000fd400078e0024 */
[----:B------:R-:W-:Y:S05]  /*2c70*/  @!P0 BRA `(.L_x_257) ;  /* 0x0000000000188947 */ /* 0x000fea0003800000 */
[----:B------:R-:W-:-:S05]  /*2c80*/  IADD3 R30, PT, PT, R30, -0x1, RZ ;  /* 0xffffffff1e1e7810 */ /* 0x000fca0007ffe0ff */
[----:B------:R-:W-:-:S06]  /*2c90*/  IMAD R24, R30, 0x4, R1 ;  /* 0x000000041e187824 */ /* 0x000fcc00078e0201 */
[----:B------:R-:W2:Y:S02]  /*2ca0*/  LDL R24, [R24] ;  /* 0x0000000018187983 */ /* 0x000ea40000100800 */
[----:B--2---:R-:W-:-:S13]  /*2cb0*/  FSETP.GEU.AND P0, PT, R21, R24, PT ;  /* 0x000000181500720b */ /* 0x004fda0003f0e000 */
[----:B------:R-:W-:Y:S05]  /*2cc0*/  @!P0 BRA `(.L_x_258) ;  /* 0xfffffffc00dc8947 */ /* 0x000fea000383ffff */
[----:B------:R-:W-:-:S07]  /*2cd0*/  IMAD.MOV.U32 R25, RZ, RZ, R26 ;  /* 0x000000ffff197224 */ /* 0x000fce00078e001a */
.L_x_257:
[----:B------:R-:W-:Y:S05]  /*2ce0*/  BSYNC.RECONVERGENT B2 ;  /* 0x0000000000027941 */ /* 0x000fea0003800200 */
.L_x_256:
[----:B------:R-:W-:Y:S01]  /*2cf0*/  ISETP.GE.AND P0, PT, R12, R25, PT ;  /* 0x000000190c00720c */ /* 0x000fe20003f06270 */
[----:B------:R-:W-:-:S12]  /*2d00*/  BSSY.RECONVERGENT B2, `(.L_x_259) ;  /* 0x0000027000027945 */ /* 0x000fd80003800200 */
[----:B------:R-:W-:Y:S05]  /*2d10*/  @!P0 BRA `(.L_x_260) ;  /* 0x0000000000948947 */ /* 0x000fea0003800000 */
[----:B------:R-:W0:Y:S01]  /*2d20*/  LDCU UR4, c[0x0][0x3a4] ;  /* 0x00007480ff0477ac */ /* 0x000e220008000800 */
[----:B------:R-:W-:Y:S01]  /*2d30*/  LOP3.LUT R24, RZ, R25, RZ, 0x33, !PT ;  /* 0x00000019ff187212 */ /* 0x000fe200078e33ff */
[----:B------:R-:W-:Y:S03]  /*2d40*/  BSSY.RECONVERGENT B3, `(.L_x_261) ;  /* 0x0000012000037945 */ /* 0x000fe60003800200 */
[----:B0-----:R-:W-:-:S04]  /*2d50*/  IADD3 R24, PT, PT, R24, UR4, RZ ;  /* 0x0000000418187c10 */ /* 0x001fc8000fffe0ff */
[----:B------:R-:W-:Y:S01]  /*2d60*/  LOP3.LUT P0, R26, R24, 0x3, RZ, 0xc0, !PT ;  /* 0x00000003181a7812 */ /* 0x000fe2000780c0ff */
[----:B------:R-:W-:-:S12]  /*2d70*/  IMAD.MOV.U32 R24, RZ, RZ, R12 ;  /* 0x000000ffff187224 */ /* 0x000fd800078e000c */
[----:B------:R-:W-:Y:S05]  /*2d80*/  @!P0 BRA `(.L_x_262) ;  /* 0x0000000000348947 */ /* 0x000fea0003800000 */
[----:B------:R-:W2:Y:S01]  /*2d90*/  LDL R27, [R16] ;  /* 0x00000000101b7983 */ /* 0x000ea20000100800 */
[----:B------:R-:W-:Y:S01]  /*2da0*/  ISETP.NE.AND P0, PT, R26, 0x1, PT ;  /* 0x000000011a00780c */ /* 0x000fe20003f05270 */
[----:B------:R-:W-:Y:S02]  /*2db0*/  IMAD.MOV.U32 R24, RZ, RZ, R37 ;  /* 0x000000ffff187224 */ /* 0x000fe400078e0025 */
[----:B--2---:R0:W-:Y:S10]  /*2dc0*/  STL [R16+0x4], R27 ;  /* 0x0000041b10007387 */ /* 0x0041f40000100800 */
[----:B------:R-:W-:Y:S05]  /*2dd0*/  @!P0 BRA `(.L_x_262) ;  /* 0x0000000000208947 */ /* 0x000fea0003800000 */
[----:B0-----:R-:W2:Y:S01]  /*2de0*/  LDL R27, [R16+-0x4] ;  /* 0xfffffc00101b7983 */ /* 0x001ea20000100800 */
[----:B------:R-:W-:Y:S02]  /*2df0*/  ISETP.NE.AND P0, PT, R26, 0x2, PT ;  /* 0x000000021a00780c */ /* 0x000fe40003f05270 */
[----:B------:R-:W-:Y:S01]  /*2e00*/  MOV R24, R38 ;  /* 0x0000002600187202 */ /* 0x000fe20000000f00 */
[----:B--2---:R1:W-:Y:S10]  /*2e10*/  STL [R16], R27 ;  /* 0x0000001b10007387 */ /* 0x0043f40000100800 */
[----:B------:R-:W-:Y:S05]  /*2e20*/  @!P0 BRA `(.L_x_262) ;  /* 0x00000000000c8947 */ /* 0x000fea0003800000 */
[----:B-1----:R-:W2:Y:S01]  /*2e30*/  LDL R27, [R16+-0x8] ;  /* 0xfffff800101b7983 */ /* 0x002ea20000100800 */
[----:B------:R-:W-:-:S03]  /*2e40*/  IMAD.MOV.U32 R24, RZ, RZ, R39 ;  /* 0x000000ffff187224 */ /* 0x000fc600078e0027 */
[----:B--2---:R2:W-:Y:S04]  /*2e50*/  STL [R16+-0x4], R27 ;  /* 0xfffffc1b10007387 */ /* 0x0045e80000100800 */
.L_x_262:
[----:B------:R-:W-:Y:S05]  /*2e60*/  BSYNC.RECONVERGENT B3 ;  /* 0x0000000000037941 */ /* 0x000fea0003800200 */
.L_x_261:
[----:B------:R-:W-:-:S05]  /*2e70*/  IMAD.IADD R26, R12, 0x1, -R25 ;  /* 0x000000010c1a7824 */ /* 0x000fca00078e0a19 */
[----:B------:R-:W-:-:S13]  /*2e80*/  ISETP.GE.U32.AND P0, PT, R26, 0x3, PT ;  /* 0x000000031a00780c */ /* 0x000fda0003f06070 */
[----:B------:R-:W-:Y:S05]  /*2e90*/  @!P0 BRA `(.L_x_260) ;  /* 0x0000000000348947 */ /* 0x000fea0003800000 */
.L_x_263:
[----:B0-----:R-:W-:-:S05]  /*2ea0*/  LEA R26, R24, R1, 0x2 ;  /* 0x00000001181a7211 */ /* 0x001fca00078e10ff */
[----:B012---:R-:W2:Y:S04]  /*2eb0*/  LDL R27, [R26] ;  /* 0x000000001a1b7983 */ /* 0x007ea80000100800 */
[----:B------:R-:W3:Y:S04]  /*2ec0*/  LDL R29, [R26+-0x4] ;  /* 0xfffffc001a1d7983 */ /* 0x000ee80000100800 */
[----:B------:R-:W4:Y:S04]  /*2ed0*/  LDL R31, [R26+-0x8] ;  /* 0xfffff8001a1f7983 */ /* 0x000f280000100800 */
[----:B------:R-:W5:Y:S01]  /*2ee0*/  LDL R33, [R26+-0xc] ;  /* 0xfffff4001a217983 */ /* 0x000f620000100800 */
[----:B------:R-:W-:-:S02]  /*2ef0*/  VIADD R28, R24, 0xfffffffd ;  /* 0xfffffffd181c7836 */ /* 0x000fc40000000000 */
[----:B------:R-:W-:-:S03]  /*2f00*/  VIADD R24, R24, 0xfffffffc ;  /* 0xfffffffc18187836 */ /* 0x000fc60000000000 */
[----:B------:R-:W-:Y:S01]  /*2f10*/  ISETP.GT.AND P0, PT, R28, R25, PT ;  /* 0x000000191c00720c */ /* 0x000fe20003f04270 */
[----:B--2---:R0:W-:Y:S04]  /*2f20*/  STL [R26+0x4], R27 ;  /* 0x0000041b1a007387 */ /* 0x0041e80000100800 */
[----:B---3--:R0:W-:Y:S04]  /*2f30*/  STL [R26], R29 ;  /* 0x0000001d1a007387 */ /* 0x0081e80000100800 */
[----:B----4-:R0:W-:Y:S04]  /*2f40*/  STL [R26+-0x4], R31 ;  /* 0xfffffc1f1a007387 */ /* 0x0101e80000100800 */
[----:B-----5:R0:W-:Y:S01]  /*2f50*/  STL [R26+-0x8], R33 ;  /* 0xfffff8211a007387 */ /* 0x0201e20000100800 */
[----:B------:R-:W-:Y:S05]  /*2f60*/  @P0 BRA `(.L_x_263) ;  /* 0xfffffffc00cc0947 */ /* 0x000fea000383ffff */
.L_x_260:
[----:B------:R-:W-:Y:S05]  /*2f70*/  BSYNC.RECONVERGENT B2 ;  /* 0x0000000000027941 */ /* 0x000fea0003800200 */
.L_x_259:
[----:B------:R-:W3:Y:S02]  /*2f80*/  LDCU UR4, c[0x0][0x3a4] ;  /* 0x00007480ff0477ac */ /* 0x000ee40008000800 */
[----:B---3--:R-:W-:-:S13]  /*2f90*/  ISETP.GE.AND P0, PT, R25, UR4, PT ;  /* 0x0000000419007c0c */ /* 0x008fda000bf06270 */
[----:B------:R-:W-:-:S05]  /*2fa0*/  @!P0 LEA R24, R25, R1, 0x2 ;  /* 0x0000000119188211 */ /* 0x000fca00078e10ff */
[----:B------:R3:W-:Y:S02]  /*2fb0*/  @!P0 STL [R24], R21 ;  /* 0x0000001518008387 */ /* 0x0007e40000100800 */
.L_x_255:
[----:B------:R-:W-:Y:S05]  /*2fc0*/  BSYNC.RECONVERGENT B1 ;  /* 0x0000000000017941 */ /* 0x000fea0003800200 */
.L_x_254:
[----:B------:R-:W-:-:S05]  /*2fd0*/  VIADD R20, R20, 0x1 ;  /* 0x0000000114147836 */ /* 0x000fca0000000000 */
[----:B------:R-:W-:-:S13]  /*2fe0*/  ISETP.NE.AND P0, PT, R20, R9, PT ;  /* 0x000000091400720c */ /* 0x000fda0003f05270 */
[----:B------:R-:W-:Y:S05]  /*2ff0*/  @P0 BRA `(.L_x_264) ;  /* 0xfffffff800b40947 */ /* 0x000fea000383ffff */
[----:B------:R-:W-:Y:S05]  /*3000*/  BRA `(.L_x_252) ;  /* 0x0000000c00487947 */ /* 0x000fea0003800000 */
.L_x_253:
[----:B0-234-:R-:W-:-:S07]  /*3010*/  IMAD.MOV.U32 R20, RZ, RZ, RZ ;  /* 0x000000ffff147224 */ /* 0x01dfce00078e00ff */
.L_x_280:
[----:B0-----:R-:W0:Y:S01]  /*3020*/  LDCU.64 UR4, c[0x0][0x398] ;  /* 0x00007300ff0477ac */ /* 0x001e220008000a00 */
[----:B------:R-:W-:Y:S01]  /*3030*/  IADD3 R21, PT, PT, R20, R40, RZ ;  /* 0x0000002814157210 */ /* 0x000fe20007ffe0ff */
[----:B------:R-:W-:Y:S03]  /*3040*/  BSSY.RECONVERGENT B1, `(.L_x_265) ;  /* 0x00000cb000017945 */ /* 0x000fe60003800200 */
[----:B0-----:R-:W-:Y:S02]  /*3050*/  ISETP.GE.U32.AND P0, PT, R21, UR4, PT ;  /* 0x0000000415007c0c */ /* 0x001fe4000bf06070 */
[----:B------:R-:W-:-:S04]  /*3060*/  SHF.R.S32.HI R21, RZ, 0x1f, R21 ;  /* 0x0000001fff157819 */ /* 0x000fc80000011415 */
[----:B------:R-:W-:-:S13]  /*3070*/  ISETP.GE.U32.AND.EX P0, PT, R21, UR5, PT, P0 ;  /* 0x0000000515007c0c */ /* 0x000fda000bf06100 */
[----:B--2---:R-:W-:Y:S05]  /*3080*/  @P0 BRA `(.L_x_266) ;  /* 0x0000000c00180947 */ /* 0x004fea0003800000 */
[----:B------:R-:W-:Y:S01]  /*3090*/  ISETP.GE.U32.AND P0, PT, R8, 0x7, PT ;  /* 0x000000070800780c */ /* 0x000fe20003f06070 */
[----:B-1----:R-:W-:Y:S02]  /*30a0*/  HFMA2 R24, -RZ, RZ, 0, 1.1920928955078125e-07 ;  /* 0x00000002ff187431 */ /* 0x002fe400000001ff */
[----:B------:R-:W-:Y:S02]  /*30b0*/  IMAD.IADD R21, R15, 0x1, R20 ;  /* 0x000000010f157824 */ /* 0x000fe400078e0214 */
[----:B------:R-:W-:-:S08]  /*30c0*/  IMAD.MOV.U32 R27, RZ, RZ, RZ ;  /* 0x000000ffff1b7224 */ /* 0x000fd000078e00ff */
[----:B------:R-:W-:Y:S05]  /*30d0*/  @!P0 BRA `(.L_x_267) ;  /* 0x0000000000e08947 */ /* 0x000fea0003800000 */
[----:B------:R-:W0:Y:S01]  /*30e0*/  S2R R26, SR_CgaCtaId ;  /* 0x00000000001a7919 */ /* 0x000e220000008800 */
[----:B------:R-:W-:Y:S01]  /*30f0*/  MOV R25, 0x400 ;  /* 0x0000040000197802 */ /* 0x000fe20000000f00 */
[----:B------:R-:W-:Y:S02]  /*3100*/  IMAD.MOV.U32 R27, RZ, RZ, RZ ;  /* 0x000000ffff1b7224 */ /* 0x000fe400078e00ff */
[----:B------:R-:W-:Y:S01]  /*3110*/  IMAD.MOV.U32 R24, RZ, RZ, 0x2 ;  /* 0x00000002ff187424 */ /* 0x000fe200078e00ff */
[----:B0-----:R-:W-:Y:S02]  /*3120*/  LEA R25, R26, R25, 0x18 ;  /* 0x000000191a197211 */ /* 0x001fe400078ec0ff */
[----:B------:R-:W-:-:S07]  /*3130*/  LOP3.LUT R26, R14, 0xfffffff8, RZ, 0xc0, !PT ;  /* 0xfffffff80e1a7812 */ /* 0x000fce00078ec0ff */
.L_x_268:
[----:B------:R-:W-:-:S05]  /*3140*/  IMAD R28, R9, R24, RZ ;  /* 0x00000018091c7224 */ /* 0x000fca00078e02ff */
[----:B------:R-:W-:Y:S01]  /*3150*/  IADD3 R30, PT, PT, R21, R28, RZ ;  /* 0x0000001c151e7210 */ /* 0x000fe20007ffe0ff */
[----:B------:R-:W-:-:S04]  /*3160*/  IMAD R28, R28, 0x4, R4 ;  /* 0x000000041c1c7824 */ /* 0x000fc800078e0204 */
[----:B------:R-:W-:Y:S01]  /*3170*/  IMAD R30, R30, 0x4, R25 ;  /* 0x000000041e1e7824 */ /* 0x000fe200078e0219 */
[C---:B------:R-:W-:Y:S02]  /*3180*/  LEA R34, R9.reuse, R28, 0x2 ;  /* 0x0000001c09227211 */ /* 0x040fe400078e10ff */
[----:B------:R-:W-:Y:S01]  /*3190*/  LDS R28, [R28] ;  /* 0x000000001c1c7984 */ /* 0x000fe20000000800 */
[C---:B------:R-:W-:Y:S02]  /*31a0*/  IMAD R46, R9.reuse, 0x4, R30 ;  /* 0x00000004092e7824 */ /* 0x040fe400078e021e */
[C---:B------:R-:W-:Y:S01]  /*31b0*/  IMAD R50, R9.reuse, 0x4, R34 ;  /* 0x0000000409327824 */ /* 0x040fe200078e0222 */
[----:B------:R-:W-:Y:S03]  /*31c0*/  LDS R31, [R34] ;  /* 0x00000000221f7984 */ /* 0x000fe60000000800 */
[----:B------:R-:W-:Y:S01]  /*31d0*/  IMAD R52, R9, 0x4, R50 ;  /* 0x0000000409347824 */ /* 0x000fe200078e0232 */
[----:B------:R-:W0:Y:S04]  /*31e0*/  LDS R48, [R46] ;  /* 0x000000002e307984 */ /* 0x000e280000000800 */
[----:B------:R-:W1:Y:S04]  /*31f0*/  LDS R29, [R30] ;  /* 0x000000001e1d7984 */ /* 0x000e680000000800 */
[----:B------:R-:W-:Y:S01]  /*3200*/  LDS R30, [R52] ;  /* 0x00000000341e7984 */ /* 0x000fe20000000800 */
[----:B0-----:R-:W-:Y:S01]  /*3210*/  FADD R31, R31, -R48 ;  /* 0x800000301f1f7221 */ /* 0x001fe20000000000 */
[----:B------:R-:W-:Y:S01]  /*3220*/  LEA R48, R9, R46, 0x2 ;  /* 0x0000002e09307211 */ /* 0x000fe200078e10ff */
[----:B-1----:R-:W-:-:S04]  /*3230*/  FADD R32, R28, -R29 ;  /* 0x8000001d1c207221 */ /* 0x002fc80000000000 */
[----:B------:R-:W-:Y:S01]  /*3240*/  IMAD R35, R9, 0x4, R48 ;  /* 0x0000000409237824 */ /* 0x000fe200078e0230 */
[----:B------:R0:W-:Y:S01]  /*3250*/  LDS R28, [R50] ;  /* 0x00000000321c7984 */ /* 0x0001e20000000800 */
[----:B------:R-:W-:Y:S02]  /*3260*/  FMNMX3 R27, R27, |R32|, |R31|, !PT ;  /* 0x400000201b1b7276 */ /* 0x000fe4000780041f */
[C---:B------:R-:W-:Y:S01]  /*3270*/  IMAD R47, R9.reuse, 0x4, R35 ;  /* 0x00000004092f7824 */ /* 0x040fe200078e0223 */
[C---:B------:R-:W-:Y:S01]  /*3280*/  LEA R31, R9.reuse, R52, 0x2 ;  /* 0x00000034091f7211 */ /* 0x040fe200078e10ff */
[----:B------:R-:W1:Y:S03]  /*3290*/  LDS R29, [R48] ;  /* 0x00000000301d7984 */ /* 0x000e660000000800 */
[C---:B------:R-:W-:Y:S01]  /*32a0*/  LEA R49, R9.reuse, R47, 0x2 ;  /* 0x0000002f09317211 */ /* 0x040fe200078e10ff */
[C---:B------:R-:W-:Y:S01]  /*32b0*/  IMAD R51, R9.reuse, 0x4, R31 ;  /* 0x0000000409337824 */ /* 0x040fe200078e021f */
[----:B------:R-:W2:Y:S03]  /*32c0*/  LDS R35, [R35] ;  /* 0x0000000023237984 */ /* 0x000ea60000000800 */
[C---:B------:R-:W-:Y:S01]  /*32d0*/  IMAD R33, R9.reuse, 0x4, R51 ;  /* 0x0000000409217824 */ /* 0x040fe200078e0233 */
[----:B------:R-:W-:Y:S01]  /*32e0*/  LDS R46, [R31] ;  /* 0x000000001f2e7984 */ /* 0x000fe20000000800 */
[----:B------:R-:W-:-:S03]  /*32f0*/  IMAD R32, R9, 0x4, R49 ;  /* 0x0000000409207824 */ /* 0x000fc600078e0231 */
[C---:B------:R-:W-:Y:S01]  /*3300*/  LEA R34, R9.reuse, R33, 0x2 ;  /* 0x0000002109227211 */ /* 0x040fe200078e10ff */
[----:B0-----:R-:W-:Y:S01]  /*3310*/  IMAD R50, R9, 0x4, R32 ;  /* 0x0000000409327824 */ /* 0x001fe200078e0220 */
[----:B------:R-:W0:Y:S04]  /*3320*/  LDS R47, [R47] ;  /* 0x000000002f2f7984 */ /* 0x000e280000000800 */
[----:B------:R-:W-:Y:S04]  /*3330*/  LDS R48, [R51] ;  /* 0x0000000033307984 */ /* 0x000fe80000000800 */
[----:B------:R-:W3:Y:S04]  /*3340*/  LDS R49, [R49] ;  /* 0x0000000031317984 */ /* 0x000ee80000000800 */
[----:B------:R-:W-:Y:S04]  /*3350*/  LDS R33, [R33] ;  /* 0x0000000021217984 */ /* 0x000fe80000000800 */
[----:B------:R-:W4:Y:S04]  /*3360*/  LDS R32, [R32] ;  /* 0x0000000020207984 */ /* 0x000f280000000800 */
[----:B------:R-:W-:Y:S04]  /*3370*/  LDS R34, [R34] ;  /* 0x0000000022227984 */ /* 0x000fe80000000800 */
[----:B------:R-:W5:Y:S01]  /*3380*/  LDS R31, [R50] ;  /* 0x00000000321f7984 */ /* 0x000f620000000800 */
[----:B-1----:R-:W-:Y:S01]  /*3390*/  FADD R28, R28, -R29 ;  /* 0x8000001d1c1c7221 */ /* 0x002fe20000000000 */
[C---:B------:R-:W-:Y:S01]  /*33a0*/  VIADD R29, R24.reuse, 0x6 ;  /* 0x00000006181d7836 */ /* 0x040fe20000000000 */
[----:B------:R-:W-:Y:S01]  /*33b0*/  IADD3 R24, PT, PT, R24, 0x8, RZ ;  /* 0x0000000818187810 */ /* 0x000fe20007ffe0ff */
[----:B--2---:R-:W-:-:S03]  /*33c0*/  FADD R30, R30, -R35 ;  /* 0x800000231e1e7221 */ /* 0x004fc60000000000 */
[----:B------:R-:W-:Y:S02]  /*33d0*/  ISETP.NE.AND P0, PT, R29, R26, PT ;  /* 0x0000001a1d00720c */ /* 0x000fe40003f05270 */
[----:B------:R-:W-:Y:S01]  /*33e0*/  FMNMX3 R27, R27, |R28|, |R30|, !PT ;  /* 0x4000001c1b1b7276 */ /* 0x000fe2000780041e */
[----:B0-----:R-:W-:Y:S01]  /*33f0*/  FADD R46, R46, -R47 ;  /* 0x8000002f2e2e7221 */ /* 0x001fe20000000000 */
[----:B---3--:R-:W-:-:S05]  /*3400*/  FADD R48, R48, -R49 ;  /* 0x8000003130307221 */ /* 0x008fca0000000000 */
[----:B------:R-:W-:Y:S01]  /*3410*/  FMNMX3 R27, R27, |R46|, |R48|, !PT ;  /* 0x4000002e1b1b7276 */ /* 0x000fe20007800430 */
[----:B----4-:R-:W-:Y:S01]  /*3420*/  FADD R28, R33, -R32 ;  /* 0x80000020211c7221 */ /* 0x010fe20000000000 */
[----:B-----5:R-:W-:-:S05]  /*3430*/  FADD R31, R34, -R31 ;  /* 0x8000001f221f7221 */ /* 0x020fca0000000000 */
[----:B------:R-:W-:Y:S01]  /*3440*/  FMNMX3 R27, R27, |R28|, |R31|, !PT ;  /* 0x4000001c1b1b7276 */ /* 0x000fe2000780041f */
[----:B------:R-:W-:Y:S06]  /*3450*/  @P0 BRA `(.L_x_268) ;  /* 0xfffffffc00380947 */ /* 0x000fec000383ffff */
.L_x_267:
[----:B------:R-:W-:-:S13]  /*3460*/  LOP3.LUT P0, RZ, R14, 0x7, RZ, 0xc0, !PT ;  /* 0x000000070eff7812 */ /* 0x000fda000780c0ff */
[----:B------:R-:W-:Y:S05]  /*3470*/  @!P0 BRA `(.L_x_269) ;  /* 0x0000000400008947 */ /* 0x000fea0003800000 */
[----:B------:R-:W-:Y:S02]  /*3480*/  ISETP.GE.U32.AND P0, PT, R44, 0x3, PT ;  /* 0x000000032c00780c */ /* 0x000fe40003f06070 */
[----:B------:R-:W-:-:S11]  /*3490*/  ISETP.NE.AND P1, PT, R41, RZ, PT ;  /* 0x000000ff2900720c */ /* 0x000fd60003f25270 */
[----:B------:R-:W-:Y:S05]  /*34a0*/  @!P0 BRA `(.L_x_270) ;  /* 0x0000000000708947 */ /* 0x000fea0003800000 */
[----:B------:R-:W0:Y:S01]  /*34b0*/  S2R R29, SR_CgaCtaId ;  /* 0x00000000001d7919 */ /* 0x000e220000008800 */
[C---:B------:R-:W-:Y:S01]  /*34c0*/  IMAD R25, R24.reuse, R9, RZ ;  /* 0x0000000918197224 */ /* 0x040fe200078e02ff */
[----:B------:R-:W-:Y:S01]  /*34d0*/  MOV R26, 0x400 ;  /* 0x00000400001a7802 */ /* 0x000fe20000000f00 */
[----:B------:R-:W-:Y:S02]  /*34e0*/  VIADD R24, R24, 0x4 ;  /* 0x0000000418187836 */ /* 0x000fe40000000000 */
[----:B------:R-:W-:Y:S01]  /*34f0*/  IMAD.IADD R28, R21, 0x1, R25 ;  /* 0x00000001151c7824 */ /* 0x000fe200078e0219 */
[----:B0-----:R-:W-:Y:S01]  /*3500*/  LEA R29, R29, R26, 0x18 ;  /* 0x0000001a1d1d7211 */ /* 0x001fe200078ec0ff */
[----:B------:R-:W-:-:S03]  /*3510*/  IMAD R26, R25, 0x4, R4 ;  /* 0x00000004191a7824 */ /* 0x000fc600078e0204 */
[----:B------:R-:W-:Y:S01]  /*3520*/  LEA R28, R28, R29, 0x2 ;  /* 0x0000001d1c1c7211 */ /* 0x000fe200078e10ff */
[C---:B------:R-:W-:Y:S02]  /*3530*/  IMAD R30, R9.reuse, 0x4, R26 ;  /* 0x00000004091e7824 */ /* 0x040fe400078e021a */
[----:B------:R-:W-:Y:S02]  /*3540*/  LDS R26, [R26] ;  /* 0x000000001a1a7984 */ /* 0x000fe40000000800 */
[C---:B------:R-:W-:Y:S01]  /*3550*/  IMAD R32, R9.reuse, 0x4, R28 ;  /* 0x0000000409207824 */ /* 0x040fe200078e021c */
[C---:B------:R-:W-:Y:S01]  /*3560*/  LEA R34, R9.reuse, R30, 0x2 ;  /* 0x0000001e09227211 */ /* 0x040fe200078e10ff */
[----:B------:R-:W0:Y:S02]  /*3570*/  LDS R25, [R28] ;  /* 0x000000001c197984 */ /* 0x000e240000000800 */
[C---:B------:R-:W-:Y:S02]  /*3580*/  IMAD R46, R9.reuse, 0x4, R32 ;  /* 0x00000004092e7824 */ /* 0x040fe400078e0220 */
[C---:B------:R-:W-:Y:S01]  /*3590*/  IMAD R33, R9.reuse, 0x4, R34 ;  /* 0x0000000409217824 */ /* 0x040fe200078e0222 */
[----:B------:R-:W-:Y:S02]  /*35a0*/  LDS R30, [R30] ;  /* 0x000000001e1e7984 */ /* 0x000fe40000000800 */
[----:B------:R-:W-:-:S02]  /*35b0*/  LEA R35, R9, R46, 0x2 ;  /* 0x0000002e09237211 */ /* 0x000fc400078e10ff */
[----:B------:R-:W1:Y:S04]  /*35c0*/  LDS R29, [R32] ;  /* 0x00000000201d7984 */ /* 0x000e680000000800 */
[----:B------:R-:W-:Y:S04]  /*35d0*/  LDS R34, [R34] ;  /* 0x0000000022227984 */ /* 0x000fe80000000800 */
[----:B------:R-:W2:Y:S04]  /*35e0*/  LDS R31, [R46] ;  /* 0x000000002e1f7984 */ /* 0x000ea80000000800 */
[----:B------:R-:W-:Y:S04]  /*35f0*/  LDS R33, [R33] ;  /* 0x0000000021217984 */ /* 0x000fe80000000800 */
[----:B------:R-:W3:Y:S01]  /*3600*/  LDS R48, [R35] ;  /* 0x0000000023307984 */ /* 0x000ee20000000800 */
[----:B0-----:R-:W-:Y:S01]  /*3610*/  FADD R26, R26, -R25 ;  /* 0x800000191a1a7221 */ /* 0x001fe20000000000 */
[----:B-1----:R-:W-:-:S05]  /*3620*/  FADD R29, R30, -R29 ;  /* 0x8000001d1e1d7221 */ /* 0x002fca0000000000 */
[----:B------:R-:W-:Y:S01]  /*3630*/  FMNMX3 R26, R27, |R26|, |R29|, !PT ;  /* 0x4000001a1b1a7276 */ /* 0x000fe2000780041d */
[----:B--2---:R-:W-:Y:S01]  /*3640*/  FADD R31, R34, -R31 ;  /* 0x8000001f221f7221 */ /* 0x004fe20000000000 */
[----:B---3--:R-:W-:-:S05]  /*3650*/  FADD R48, R33, -R48 ;  /* 0x8000003021307221 */ /* 0x008fca0000000000 */
[----:B------:R-:W-:-:S07]  /*3660*/  FMNMX3 R27, R26, |R31|, |R48|, !PT ;  /* 0x4000001f1a1b7276 */ /* 0x000fce0007800430 */
.L_x_270:
[----:B------:R-:W-:Y:S05]  /*3670*/  @!P1 BRA `(.L_x_269) ;  /* 0x0000000000809947 */ /* 0x000fea0003800000 */
[----:B------:R-:W-:Y:S02]  /*3680*/  ISETP.NE.AND P0, PT, R45, RZ, PT ;  /* 0x000000ff2d00720c */ /* 0x000fe40003f05270 */
[----:B------:R-:W-:-:S11]  /*3690*/  ISETP.NE.AND P1, PT, R10, RZ, PT ;  /* 0x000000ff0a00720c */ /* 0x000fd60003f25270 */
[----:B------:R-:W-:Y:S05]  /*36a0*/  @!P0 BRA `(.L_x_271) ;  /* 0x0000000000448947 */ /* 0x000fea0003800000 */
[----:B------:R-:W0:Y:S01]  /*36b0*/  S2R R29, SR_CgaCtaId ;  /* 0x00000000001d7919 */ /* 0x000e220000008800 */
[----:B------:R-:W-:Y:S01]  /*36c0*/  MOV R26, 0x400 ;  /* 0x00000400001a7802 */ /* 0x000fe20000000f00 */
[C---:B------:R-:W-:Y:S02]  /*36d0*/  IMAD R25, R24.reuse, R9, RZ ;  /* 0x0000000918197224 */ /* 0x040fe400078e02ff */
[----:B------:R-:W-:Y:S02]  /*36e0*/  VIADD R24, R24, 0x2 ;  /* 0x0000000218187836 */ /* 0x000fe40000000000 */
[----:B------:R-:W-:Y:S01]  /*36f0*/  IMAD.IADD R28, R21, 0x1, R25 ;  /* 0x00000001151c7824 */ /* 0x000fe200078e0219 */
[----:B0-----:R-:W-:Y:S02]  /*3700*/  LEA R29, R29, R26, 0x18 ;  /* 0x0000001a1d1d7211 */ /* 0x001fe400078ec0ff */
[----:B------:R-:W-:-:S03]  /*3710*/  LEA R26, R25, R4, 0x2 ;  /* 0x00000004191a7211 */ /* 0x000fc600078e10ff */
[----:B------:R-:W-:Y:S02]  /*3720*/  IMAD R28, R28, 0x4, R29 ;  /* 0x000000041c1c7824 */ /* 0x000fe400078e021d */
[C---:B------:R-:W-:Y:S02]  /*3730*/  IMAD R29, R9.reuse, 0x4, R26 ;  /* 0x00000004091d7824 */ /* 0x040fe400078e021a */
[----:B------:R-:W-:Y:S01]  /*3740*/  LDS R26, [R26] ;  /* 0x000000001a1a7984 */ /* 0x000fe20000000800 */
[----:B------:R-:W-:-:S03]  /*3750*/  LEA R31, R9, R28, 0x2 ;  /* 0x0000001c091f7211 */ /* 0x000fc600078e10ff */
[----:B------:R-:W0:Y:S04]  /*3760*/  LDS R25, [R28] ;  /* 0x000000001c197984 */ /* 0x000e280000000800 */
[----:B------:R-:W-:Y:S04]  /*3770*/  LDS R29, [R29] ;  /* 0x000000001d1d7984 */ /* 0x000fe80000000800 */
[----:B------:R-:W1:Y:S01]  /*3780*/  LDS R32, [R31] ;  /* 0x000000001f207984 */ /* 0x000e620000000800 */
[----:B0-----:R-:W-:Y:S01]  /*3790*/  FADD R30, R26, -R25 ;  /* 0x800000191a1e7221 */ /* 0x001fe20000000000 */
[----:B-1----:R-:W-:-:S05]  /*37a0*/  FADD R32, R29, -R32 ;  /* 0x800000201d207221 */ /* 0x002fca0000000000 */
[----:B------:R-:W-:-:S07]  /*37b0*/  FMNMX3 R27, R27, |R30|, |R32|, !PT ;  /* 0x4000001e1b1b7276 */ /* 0x000fce0007800420 */
.L_x_271:
[----:B------:R-:W-:Y:S05]  /*37c0*/  @!P1 BRA `(.L_x_269) ;  /* 0x00000000002c9947 */ /* 0x000fea0003800000 */
[----:B------:R-:W0:Y:S01]  /*37d0*/  S2R R26, SR_CgaCtaId ;  /* 0x00000000001a7919 */ /* 0x000e220000008800 */
[----:B------:R-:W-:Y:S01]  /*37e0*/  MOV R25, 0x400 ;  /* 0x0000040000197802 */ /* 0x000fe20000000f00 */
[----:B------:R-:W-:-:S03]  /*37f0*/  IMAD R24, R9, R24, RZ ;  /* 0x0000001809187224 */ /* 0x000fc600078e02ff */
[----:B0-----:R-:W-:Y:S01]  /*3800*/  LEA R26, R26, R25, 0x18 ;  /* 0x000000191a1a7211 */ /* 0x001fe200078ec0ff */
[----:B------:R-:W-:Y:S01]  /*3810*/  IMAD.IADD R25, R21, 0x1, R24 ;  /* 0x0000000115197824 */ /* 0x000fe200078e0218 */
[----:B------:R-:W-:-:S03]  /*3820*/  LEA R24, R24, R4, 0x2 ;  /* 0x0000000418187211 */ /* 0x000fc600078e10ff */
[----:B------:R-:W-:-:S03]  /*3830*/  IMAD R25, R25, 0x4, R26 ;  /* 0x0000000419197824 */ /* 0x000fc600078e021a */
[----:B------:R-:W-:Y:S04]  /*3840*/  LDS R24, [R24] ;  /* 0x0000000018187984 */ /* 0x000fe80000000800 */
[----:B------:R-:W0:Y:S02]  /*3850*/  LDS R25, [R25] ;  /* 0x0000000019197984 */ /* 0x000e240000000800 */
[----:B0-----:R-:W-:-:S05]  /*3860*/  FADD R26, R24, -R25 ;  /* 0x80000019181a7221 */ /* 0x001fca0000000000 */
[----:B------:R-:W-:-:S07]  /*3870*/  FMNMX R27, R27, |R26|, !PT ;  /* 0x4000001a1b1b7209 */ /* 0x000fce0007800000 */
.L_x_269:
[----:B------:R-:W0:Y:S01]  /*3880*/  S2R R25, SR_CgaCtaId ;  /* 0x0000000000197919 */ /* 0x000e220000008800 */
[----:B------:R-:W-:Y:S01]  /*3890*/  MOV R24, 0x400 ;  /* 0x0000040000187802 */ /* 0x000fe20000000f00 */
[----:B------:R-:W1:Y:S01]  /*38a0*/  LDCU UR4, c[0x0][0x3a4] ;  /* 0x00007480ff0477ac */ /* 0x000e620008000800 */
[----:B------:R-:W-:Y:S01]  /*38b0*/  BSSY.RECONVERGENT B2, `(.L_x_272) ;  /* 0x0000016000027945 */ /* 0x000fe20003800200 */
[----:B-1----:R-:W-:Y:S01]  /*38c0*/  IMAD.U32 R30, RZ, RZ, UR4 ;  /* 0x00000004ff1e7e24 */ /* 0x002fe2000f8e00ff */
[----:B0-----:R-:W-:Y:S02]  /*38d0*/  LEA R24, R25, R24, 0x18 ;  /* 0x0000001819187211 */ /* 0x001fe400078ec0ff */
[----:B------:R-:W-:Y:S03]  /*38e0*/  LDS R25, [R17] ;  /* 0x0000000011197984 */ /* 0x000fe60000000800 */
[----:B------:R-:W-:-:S02]  /*38f0*/  IMAD R24, R21, 0x4, R24 ;  /* 0x0000000415187824 */ /* 0x000fc400078e0218 */
[----:B------:R-:W-:Y:S03]  /*3900*/  LDS R21, [R4] ;  /* 0x0000000004157984 */ /* 0x000fe60000000800 */
[----:B------:R-:W-:Y:S02]  /*3910*/  LEA R28, R9, R24, 0x2 ;  /* 0x00000018091c7211 */ /* 0x000fe400078e10ff */
[----:B------:R-:W0:Y:S04]  /*3920*/  LDS R24, [R24] ;  /* 0x0000000018187984 */ /* 0x000e280000000800 */
[----:B------:R-:W1:Y:S01]  /*3930*/  LDS R28, [R28] ;  /* 0x000000001c1c7984 */ /* 0x000e620000000800 */
[----:B0-----:R-:W-:Y:S01]  /*3940*/  FADD R26, R21, -R24 ;  /* 0x80000018151a7221 */ /* 0x001fe20000000000 */
[----:B-1----:R-:W-:-:S05]  /*3950*/  FADD R25, R25, -R28 ;  /* 0x8000001c19197221 */ /* 0x002fca0000000000 */
[----:B------:R-:W-:-:S07]  /*3960*/  FMNMX3 R27, |R26|, R27, |R25|, !PT ;  /* 0x0000001b1a1b7276 */ /* 0x000fce0007800619 */
.L_x_274:
[----:B------:R-:W-:Y:S01]  /*3970*/  ISETP.GE.AND P0, PT, R30, 0x1, PT ;  /* 0x000000011e00780c */ /* 0x000fe20003f06270 */
[----:B------:R-:W-:Y:S01]  /*3980*/  IMAD.MOV.U32 R25, RZ, RZ, R30 ;  /* 0x000000ffff197224 */ /* 0x000fe200078e001e */
[----:B------:R-:W-:-:S11]  /*3990*/  MOV R21, R36 ;  /* 0x0000002400157202 */ /* 0x000fd60000000f00 */
[----:B------:R-:W-:Y:S05]  /*39a0*/  @!P0 BRA `(.L_x_273) ;  /* 0x0000000000188947 */ /* 0x000fea0003800000 */
[----:B------:R-:W-:-:S04]  /*39b0*/  VIADD R30, R30, 0xffffffff ;  /* 0xffffffff1e1e7836 */ /* 0x000fc80000000000 */
[----:B------:R-:W-:-:S05]  /*39c0*/  IMAD R21, R30, 0x4, R1 ;  /* 0x000000041e157824 */ /* 0x000fca00078e0201 */
[----:B------:R-:W2:Y:S02]  /*39d0*/  LDL R24, [R21] ;  /* 0x0000000015187983 */ /* 0x000ea40000100800 */
[----:B--2---:R-:W-:-:S13]  /*39e0*/  FSETP.GEU.AND P0, PT, R27, R24, PT ;  /* 0x000000181b00720b */ /* 0x004fda0003f0e000 */
[----:B------:R-:W-:Y:S05]  /*39f0*/  @!P0 BRA `(.L_x_274) ;  /* 0xfffffffc00dc8947 */ /* 0x000fea000383ffff */
[----:B------:R-:W-:-:S07]  /*3a00*/  MOV R21, R25 ;  /* 0x0000001900157202 */ /* 0x000fce0000000f00 */
.L_x_273:
[----:B------:R-:W-:Y:S05]  /*3a10*/  BSYNC.RECONVERGENT B2 ;  /* 0x0000000000027941 */ /* 0x000fea0003800200 */
.L_x_272:
[----:B------:R-:W-:Y:S01]  /*3a20*/  ISETP.GE.AND P0, PT, R12, R21, PT ;  /* 0x000000150c00720c */ /* 0x000fe20003f06270 */
[----:B------:R-:W-:-:S12]  /*3a30*/  BSSY.RECONVERGENT B2, `(.L_x_275) ;  /* 0x0000027000027945 */ /* 0x000fd80003800200 */
[----:B------:R-:W-:Y:S05]  /*3a40*/  @!P0 BRA `(.L_x_276) ;  /* 0x0000000000948947 */ /* 0x000fea0003800000 */
[----:B------:R-:W0:Y:S01]  /*3a50*/  LDCU UR4, c[0x0][0x3a4] ;  /* 0x00007480ff0477ac */ /* 0x000e220008000800 */
[----:B------:R-:W-:Y:S01]  /*3a60*/  LOP3.LUT R24, RZ, R21, RZ, 0x33, !PT ;  /* 0x00000015ff187212 */ /* 0x000fe200078e33ff */
[----:B------:R-:W-:Y:S04]  /*3a70*/  BSSY.RECONVERGENT B3, `(.L_x_277) ;  /* 0x0000012000037945 */ /* 0x000fe80003800200 */
[----:B0-----:R-:W-:-:S05]  /*3a80*/  VIADD R24, R24, UR4 ;  /* 0x0000000418187c36 */ /* 0x001fca0008000000 */
[----:B------:R-:W-:Y:S01]  /*3a90*/  LOP3.LUT P0, R26, R24, 0x3, RZ, 0xc0, !PT ;  /* 0x00000003181a7812 */ /* 0x000fe2000780c0ff */
[----:B------:R-:W-:-:S12]  /*3aa0*/  IMAD.MOV.U32 R24, RZ, RZ, R12 ;  /* 0x000000ffff187224 */ /* 0x000fd800078e000c */
[----:B------:R-:W-:Y:S05]  /*3ab0*/  @!P0 BRA `(.L_x_278) ;  /* 0x0000000000348947 */ /* 0x000fea0003800000 */
[----:B------:R-:W2:Y:S01]  /*3ac0*/  LDL R25, [R16] ;  /* 0x0000000010197983 */ /* 0x000ea20000100800 */
[----:B------:R-:W-:Y:S02]  /*3ad0*/  ISETP.NE.AND P0, PT, R26, 0x1, PT ;  /* 0x000000011a00780c */ /* 0x000fe40003f05270 */
[----:B------:R-:W-:Y:S01]  /*3ae0*/  MOV R24, R37 ;  /* 0x0000002500187202 */ /* 0x000fe20000000f00 */
[----:B--2---:R0:W-:Y:S10]  /*3af0*/  STL [R16+0x4], R25 ;  /* 0x0000041910007387 */ /* 0x0041f40000100800 */
[----:B------:R-:W-:Y:S05]  /*3b00*/  @!P0 BRA `(.L_x_278) ;  /* 0x0000000000208947 */ /* 0x000fea0003800000 */
[----:B0-----:R-:W2:Y:S01]  /*3b10*/  LDL R25, [R16+-0x4] ;  /* 0xfffffc0010197983 */ /* 0x001ea20000100800 */
[----:B------:R-:W-:Y:S01]  /*3b20*/  ISETP.NE.AND P0, PT, R26, 0x2, PT ;  /* 0x000000021a00780c */ /* 0x000fe20003f05270 */
[----:B------:R-:W-:Y:S02]  /*3b30*/  IMAD.MOV.U32 R24, RZ, RZ, R38 ;  /* 0x000000ffff187224 */ /* 0x000fe400078e0026 */
[----:B--2---:R1:W-:Y:S10]  /*3b40*/  STL [R16], R25 ;  /* 0x0000001910007387 */ /* 0x0043f40000100800 */
[----:B------:R-:W-:Y:S05]  /*3b50*/  @!P0 BRA `(.L_x_278) ;  /* 0x00000000000c8947 */ /* 0x000fea0003800000 */
[----:B-1----:R-:W2:Y:S01]  /*3b60*/  LDL R25, [R16+-0x8] ;  /* 0xfffff80010197983 */ /* 0x002ea20000100800 */
[----:B------:R-:W-:-:S03]  /*3b70*/  IMAD.MOV.U32 R24, RZ, RZ, R39 ;  /* 0x000000ffff187224 */ /* 0x000fc600078e0027 */
[----:B--2---:R2:W-:Y:S04]  /*3b80*/  STL [R16+-0x4], R25 ;  /* 0xfffffc1910007387 */ /* 0x0045e80000100800 */
.L_x_278:
[----:B------:R-:W-:Y:S05]  /*3b90*/  BSYNC.RECONVERGENT B3 ;  /* 0x0000000000037941 */ /* 0x000fea0003800200 */
.L_x_277:
[----:B012---:R-:W-:-:S04]  /*3ba0*/  IADD3 R25, PT, PT, R12, -R21, RZ ;  /* 0x800000150c197210 */ /* 0x007fc80007ffe0ff */
[----:B------:R-:W-:-:S13]  /*3bb0*/  ISETP.GE.U32.AND P0, PT, R25, 0x3, PT ;  /* 0x000000031900780c */ /* 0x000fda0003f06070 */
[----:B------:R-:W-:Y:S05]  /*3bc0*/  @!P0 BRA `(.L_x_276) ;  /* 0x0000000000348947 */ /* 0x000fea0003800000 */
.L_x_279:
[----:B0-----:R-:W-:-:S05]  /*3bd0*/  IMAD R25, R24, 0x4, R1 ;  /* 0x0000000418197824 */ /* 0x001fca00078e0201 */
[----:B------:R-:W2:Y:S04]  /*3be0*/  LDL R26, [R25] ;  /* 0x00000000191a7983 */ /* 0x000ea80000100800 */
[----:B------:R-:W3:Y:S04]  /*3bf0*/  LDL R28, [R25+-0x4] ;  /* 0xfffffc00191c7983 */ /* 0x000ee80000100800 */
[----:B------:R-:W4:Y:S04]  /*3c00*/  LDL R30, [R25+-0x8] ;  /* 0xfffff800191e7983 */ /* 0x000f280000100800 */
[----:B------:R-:W5:Y:S01]  /*3c10*/  LDL R34, [R25+-0xc] ;  /* 0xfffff40019227983 */ /* 0x000f620000100800 */
[C---:B------:R-:W-:Y:S01]  /*3c20*/  VIADD R32, R24.reuse, 0xfffffffd ;  /* 0xfffffffd18207836 */ /* 0x040fe20000000000 */
[----:B------:R-:W-:-:S04]  /*3c30*/  IADD3 R24, PT, PT, R24, -0x4, RZ ;  /* 0xfffffffc18187810 */ /* 0x000fc80007ffe0ff */
[----:B------:R-:W-:Y:S01]  /*3c40*/  ISETP.GT.AND P0, PT, R32, R21, PT ;  /* 0x000000152000720c */ /* 0x000fe20003f04270 */
[----:B--2---:R0:W-:Y:S04]  /*3c50*/  STL [R25+0x4], R26 ;  /* 0x0000041a19007387 */ /* 0x0041e80000100800 */
[----:B---3--:R0:W-:Y:S04]  /*3c60*/  STL [R25], R28 ;  /* 0x0000001c19007387 */ /* 0x0081e80000100800 */
[----:B----4-:R0:W-:Y:S04]  /*3c70*/  STL [R25+-0x4], R30 ;  /* 0xfffffc1e19007387 */ /* 0x0101e80000100800 */
[----:B-----5:R0:W-:Y:S01]  /*3c80*/  STL [R25+-0x8], R34 ;  /* 0xfffff82219007387 */ /* 0x0201e20000100800 */
[----:B------:R-:W-:Y:S05]  /*3c90*/  @P0 BRA `(.L_x_279) ;  /* 0xfffffffc00cc0947 */ /* 0x000fea000383ffff */
.L_x_276:
[----:B------:R-:W-:Y:S05]  /*3ca0*/  BSYNC.RECONVERGENT B2 ;  /* 0x0000000000027941 */ /* 0x000fea0003800200 */
.L_x_275:
[----:B------:R-:W1:Y:S02]  /*3cb0*/  LDCU UR4, c[0x0][0x3a4] ;  /* 0x00007480ff0477ac */ /* 0x000e640008000800 */
[----:B-1----:R-:W-:-:S13]  /*3cc0*/  ISETP.GE.AND P0, PT, R21, UR4, PT ;  /* 0x0000000415007c0c */ /* 0x002fda000bf06270 */
[----:B------:R-:W-:-:S05]  /*3cd0*/  @!P0 IMAD R24, R21, 0x4, R1 ;  /* 0x0000000415188824 */ /* 0x000fca00078e0201 */
[----:B------:R2:W-:Y:S02]  /*3ce0*/  @!P0 STL [R24], R27 ;  /* 0x0000001b18008387 */ /* 0x0005e40000100800 */
.L_x_266:
[----:B------:R-:W-:Y:S05]  /*3cf0*/  BSYNC.RECONVERGENT B1 ;  /* 0x0000000000017941 */ /* 0x000fea0003800200 */
.L_x_265:
[----:B------:R-:W-:-:S05]  /*3d00*/  VIADD R20, R20, 0x1 ;  /* 0x0000000114147836 */ /* 0x000fca0000000000 */
[----:B------:R-:W-:-:S13]  /*3d10*/  ISETP.NE.AND P0, PT, R20, R9, PT ;  /* 0x000000091400720c */ /* 0x000fda0003f05270 */
[----:B------:R-:W-:Y:S05]  /*3d20*/  @P0 BRA `(.L_x_280) ;  /* 0xfffffff000bc0947 */ /* 0x000fea000383ffff */
.L_x_252:
[----:B------:R-:W-:Y:S05]  /*3d30*/  BSYNC.RECONVERGENT B0 ;  /* 0x0000000000007941 */ /* 0x000fea0003800200 */
.L_x_251:
[----:B------:R-:W-:-:S05]  /*3d40*/  IADD3 R40, PT, PT, R9, R40, RZ ;  /* 0x0000002809287210 */ /* 0x000fca0007ffe0ff */
[----:B0-----:R-:W-:-:S05]  /*3d50*/  IMAD.IADD R34, R40, 0x1, R2 ;  /* 0x0000000128227824 */ /* 0x001fca00078e0202 */
[----:B------:R-:W-:Y:S02]  /*3d60*/  ISETP.GT.U32.AND P0, PT, R11, R34, PT ;  /* 0x000000220b00720c */ /* 0x000fe40003f04070 */
[----:B------:R-:W-:-:S04]  /*3d70*/  SHF.R.S32.HI R35, RZ, 0x1f, R34 ;  /* 0x0000001fff237819 */ /* 0x000fc80000011422 */
[----:B------:R-:W-:-:S13]  /*3d80*/  ISETP.GT.U32.AND.EX P0, PT, R6, R35, PT, P0 ;  /* 0x000000230600720c */ /* 0x000fda0003f04100 */
[----:B------:R-:W-:Y:S05]  /*3d90*/  @P0 BRA `(.L_x_281) ;  /* 0xffffffdc004c0947 */ /* 0x000fea000383ffff */
.L_x_245:
[----:B------:R-:W5:Y:S01]  /*3da0*/  LDC R8, c[0x0][0x3a4] ;  /* 0x0000e900ff087b82 */ /* 0x000f620000000800 */
[----:B------:R-:W-:Y:S01]  /*3db0*/  ISETP.GT.U32.AND P0, PT, R11, R2, PT ;  /* 0x000000020b00720c */ /* 0x000fe20003f04070 */
[----:B---3--:R-:W-:Y:S01]  /*3dc0*/  IMAD.MOV.U32 R18, RZ, RZ, RZ ;  /* 0x000000ffff127224 */ /* 0x008fe200078e00ff */
[----:B-12---:R-:W-:Y:S02]  /*3dd0*/  CS2R R16, SRZ ;  /* 0x0000000000107805 */ /* 0x006fe4000001ff00 */
[----:B------:R-:W-:Y:S02]  /*3de0*/  ISETP.GT.U32.AND.EX P0, PT, R6, RZ, PT, P0 ;  /* 0x000000ff0600720c */ /* 0x000fe40003f04100 */
[----:B-----5:R-:W-:-:S11]  /*3df0*/  LEA R8, R8, R1, 0x2 ;  /* 0x0000000108087211 */ /* 0x020fd600078e10ff */
[----:B------:R-:W-:Y:S05]  /*3e00*/  @!P0 BRA `(.L_x_282) ;  /* 0x0000002800348947 */ /* 0x000fea0003800000 */
[----:B------:R-:W5:Y:S01]  /*3e10*/  LDL R8, [R8+-0x4] ;  /* 0xfffffc0008087983 */ /* 0x000f620000100800 */
[----:B------:R-:W1:Y:S01]  /*3e20*/  LDC R32, c[0x0][0x3a0] ;  /* 0x0000e800ff207b82 */ /* 0x000e620000000800 */
[----:B------:R-:W2:Y:S01]  /*3e30*/  LDCU.64 UR8, c[0x0][0x3b0] ;  /* 0x00007600ff0877ac */ /* 0x000ea20008000a00 */
[----:B------:R-:W-:Y:S02]  /*3e40*/  VIADD R12, R5, 0xffffffff ;  /* 0xffffffff050c7836 */ /* 0x000fe40000000000 */
[----:B0-----:R-:W-:Y:S02]  /*3e50*/  HFMA2 R27, -RZ, RZ, 0, 0 ;  /* 0x00000000ff1b7431 */ /* 0x001fe400000001ff */
[----:B----4-:R-:W-:Y:S01]  /*3e60*/  IMAD.MOV.U32 R26, RZ, RZ, R2 ;  /* 0x000000ffff1a7224 */ /* 0x010fe200078e0002 */
[----:B------:R-:W-:Y:S01]  /*3e70*/  UMOV UR4, 0x400 ;  /* 0x0000040000047882 */ /* 0x000fe20000000000 */
[----:B------:R-:W-:Y:S01]  /*3e80*/  CS2R R18, SRZ ;  /* 0x0000000000127805 */ /* 0x000fe2000001ff00 */
[----:B------:R-:W0:Y:S01]  /*3e90*/  S2UR UR5, SR_CgaCtaId ;  /* 0x00000000000579c3 */ /* 0x000e220000008800 */
[----:B--2---:R-:W-:-:S02]  /*3ea0*/  IMAD R16, R13, UR8, RZ ;  /* 0x000000080d107c24 */ /* 0x004fc4000f8e02ff */
[----:B------:R-:W-:Y:S02]  /*3eb0*/  IMAD.MOV.U32 R13, RZ, RZ, RZ ;  /* 0x000000ffff0d7224 */ /* 0x000fe400078e00ff */
[C---:B------:R-:W-:Y:S01]  /*3ec0*/  IMAD R15, R3.reuse, UR9, R16 ;  /* 0x00000009030f7c24 */ /* 0x040fe2000f8e0210 */
[----:B-1----:R-:W-:Y:S01]  /*3ed0*/  LOP3.LUT R24, R32, 0x3, RZ, 0xc0, !PT ;  /* 0x0000000320187812 */ /* 0x002fe200078ec0ff */
[----:B------:R-:W-:Y:S01]  /*3ee0*/  IMAD.HI.U32 R10, R3, UR8, R12 ;  /* 0x00000008030a7c27 */ /* 0x000fe2000f8e000c */
[----:B------:R-:W-:Y:S02]  /*3ef0*/  SHF.L.U32 R13, R2, 0x2, RZ ;  /* 0x00000002020d7819 */ /* 0x000fe400000006ff */
[----:B------:R-:W-:Y:S02]  /*3f00*/  CS2R R16, SRZ ;  /* 0x0000000000107805 */ /* 0x000fe4000001ff00 */
[C---:B------:R-:W-:Y:S01]  /*3f10*/  LEA R12, R32.reuse, 0x8, 0x2 ;  /* 0x00000008200c7811 */ /* 0x040fe200078e10ff */
[----:B------:R-:W-:Y:S01]  /*3f20*/  VIADD R33, R32, 0x6 ;  /* 0x0000000620217836 */ /* 0x000fe20000000000 */
[----:B------:R-:W-:Y:S01]  /*3f30*/  LOP3.LUT R24, R24, 0x2, RZ, 0x3c, !PT ;  /* 0x0000000218187812 */ /* 0x000fe200078e3cff */
[----:B------:R-:W-:Y:S01]  /*3f40*/  IMAD.IADD R10, R15, 0x1, R10 ;  /* 0x000000010f0a7824 */ /* 0x000fe200078e020a */
[----:B0-----:R-:W-:Y:S01]  /*3f50*/  ULEA UR4, UR5, UR4, 0x18 ;  /* 0x0000000405047291 */ /* 0x001fe2000f8ec0ff */
[----:B------:R-:W-:Y:S01]  /*3f60*/  IMAD R37, R12, R9, R13 ;  /* 0x000000090c257224 */ /* 0x000fe200078e020d */
[----:B------:R-:W-:Y:S01]  /*3f70*/  LOP3.LUT R38, R33, 0x7, RZ, 0xc0, !PT ;  /* 0x0000000721267812 */ /* 0x000fe200078ec0ff */
[C---:B------:R-:W-:Y:S01]  /*3f80*/  IMAD R12, R14.reuse, R3, RZ ;  /* 0x000000030e0c7224 */ /* 0x040fe200078e02ff */
[----:B------:R-:W-:Y:S01]  /*3f90*/  LOP3.LUT R13, R14, 0x7, RZ, 0xc0, !PT ;  /* 0x000000070e0d7812 */ /* 0x000fe200078ec0ff */
[C---:B------:R-:W-:Y:S01]  /*3fa0*/  IMAD R21, R9.reuse, R32, RZ ;  /* 0x0000002009157224 */ /* 0x040fe200078e02ff */
[----:B------:R-:W-:Y:S01]  /*3fb0*/  IADD3 R20, PT, PT, R32, -0x3, RZ ;  /* 0xfffffffd20147810 */ /* 0x000fe20007ffe0ff */
[----:B------:R-:W-:Y:S01]  /*3fc0*/  IMAD R15, R9, 0x4, R4 ;  /* 0x00000004090f7824 */ /* 0x000fe200078e0204 */
[----:B------:R-:W-:Y:S01]  /*3fd0*/  LOP3.LUT R14, R14, 0xfffffff8, RZ, 0xc0, !PT ;  /* 0xfffffff80e0e7812 */ /* 0x000fe200078ec0ff */
[----:B------:R-:W-:Y:S01]  /*3fe0*/  VIADD R36, R24, 0xffffffff ;  /* 0xffffffff18247836 */ /* 0x000fe20000000000 */
[----:B------:R-:W-:Y:S01]  /*3ff0*/  LOP3.LUT R32, R32, 0x1, RZ, 0xc0, !PT ;  /* 0x0000000120207812 */ /* 0x000fe200078ec0ff */
[----:B------:R-:W-:Y:S01]  /*4000*/  VIADD R37, R37, UR4 ;  /* 0x0000000425257c36 */ /* 0x000fe20008000000 */
[----:B------:R-:W-:-:S02]  /*4010*/  LOP3.LUT R33, R33, 0x3, RZ, 0xc0, !PT ;  /* 0x0000000321217812 */ /* 0x000fc400078ec0ff */
[----:B------:R-:W-:-:S07]  /*4020*/  IADD3 R38, PT, PT, R38, -0x1, RZ ;  /* 0xffffffff26267810 */ /* 0x000fce0007ffe0ff */
.L_x_314:
[----:B0-----:R-:W0:Y:S02]  /*4030*/  LDCU.64 UR4, c[0x0][0x398] ;  /* 0x00007300ff0477ac */ /* 0x001e240008000a00 */
[----:B0-----:R-:W-:Y:S02]  /*4040*/  IMAD.U32 R39, RZ, RZ, UR4 ;  /* 0x00000004ff277e24 */ /* 0x001fe4000f8e00ff */
[----:B------:R-:W-:-:S03]  /*4050*/  IMAD.U32 R41, RZ, RZ, UR5 ;  /* 0x00000005ff297e24 */ /* 0x000fc6000f8e00ff */
[----:B------:R-:W-:-:S04]  /*4060*/  ISETP.GE.U32.AND P0, PT, R26, R39, PT ;  /* 0x000000271a00720c */ /* 0x000fc80003f06070 */
[----:B------:R-:W-:-:S13]  /*4070*/  ISETP.GE.U32.AND.EX P0, PT, R27, R41, PT, P0 ;  /* 0x000000291b00720c */ /* 0x000fda0003f06100 */
[----:B-1-3--:R-:W-:Y:S05]  /*4080*/  @P0 BRA `(.L_x_283) ;  /* 0x0000000c00e80947 */ /* 0x00afea0003800000 */
[----:B------:R-:W-:Y:S01]  /*4090*/  ISETP.NE.AND P2, PT, R5, RZ, PT ;  /* 0x000000ff0500720c */ /* 0x000fe20003f45270 */
[----:B------:R-:W0:Y:S01]  /*40a0*/  LDCU UR4, c[0x0][0x3ac] ;  /* 0x00007580ff0477ac */ /* 0x000e220008000800 */
[----:B------:R-:W1:Y:S11]  /*40b0*/  LDC.64 R24, c[0x0][0x380] ;  /* 0x0000e000ff187b82 */ /* 0x000e760000000a00 */
[----:B------:R-:W2:Y:S01]  /*40c0*/  @!P2 LDC R30, c[0x0][0x3ac] ;  /* 0x0000eb00ff1eab82 */ /* 0x000ea20000000800 */
[----:B0-----:R-:W-:-:S06]  /*40d0*/  USHF.R.S32.HI UR4, URZ, 0x1f, UR4 ;  /* 0x0000001fff047899 */ /* 0x001fcc0008011404 */
[----:B------:R-:W-:-:S05]  /*40e0*/  @!P2 IMAD R31, R39, UR4, RZ ;  /* 0x00000004271fac24 */ /* 0x000fca000f8e02ff */
[----:B------:R-:W0:Y:S01]  /*40f0*/  LDCU UR4, c[0x0][0x3b0] ;  /* 0x00007600ff0477ac */ /* 0x000e220008000800 */
[----:B--2---:R-:W-:-:S04]  /*4100*/  @!P2 IMAD.WIDE.U32 R28, R30, R39, R26 ;  /* 0x000000271e1ca225 */ /* 0x004fc800078e001a */
[----:B------:R-:W-:Y:S01]  /*4110*/  @!P2 IMAD R31, R30, R41, R31 ;  /* 0x000000291e1fa224 */ /* 0x000fe200078e021f */
[----:B-1----:R-:W-:-:S04]  /*4120*/  @!P2 LEA R30, P0, R28, R24, 0x2 ;  /* 0x000000181c1ea211 */ /* 0x002fc800078010ff */
[----:B------:R-:W-:-:S04]  /*4130*/  @!P2 IADD3 R29, PT, PT, R31, R29, RZ ;  /* 0x0000001d1f1da210 */ /* 0x000fc80007ffe0ff */
[----:B------:R-:W-:Y:S02]  /*4140*/  @!P2 LEA.HI.X R31, R28, R25, R29, 0x2, P0 ;  /* 0x000000191c1fa211 */ /* 0x000fe400000f141d */
[----:B------:R-:W1:Y:S03]  /*4150*/  @P2 LDC.64 R28, c[0x0][0x388] ;  /* 0x0000e200ff1c2b82 */ /* 0x000e660000000a00 */
[----:B------:R2:W3:Y:S01]  /*4160*/  @!P2 LDG.E R40, desc[UR6][R30.64] ;  /* 0x000000061e28a981 */ /* 0x0004e2000c1e1900 */
[----:B------:R-:W-:Y:S01]  /*4170*/  VIADD R34, R5, 0xffffffff ;  /* 0xffffffff05227836 */ /* 0x000fe20000000000 */
[----:B------:R-:W-:-:S03]  /*4180*/  SHF.R.S32.HI R42, RZ, 0x1f, R0 ;  /* 0x0000001fff2a7819 */ /* 0x000fc60000011400 */
[----:B0-----:R-:W-:Y:S01]  /*4190*/  IMAD R43, R3, UR4, R34 ;  /* 0x00000004032b7c24 */ /* 0x001fe2000f8e0222 */
[----:B------:R-:W0:Y:S01]  /*41a0*/  LDCU UR4, c[0x0][0x3a0] ;  /* 0x00007400ff0477ac */ /* 0x000e220008000800 */
[-C--:B------:R-:W-:Y:S02]  /*41b0*/  @P2 IMAD R34, R10, R39.reuse, RZ ;  /* 0x000000270a222224 */ /* 0x080fe400078e02ff */
[----:B------:R-:W-:Y:S02]  /*41c0*/  IMAD R42, R42, R39, RZ ;  /* 0x000000272a2a7224 */ /* 0x000fe400078e02ff */
[CC--:B------:R-:W-:Y:S02]  /*41d0*/  @P2 IMAD R35, R43.reuse, R41.reuse, R34 ;  /* 0x000000292b232224 */ /* 0x0c0fe400078e0222 */
[----:B------:R-:W-:Y:S02]  /*41e0*/  IMAD R45, R0, R41, R42 ;  /* 0x00000029002d7224 */ /* 0x000fe400078e022a */
[----:B------:R-:W-:-:S04]  /*41f0*/  @P2 IMAD.WIDE.U32 R42, R43, R39, R26 ;  /* 0x000000272b2a2225 */ /* 0x000fc800078e001a */
[----:B--2---:R-:W-:Y:S01]  /*4200*/  IMAD.WIDE.U32 R30, R0, R39, R26 ;  /* 0x00000027001e7225 */ /* 0x004fe200078e001a */
[----:B-1----:R-:W-:-:S03]  /*4210*/  @P2 LEA R34, P0, R42, R28, 0x2 ;  /* 0x0000001c2a222211 */ /* 0x002fc600078010ff */
[----:B------:R-:W-:Y:S01]  /*4220*/  @P2 IMAD.IADD R35, R43, 0x1, R35 ;  /* 0x000000012b232824 */ /* 0x000fe200078e0223 */
[----:B------:R-:W-:Y:S02]  /*4230*/  IADD3 R31, PT, PT, R45, R31, RZ ;  /* 0x0000001f2d1f7210 */ /* 0x000fe40007ffe0ff */
[----:B------:R-:W-:Y:S02]  /*4240*/  LEA R28, P1, R30, R24, 0x2 ;  /* 0x000000181e1c7211 */ /* 0x000fe400078210ff */
[----:B------:R-:W-:Y:S02]  /*4250*/  @P2 LEA.HI.X R35, R42, R29, R35, 0x2, P0 ;  /* 0x0000001d2a232211 */ /* 0x000fe400000f1423 */
[----:B------:R-:W-:-:S05]  /*4260*/  LEA.HI.X R29, R30, R25, R31, 0x2, P1 ;  /* 0x000000191e1d7211 */ /* 0x000fca00008f141f */
[----:B------:R-:W2:Y:S04]  /*4270*/  LDG.E R28, desc[UR6][R28.64] ;  /* 0x000000061c1c7981 */ /* 0x000ea8000c1e1900 */
[----:B------:R-:W3:Y:S01]  /*4280*/  @P2 LDG.E R40, desc[UR6][R34.64] ;  /* 0x0000000622282981 */ /* 0x000ee2000c1e1900 */
[----:B------:R-:W-:-:S04]  /*4290*/  IMAD R30, R21, 0x4, R4 ;  /* 0x00000004151e7824 */ /* 0x000fc800078e0204 */
[----:B------:R-:W-:Y:S01]  /*42a0*/  IMAD R31, R9, 0x4, R30 ;  /* 0x00000004091f7824 */ /* 0x000fe200078e021e */
[----:B0-----:R-:W-:Y:S01]  /*42b0*/  UISETP.GE.AND UP0, UPT, UR4, 0x3, UPT ;  /* 0x000000030400788c */ /* 0x001fe2000bf06270 */
[----:B---3--:R0:W-:Y:S04]  /*42c0*/  STS [R30], R40 ;  /* 0x000000281e007388 */ /* 0x0081e80000000800 */
[----:B--2---:R0:W-:Y:S04]  /*42d0*/  STS [R31], R28 ;  /* 0x0000001c1f007388 */ /* 0x0041e80000000800 */
[----:B------:R-:W-:Y:S05]  /*42e0*/  BRA.U !UP0, `(.L_x_283) ;  /* 0x0000000d08507547 */ /* 0x000fea000b800000 */
[----:B------:R-:W-:Y:S02]  /*42f0*/  ISETP.GE.U32.AND P0, PT, R20, 0x7, PT ;  /* 0x000000071400780c */ /* 0x000fe40003f06070 */
[----:B0-----:R-:W-:-:S11]  /*4300*/  MOV R40, 0x2 ;  /* 0x0000000200287802 */ /* 0x001fd60000000f00 */
[----:B------:R-:W-:Y:S05]  /*4310*/  @!P0 BRA `(.L_x_284) ;  /* 0x0000000400988947 */ /* 0x000fea0003800000 */
[----:B------:R-:W-:Y:S01]  /*4320*/  BSSY.RECONVERGENT B0, `(.L_x_285) ;  /* 0x0000064000007945 */ /* 0x000fe20003800200 */
[----:B------:R-:W-:Y:S01]  /*4330*/  IMAD.MOV R43, RZ, RZ, -R14 ;  /* 0x000000ffff2b7224 */ /* 0x000fe200078e0a0e */
[----:B------:R-:W-:Y:S01]  /*4340*/  MOV R42, R12 ;  /* 0x0000000c002a7202 */ /* 0x000fe20000000f00 */
[----:B------:R-:W-:Y:S02]  /*4350*/  IMAD.MOV.U32 R40, RZ, RZ, RZ ;  /* 0x000000ffff287224 */ /* 0x000fe400078e00ff */
[----:B------:R-:W-:-:S07]  /*4360*/  IMAD.MOV.U32 R44, RZ, RZ, R37 ;  /* 0x000000ffff2c7224 */ /* 0x000fce00078e0025 */
.L_x_286:
[----:B---3--:R-:W0:Y:S02]  /*4370*/  LDC.64 R52, c[0x0][0x3b8] ;  /* 0x0000ee00ff347b82 */ /* 0x008e240000000a00 */
[----:B0-----:R-:W-:-:S05]  /*4380*/  IMAD.WIDE R52, R42, 0x4, R52 ;  /* 0x000000042a347825 */ /* 0x001fca00078e0234 */
[----:B------:R-:W2:Y:S04]  /*4390*/  LDG.E R28, desc[UR6][R52.64] ;  /* 0x00000006341c7981 */ /* 0x000ea8000c1e1900 */
[----:B------:R-:W3:Y:S04]  /*43a0*/  LDG.E R50, desc[UR6][R52.64+0x4] ;  /* 0x0000040634327981 */ /* 0x000ee8000c1e1900 */
[----:B------:R-:W4:Y:S04]  /*43b0*/  LDG.E R30, desc[UR6][R52.64+0x8] ;  /* 0x00000806341e7981 */ /* 0x000f28000c1e1900 */
[----:B------:R-:W4:Y:S04]  /*43c0*/  LDG.E R46, desc[UR6][R52.64+0xc] ;  /* 0x00000c06342e7981 */ /* 0x000f28000c1e1900 */
[----:B------:R-:W4:Y:S01]  /*43d0*/  LDG.E R34, desc[UR6][R52.64+0x10] ;  /* 0x0000100634227981 */ /* 0x000f22000c1e1900 */
[----:B--2---:R-:W-:-:S05]  /*43e0*/  SHF.R.S32.HI R48, RZ, 0x1f, R28 ;  /* 0x0000001fff307819 */ /* 0x004fca000001141c */
[----:B------:R-:W-:-:S04]  /*43f0*/  IMAD R48, R48, R39, RZ ;  /* 0x0000002730307224 */ /* 0x000fc800078e02ff */
[C---:B------:R-:W-:Y:S02]  /*4400*/  IMAD R31, R28.reuse, R41, R48 ;  /* 0x000000291c1f7224 */ /* 0x040fe400078e0230 */
[----:B------:R-:W-:-:S04]  /*4410*/  IMAD.WIDE.U32 R28, R28, R39, R26 ;  /* 0x000000271c1c7225 */ /* 0x000fc800078e001a */
[----:B------:R-:W-:Y:S01]  /*4420*/  IMAD.IADD R29, R29, 0x1, R31 ;  /* 0x000000011d1d7824 */ /* 0x000fe200078e021f */
[----:B------:R-:W-:-:S04]  /*4430*/  LEA R48, P0, R28, R24, 0x2 ;  /* 0x000000181c307211 */ /* 0x000fc800078010ff */
[----:B------:R-:W-:Y:S02]  /*4440*/  LEA.HI.X R49, R28, R25, R29, 0x2, P0 ;  /* 0x000000191c317211 */ /* 0x000fe400000f141d */
[----:B---3--:R-:W-:-:S03]  /*4450*/  SHF.R.S32.HI R28, RZ, 0x1f, R50 ;  /* 0x0000001fff1c7819 */ /* 0x008fc60000011432 */
[----:B------:R0:W2:Y:S02]  /*4460*/  LDG.E R45, desc[UR6][R48.64] ;  /* 0x00000006302d7981 */ /* 0x0000a4000c1e1900 */
[----:B------:R-:W-:-:S04]  /*4470*/  IMAD R28, R28, R39, RZ ;  /* 0x000000271c1c7224 */ /* 0x000fc800078e02ff */
[C---:B------:R-:W-:Y:S02]  /*4480*/  IMAD R31, R50.reuse, R41, R28 ;  /* 0x00000029321f7224 */ /* 0x040fe400078e021c */
[----:B------:R-:W-:-:S05]  /*4490*/  IMAD.WIDE.U32 R28, R50, R39, R26 ;  /* 0x00000027321c7225 */ /* 0x000fca00078e001a */
[----:B------:R-:W-:Y:S02]  /*44a0*/  IADD3 R29, PT, PT, R29, R31, RZ ;  /* 0x0000001f1d1d7210 */ /* 0x000fe40007ffe0ff */
[----:B------:R-:W-:-:S04]  /*44b0*/  LEA R50, P0, R28, R24, 0x2 ;  /* 0x000000181c327211 */ /* 0x000fc800078010ff */
[----:B------:R-:W-:Y:S02]  /*44c0*/  LEA.HI.X R51, R28, R25, R29, 0x2, P0 ;  /* 0x000000191c337211 */ /* 0x000fe400000f141d */
[----:B----4-:R-:W-:-:S03]  /*44d0*/  SHF.R.S32.HI R28, RZ, 0x1f, R30 ;  /* 0x0000001fff1c7819 */ /* 0x010fc6000001141e */
[----:B------:R-:W3:Y:S02]  /*44e0*/  LDG.E R50, desc[UR6][R50.64] ;  /* 0x0000000632327981 */ /* 0x000ee4000c1e1900 */
[----:B------:R-:W-:-:S04]  /*44f0*/  IMAD R28, R28, R39, RZ ;  /* 0x000000271c1c7224 */ /* 0x000fc800078e02ff */
[C---:B------:R-:W-:Y:S02]  /*4500*/  IMAD R31, R30.reuse, R41, R28 ;  /* 0x000000291e1f7224 */ /* 0x040fe400078e021c */
[----:B------:R-:W-:Y:S01]  /*4510*/  IMAD.WIDE.U32 R28, R30, R39, R26 ;  /* 0x000000271e1c7225 */ /* 0x000fe200078e001a */
[----:B------:R-:W4:Y:S03]  /*4520*/  LDG.E R51, desc[UR6][R52.64+0x1c] ;  /* 0x00001c0634337981 */ /* 0x000f26000c1e1900 */
[----:B------:R-:W-:Y:S01]  /*4530*/  IMAD.IADD R29, R29, 0x1, R31 ;  /* 0x000000011d1d7824 */ /* 0x000fe200078e021f */
[----:B------:R-:W-:-:S04]  /*4540*/  LEA R30, P0, R28, R24, 0x2 ;  /* 0x000000181c1e7211 */ /* 0x000fc800078010ff */
[----:B------:R-:W-:Y:S02]  /*4550*/  LEA.HI.X R31, R28, R25, R29, 0x2, P0 ;  /* 0x000000191c1f7211 */ /* 0x000fe400000f141d */
[----:B------:R-:W-:-:S03]  /*4560*/  SHF.R.S32.HI R28, RZ, 0x1f, R46 ;  /* 0x0000001fff1c7819 */ /* 0x000fc6000001142e */
[----:B------:R1:W3:Y:S02]  /*4570*/  LDG.E R49, desc[UR6][R30.64] ;  /* 0x000000061e317981 */ /* 0x0002e4000c1e1900 */
[----:B------:R-:W-:-:S04]  /*4580*/  IMAD R28, R28, R39, RZ ;  /* 0x000000271c1c7224 */ /* 0x000fc800078e02ff */
[C---:B------:R-:W-:Y:S02]  /*4590*/  IMAD R35, R46.reuse, R41, R28 ;  /* 0x000000292e237224 */ /* 0x040fe400078e021c */
[----:B------:R-:W-:-:S04]  /*45a0*/  IMAD.WIDE.U32 R28, R46, R39, R26 ;  /* 0x000000272e1c7225 */ /* 0x000fc800078e001a */
[----:B------:R-:W-:Y:S01]  /*45b0*/  IMAD.IADD R29, R29, 0x1, R35 ;  /* 0x000000011d1d7824 */ /* 0x000fe200078e0223 */
[----:B------:R-:W-:-:S04]  /*45c0*/  LEA R46, P0, R28, R24, 0x2 ;  /* 0x000000181c2e7211 */ /* 0x000fc800078010ff */
[----:B------:R-:W-:Y:S02]  /*45d0*/  LEA.HI.X R47, R28, R25, R29, 0x2, P0 ;  /* 0x000000191c2f7211 */ /* 0x000fe400000f141d */
[----:B------:R-:W-:-:S03]  /*45e0*/  SHF.R.S32.HI R28, RZ, 0x1f, R34 ;  /* 0x0000001fff1c7819 */ /* 0x000fc60000011422 */
[----:B------:R-:W3:Y:S02]  /*45f0*/  LDG.E R46, desc[UR6][R46.64] ;  /* 0x000000062e2e7981 */ /* 0x000ee4000c1e1900 */
[----:B------:R-:W-:-:S04]  /*4600*/  IMAD R28, R28, R39, RZ ;  /* 0x000000271c1c7224 */ /* 0x000fc800078e02ff */
[C---:B------:R-:W-:Y:S02]  /*4610*/  IMAD R35, R34.reuse, R41, R28 ;  /* 0x0000002922237224 */ /* 0x040fe400078e021c */
[----:B------:R-:W-:-:S05]  /*4620*/  IMAD.WIDE.U32 R28, R34, R39, R26 ;  /* 0x00000027221c7225 */ /* 0x000fca00078e001a */
[----:B------:R-:W-:Y:S02]  /*4630*/  IADD3 R29, PT, PT, R29, R35, RZ ;  /* 0x000000231d1d7210 */ /* 0x000fe40007ffe0ff */
[----:B------:R-:W-:-:S04]  /*4640*/  LEA R34, P0, R28, R24, 0x2 ;  /* 0x000000181c227211 */ /* 0x000fc800078010ff */
[----:B------:R-:W-:Y:S02]  /*4650*/  LEA.HI.X R35, R28, R25, R29, 0x2, P0 ;  /* 0x000000191c237211 */ /* 0x000fe400000f141d */
[----:B------:R-:W0:Y:S04]  /*4660*/  LDG.E R28, desc[UR6][R52.64+0x14] ;  /* 0x00001406341c7981 */ /* 0x000e28000c1e1900 */
[----:B------:R2:W3:Y:S01]  /*4670*/  LDG.E R47, desc[UR6][R34.64] ;  /* 0x00000006222f7981 */ /* 0x0004e2000c1e1900 */
[----:B0-----:R-:W-:-:S05]  /*4680*/  SHF.R.S32.HI R48, RZ, 0x1f, R28 ;  /* 0x0000001fff307819 */ /* 0x001fca000001141c */
[----:B------:R-:W-:-:S04]  /*4690*/  IMAD R48, R48, R39, RZ ;  /* 0x0000002730307224 */ /* 0x000fc800078e02ff */
[C---:B-1----:R-:W-:Y:S02]  /*46a0*/  IMAD R31, R28.reuse, R41, R48 ;  /* 0x000000291c1f7224 */ /* 0x042fe400078e0230 */
[----:B------:R-:W-:-:S04]  /*46b0*/  IMAD.WIDE.U32 R28, R28, R39, R26 ;  /* 0x000000271c1c7225 */ /* 0x000fc800078e001a */
[----:B------:R-:W-:Y:S01]  /*46c0*/  IMAD.IADD R29, R29, 0x1, R31 ;  /* 0x000000011d1d7824 */ /* 0x000fe200078e021f */
[----:B------:R-:W-:-:S04]  /*46d0*/  LEA R30, P0, R28, R24, 0x2 ;  /* 0x000000181c1e7211 */ /* 0x000fc800078010ff */
[----:B------:R-:W-:Y:S02]  /*46e0*/  LEA.HI.X R31, R28, R25, R29, 0x2, P0 ;  /* 0x000000191c1f7211 */ /* 0x000fe400000f141d */
[----:B------:R-:W2:Y:S02]  /*46f0*/  LDG.E R28, desc[UR6][R52.64+0x18] ;  /* 0x00001806341c7981 */ /* 0x000ea4000c1e1900 */
[----:B--2---:R-:W-:-:S05]  /*4700*/  SHF.R.S32.HI R48, RZ, 0x1f, R28 ;  /* 0x0000001fff307819 */ /* 0x004fca000001141c */
[----:B------:R-:W-:Y:S02]  /*4710*/  IMAD R29, R48, R39, RZ ;  /* 0x00000027301d7224 */ /* 0x000fe400078e02ff */
[----:B------:R0:W2:Y:S02]  /*4720*/  LDG.E R48, desc[UR6][R30.64] ;  /* 0x000000061e307981 */ /* 0x0000a4000c1e1900 */
[C---:B------:R-:W-:Y:S02]  /*4730*/  IMAD R35, R28.reuse, R41, R29 ;  /* 0x000000291c237224 */ /* 0x040fe400078e021d */
[----:B------:R-:W-:-:S04]  /*4740*/  IMAD.WIDE.U32 R28, R28, R39, R26 ;  /* 0x000000271c1c7225 */ /* 0x000fc800078e001a */
[----:B------:R-:W-:Y:S01]  /*4750*/  IMAD.IADD R29, R29, 0x1, R35 ;  /* 0x000000011d1d7824 */ /* 0x000fe200078e0223 */
[----:B------:R-:W-:-:S04]  /*4760*/  LEA R34, P0, R28, R24, 0x2 ;  /* 0x000000181c227211 */ /* 0x000fc800078010ff */
[----:B------:R-:W-:Y:S02]  /*4770*/  LEA.HI.X R35, R28, R25, R29, 0x2, P0 ;  /* 0x000000191c237211 */ /* 0x000fe400000f141d */
[----:B----4-:R-:W-:-:S03]  /*4780*/  SHF.R.S32.HI R28, RZ, 0x1f, R51 ;  /* 0x0000001fff1c7819 */ /* 0x010fc60000011433 */
[----:B------:R1:W4:Y:S02]  /*4790*/  LDG.E R34, desc[UR6][R34.64] ;  /* 0x0000000622227981 */ /* 0x000324000c1e1900 */
[----:B------:R-:W-:-:S04]  /*47a0*/  IMAD R28, R28, R39, RZ ;  /* 0x000000271c1c7224 */ /* 0x000fc800078e02ff */
[C---:B------:R-:W-:Y:S02]  /*47b0*/  IMAD R53, R51.reuse, R41, R28 ;  /* 0x0000002933357224 */ /* 0x040fe400078e021c */
[----:B------:R-:W-:-:S05]  /*47c0*/  IMAD.WIDE.U32 R28, R51, R39, R26 ;  /* 0x00000027331c7225 */ /* 0x000fca00078e001a */
[----:B------:R-:W-:Y:S02]  /*47d0*/  IADD3 R29, PT, PT, R29, R53, RZ ;  /* 0x000000351d1d7210 */ /* 0x000fe40007ffe0ff */
[----:B0-----:R-:W-:-:S04]  /*47e0*/  LEA R30, P0, R28, R24, 0x2 ;  /* 0x000000181c1e7211 */ /* 0x001fc800078010ff */
[----:B------:R-:W-:-:S05]  /*47f0*/  LEA.HI.X R31, R28, R25, R29, 0x2, P0 ;  /* 0x000000191c1f7211 */ /* 0x000fca00000f141d */
[----:B------:R0:W4:Y:S01]  /*4800*/  LDG.E R30, desc[UR6][R30.64] ;  /* 0x000000061e1e7981 */ /* 0x000122000c1e1900 */
[----:B------:R-:W-:-:S04]  /*4810*/  IMAD R28, R9, 0x4, R44 ;  /* 0x00000004091c7824 */ /* 0x000fc800078e022c */
[----:B------:R-:W-:-:S05]  /*4820*/  IMAD R52, R9, 0x4, R28 ;  /* 0x0000000409347824 */ /* 0x000fca00078e021c */
[----:B------:R-:W-:-:S05]  /*4830*/  LEA R29, R9, R52, 0x2 ;  /* 0x00000034091d7211 */ /* 0x000fca00078e10ff */
[----:B-1----:R-:W-:-:S04]  /*4840*/  IMAD R35, R9, 0x4, R29 ;  /* 0x0000000409237824 */ /* 0x002fc800078e021d */
[C---:B------:R-:W-:Y:S01]  /*4850*/  IMAD R51, R9.reuse, 0x4, R35 ;  /* 0x0000000409337824 */ /* 0x040fe200078e0223 */
[----:B------:R1:W-:Y:S04]  /*4860*/  STS [R44], R45 ;  /* 0x0000002d2c007388 */ /* 0x0003e80000000800 */
[C---:B------:R-:W-:Y:S01]  /*4870*/  LEA R53, R9.reuse, R51, 0x2 ;  /* 0x0000003309357211 */ /* 0x040fe200078e10ff */
[----:B---3--:R3:W-:Y:S04]  /*4880*/  STS [R28], R50 ;  /* 0x000000321c007388 */ /* 0x0087e80000000800 */
[----:B------:R3:W-:Y:S01]  /*4890*/  STS [R52], R49 ;  /* 0x0000003134007388 */ /* 0x0007e20000000800 */
[----:B0-----:R-:W-:-:S03]  /*48a0*/  IMAD R31, R9, 0x4, R53 ;  /* 0x00000004091f7824 */ /* 0x001fc600078e0235 */
[----:B------:R3:W-:Y:S01]  /*48b0*/  STS [R29], R46 ;  /* 0x0000002e1d007388 */ /* 0x0007e20000000800 */
[----:B------:R-:W-:-:S03]  /*48c0*/  VIADD R43, R43, 0x8 ;  /* 0x000000082b2b7836 */ /* 0x000fc60000000000 */
[----:B------:R3:W-:Y:S02]  /*48d0*/  STS [R35], R47 ;  /* 0x0000002f23007388 */ /* 0x0007e40000000800 */
[----:B------:R-:W-:Y:S01]  /*48e0*/  ISETP.NE.AND P0, PT, R43, RZ, PT ;  /* 0x000000ff2b00720c */ /* 0x000fe20003f05270 */
[----:B------:R-:W-:Y:S01]  /*48f0*/  VIADD R42, R42, 0x8 ;  /* 0x000000082a2a7836 */ /* 0x000fe20000000000 */
[----:B------:R-:W-:Y:S01]  /*4900*/  IADD3 R40, PT, PT, R40, 0x8, RZ ;  /* 0x0000000828287810 */ /* 0x000fe20007ffe0ff */
[----:B-1----:R-:W-:Y:S01]  /*4910*/  IMAD R44, R9, 0x20, R44 ;  /* 0x00000020092c7824 */ /* 0x002fe200078e022c */
[----:B--2---:R3:W-:Y:S04]  /*4920*/  STS [R51], R48 ;  /* 0x0000003033007388 */ /* 0x0047e80000000800 */
[----:B----4-:R3:W-:Y:S04]  /*4930*/  STS [R53], R34 ;  /* 0x0000002235007388 */ /* 0x0107e80000000800 */
[----:B------:R3:W-:Y:S01]  /*4940*/  STS [R31], R30 ;  /* 0x0000001e1f007388 */ /* 0x0007e20000000800 */
[----:B------:R-:W-:Y:S05]  /*4950*/  @P0 BRA `(.L_x_286) ;  /* 0xfffffff800840947 */ /* 0x000fea000383ffff */
[----:B------:R-:W-:Y:S05]  /*4960*/  BSYNC.RECONVERGENT B0 ;  /* 0x0000000000007941 */ /* 0x000fea0003800200 */
.L_x_285:
[----:B------:R-:W-:-:S07]  /*4970*/  IADD3 R40, PT, PT, R40, 0x2, RZ ;  /* 0x0000000228287810 */ /* 0x000fce0007ffe0ff */
.L_x_284:
[----:B------:R-:W-:-:S13]  /*4980*/  ISETP.NE.AND P0, PT, R13, RZ, PT ;  /* 0x000000ff0d00720c */ /* 0x000fda0003f05270 */
[----:B------:R-:W-:Y:S05]  /*4990*/  @!P0 BRA `(.L_x_283) ;  /* 0x0000000400a48947 */ /* 0x000fea0003800000 */
[----:B------:R-:W-:Y:S02]  /*49a0*/  ISETP.GE.U32.AND P0, PT, R38, 0x3, PT ;  /* 0x000000032600780c */ /* 0x000fe40003f06070 */
[----:B------:R-:W-:-:S11]  /*49b0*/  ISETP.NE.AND P2, PT, R33, RZ, PT ;  /* 0x000000ff2100720c */ /* 0x000fd60003f45270 */
[----:B------:R-:W-:Y:S05]  /*49c0*/  @!P0 BRA `(.L_x_287) ;  /* 0x0000000000cc8947 */ /* 0x000fea0003800000 */
[----:B---3--:R-:W0:Y:S01]  /*49d0*/  LDC.64 R28, c[0x0][0x3b8] ;  /* 0x0000ee00ff1c7b82 */ /* 0x008e220000000a00 */
[----:B------:R-:W-:-:S04]  /*49e0*/  VIADD R35, R12, 0xfffffffe ;  /* 0xfffffffe0c237836 */ /* 0x000fc80000000000 */
[----:B------:R-:W-:-:S04]  /*49f0*/  IMAD.IADD R35, R35, 0x1, R40 ;  /* 0x0000000123237824 */ /* 0x000fc800078e0228 */
[----:B0-----:R-:W-:-:S05]  /*4a00*/  IMAD.WIDE R34, R35, 0x4, R28 ;  /* 0x0000000423227825 */ /* 0x001fca00078e021c */
[----:B------:R-:W2:Y:S04]  /*4a10*/  LDG.E R28, desc[UR6][R34.64] ;  /* 0x00000006221c7981 */ /* 0x000ea8000c1e1900 */
[----:B------:R-:W3:Y:S04]  /*4a20*/  LDG.E R42, desc[UR6][R34.64+0x4] ;  /* 0x00000406222a7981 */ /* 0x000ee8000c1e1900 */
[----:B------:R-:W4:Y:S04]  /*4a30*/  LDG.E R48, desc[UR6][R34.64+0x8] ;  /* 0x0000080622307981 */ /* 0x000f28000c1e1900 */
[----:B------:R0:W4:Y:S01]  /*4a40*/  LDG.E R50, desc[UR6][R34.64+0xc] ;  /* 0x00000c0622327981 */ /* 0x000122000c1e1900 */
[----:B--2---:R-:W-:-:S02]  /*4a50*/  SHF.R.S32.HI R30, RZ, 0x1f, R28 ;  /* 0x0000001fff1e7819 */ /* 0x004fc4000001141c */
[----:B---3--:R-:W-:-:S03]  /*4a60*/  SHF.R.S32.HI R44, RZ, 0x1f, R42 ;  /* 0x0000001fff2c7819 */ /* 0x008fc6000001142a */
[-C--:B------:R-:W-:Y:S02]  /*4a70*/  IMAD R29, R30, R39.reuse, RZ ;  /* 0x000000271e1d7224 */ /* 0x080fe400078e02ff */
[----:B------:R-:W-:Y:S01]  /*4a80*/  IMAD.WIDE.U32 R30, R28, R39, R26 ;  /* 0x000000271c1e7225 */ /* 0x000fe200078e001a */
[----:B----4-:R-:W-:-:S03]  /*4a90*/  SHF.R.S32.HI R52, RZ, 0x1f, R48 ;  /* 0x0000001fff347819 */ /* 0x010fc60000011430 */
[----:B------:R-:W-:Y:S01]  /*4aa0*/  IMAD R29, R28, R41, R29 ;  /* 0x000000291c1d7224 */ /* 0x000fe200078e021d */
[----:B------:R-:W-:Y:S01]  /*4ab0*/  LEA R46, P0, R30, R24, 0x2 ;  /* 0x000000181e2e7211 */ /* 0x000fe200078010ff */
[-C--:B------:R-:W-:Y:S02]  /*4ac0*/  IMAD R44, R44, R39.reuse, RZ ;  /* 0x000000272c2c7224 */ /* 0x080fe400078e02ff */
[----:B------:R-:W-:Y:S01]  /*4ad0*/  IMAD R52, R52, R39, RZ ;  /* 0x0000002734347224 */ /* 0x000fe200078e02ff */
[----:B------:R-:W-:Y:S01]  /*4ae0*/  IADD3 R31, PT, PT, R31, R29, RZ ;  /* 0x0000001d1f1f7210 */ /* 0x000fe20007ffe0ff */
[----:B------:R-:W-:-:S03]  /*4af0*/  IMAD.WIDE.U32 R28, R42, R39, R26 ;  /* 0x000000272a1c7225 */ /* 0x000fc600078e001a */
[----:B------:R-:W-:Y:S01]  /*4b00*/  LEA.HI.X R47, R30, R25, R31, 0x2, P0 ;  /* 0x000000191e2f7211 */ /* 0x000fe200000f141f */
[----:B0-----:R-:W-:Y:S01]  /*4b10*/  IMAD R35, R42, R41, R44 ;  /* 0x000000292a237224 */ /* 0x001fe200078e022c */
[----:B------:R-:W-:Y:S01]  /*4b20*/  SHF.R.S32.HI R30, RZ, 0x1f, R50 ;  /* 0x0000001fff1e7819 */ /* 0x000fe20000011432 */
[-C--:B------:R-:W-:Y:S01]  /*4b30*/  IMAD.WIDE.U32 R42, R48, R39.reuse, R26 ;  /* 0x00000027302a7225 */ /* 0x080fe200078e001a */
[----:B------:R-:W-:Y:S01]  /*4b40*/  LEA R44, P0, R28, R24, 0x2 ;  /* 0x000000181c2c7211 */ /* 0x000fe200078010ff */
[----:B------:R-:W2:Y:S02]  /*4b50*/  LDG.E R46, desc[UR6][R46.64] ;  /* 0x000000062e2e7981 */ /* 0x000ea4000c1e1900 */
[----:B------:R-:W-:Y:S02]  /*4b60*/  IMAD.IADD R29, R29, 0x1, R35 ;  /* 0x000000011d1d7824 */ /* 0x000fe400078e0223 */
[----:B------:R-:W-:Y:S02]  /*4b70*/  IMAD R34, R30, R39, RZ ;  /* 0x000000271e227224 */ /* 0x000fe400078e02ff */
[----:B------:R-:W-:Y:S01]  /*4b80*/  IMAD R35, R48, R41, R52 ;  /* 0x0000002930237224 */ /* 0x000fe200078e0234 */
[----:B------:R-:W-:Y:S01]  /*4b90*/  LEA.HI.X R45, R28, R25, R29, 0x2, P0 ;  /* 0x000000191c2d7211 */ /* 0x000fe200000f141d */
[----:B------:R-:W-:-:S04]  /*4ba0*/  IMAD.WIDE.U32 R30, R50, R39, R26 ;  /* 0x00000027321e7225 */ /* 0x000fc800078e001a */
[----:B------:R-:W-:Y:S01]  /*4bb0*/  IMAD R29, R50, R41, R34 ;  /* 0x00000029321d7224 */ /* 0x000fe200078e0222 */
[-C--:B------:R-:W-:Y:S01]  /*4bc0*/  LEA R34, P0, R42, R24.reuse, 0x2 ;  /* 0x000000182a227211 */ /* 0x080fe200078010ff */
[----:B------:R-:W-:Y:S01]  /*4bd0*/  IMAD.IADD R35, R43, 0x1, R35 ;  /* 0x000000012b237824 */ /* 0x000fe200078e0223 */
[----:B------:R-:W-:Y:S01]  /*4be0*/  LEA R28, P1, R30, R24, 0x2 ;  /* 0x000000181e1c7211 */ /* 0x000fe200078210ff */
[----:B------:R-:W3:Y:S01]  /*4bf0*/  LDG.E R44, desc[UR6][R44.64] ;  /* 0x000000062c2c7981 */ /* 0x000ee2000c1e1900 */
[----:B------:R-:W-:Y:S02]  /*4c00*/  IADD3 R29, PT, PT, R31, R29, RZ ;  /* 0x0000001d1f1d7210 */ /* 0x000fe40007ffe0ff */
[-C--:B------:R-:W-:Y:S02]  /*4c10*/  LEA.HI.X R35, R42, R25.reuse, R35, 0x2, P0 ;  /* 0x000000192a237211 */ /* 0x080fe400000f1423 */
[----:B------:R-:W-:-:S03]  /*4c20*/  LEA.HI.X R29, R30, R25, R29, 0x2, P1 ;  /* 0x000000191e1d7211 */ /* 0x000fc600008f141d */
[----:B------:R-:W4:Y:S04]  /*4c30*/  LDG.E R34, desc[UR6][R34.64] ;  /* 0x0000000622227981 */ /* 0x000f28000c1e1900 */
[----:B------:R-:W4:Y:S01]  /*4c40*/  LDG.E R28, desc[UR6][R28.64] ;  /* 0x000000061c1c7981 */ /* 0x000f22000c1e1900 */
[----:B------:R-:W-:Y:S02]  /*4c50*/  IMAD R30, R40, R9, RZ ;  /* 0x00000009281e7224 */ /* 0x000fe400078e02ff */
[----:B------:R-:W-:-:S04]  /*4c60*/  IMAD R31, R21, 0x4, R4 ;  /* 0x00000004151f7824 */ /* 0x000fc800078e0204 */
[----:B------:R-:W-:-:S05]  /*4c70*/  IMAD R30, R30, 0x4, R31 ;  /* 0x000000041e1e7824 */ /* 0x000fca00078e021f */
[----:B------:R-:W-:-:S05]  /*4c80*/  LEA R31, R9, R30, 0x2 ;  /* 0x0000001e091f7211 */ /* 0x000fca00078e10ff */
[----:B------:R-:W-:-:S04]  /*4c90*/  IMAD R42, R9, 0x4, R31 ;  /* 0x00000004092a7824 */ /* 0x000fc800078e021f */
[----:B------:R-:W-:Y:S01]  /*4ca0*/  IMAD R43, R9, 0x4, R42 ;  /* 0x00000004092b7824 */ /* 0x000fe200078e022a */
[----:B------:R-:W-:Y:S01]  /*4cb0*/  IADD3 R40, PT, PT, R40, 0x4, RZ ;  /* 0x0000000428287810 */ /* 0x000fe20007ffe0ff */
[----:B--2---:R0:W-:Y:S04]  /*4cc0*/  STS [R30], R46 ;  /* 0x0000002e1e007388 */ /* 0x0041e80000000800 */
[----:B---3--:R0:W-:Y:S04]  /*4cd0*/  STS [R31], R44 ;  /* 0x0000002c1f007388 */ /* 0x0081e80000000800 */
[----:B----4-:R0:W-:Y:S04]  /*4ce0*/  STS [R42], R34 ;  /* 0x000000222a007388 */ /* 0x0101e80000000800 */
[----:B------:R0:W-:Y:S02]  /*4cf0*/  STS [R43], R28 ;  /* 0x0000001c2b007388 */ /* 0x0001e40000000800 */
.L_x_287:
[----:B------:R-:W-:Y:S05]  /*4d00*/  @!P2 BRA `(.L_x_283) ;  /* 0x0000000000c8a947 */ /* 0x000fea0003800000 */
[----:B------:R-:W-:Y:S02]  /*4d10*/  ISETP.NE.AND P0, PT, R36, RZ, PT ;  /* 0x000000ff2400720c */ /* 0x000fe40003f05270 */
[----:B------:R-:W-:-:S11]  /*4d20*/  ISETP.NE.AND P2, PT, R32, RZ, PT ;  /* 0x000000ff2000720c */ /* 0x000fd60003f45270 */
[----:B------:R-:W-:Y:S05]  /*4d30*/  @!P0 BRA `(.L_x_288) ;  /* 0x0000000000748947 */ /* 0x000fea0003800000 */
[----:B0-----:R-:W0:Y:S01]  /*4d40*/  LDC.64 R44, c[0x0][0x3b8] ;  /* 0x0000ee00ff2c7b82 */ /* 0x001e220000000a00 */
[----:B---3--:R-:W-:-:S04]  /*4d50*/  VIADD R29, R12, 0xfffffffe ;  /* 0xfffffffe0c1d7836 */ /* 0x008fc80000000000 */
[----:B------:R-:W-:-:S04]  /*4d60*/  IMAD.IADD R29, R29, 0x1, R40 ;  /* 0x000000011d1d7824 */ /* 0x000fc800078e0228 */
        /* <DEDUP_REMOVED lines=10> */
[-C--:B------:R-:W-:Y:S01]  /*4e10*/  LEA R28, P1, R30, R24.reuse, 0x2 ;  /* 0x000000181e1c7211 */ /* 0x080fe200078210ff */
[----:B------:R-:W-:Y:S01]  /*4e20*/  IMAD R35, R34, R41, R35 ;  /* 0x0000002922237224 */ /* 0x000fe200078e0223 */
[----:B------:R-:W-:Y:S02]  /*4e30*/  LEA R34, P0, R42, R24, 0x2 ;  /* 0x000000182a227211 */ /* 0x000fe400078010ff */
[----:B------:R-:W-:Y:S01]  /*4e40*/  IADD3 R29, PT, PT, R43, R29, RZ ;  /* 0x0000001d2b1d7210 */ /* 0x000fe20007ffe0ff */
[----:B------:R-:W-:-:S03]  /*4e50*/  IMAD.IADD R31, R31, 0x1, R35 ;  /* 0x000000011f1f7824 */ /* 0x000fc600078e0223 */
[-C--:B------:R-:W-:Y:S02]  /*4e60*/  LEA.HI.X R35, R42, R25.reuse, R29, 0x2, P0 ;  /* 0x000000192a237211 */ /* 0x080fe400000f141d */
[----:B------:R-:W-:-:S03]  /*4e70*/  LEA.HI.X R29, R30, R25, R31, 0x2, P1 ;  /* 0x000000191e1d7211 */ /* 0x000fc600008f141f */
[----:B------:R-:W2:Y:S04]  /*4e80*/  LDG.E R34, desc[UR6][R34.64] ;  /* 0x0000000622227981 */ /* 0x000ea8000c1e1900 */
[----:B------:R-:W3:Y:S01]  /*4e90*/  LDG.E R28, desc[UR6][R28.64] ;  /* 0x000000061c1c7981 */ /* 0x000ee2000c1e1900 */
[C---:B------:R-:W-:Y:S02]  /*4ea0*/  IMAD R30, R40.reuse, R9, RZ ;  /* 0x00000009281e7224 */ /* 0x040fe400078e02ff */
[----:B------:R-:W-:Y:S02]  /*4eb0*/  IMAD R31, R21, 0x4, R4 ;  /* 0x00000004151f7824 */ /* 0x000fe400078e0204 */
[----:B------:R-:W-:-:S03]  /*4ec0*/  VIADD R40, R40, 0x2 ;  /* 0x0000000228287836 */ /* 0x000fc60000000000 */
[----:B------:R-:W-:-:S05]  /*4ed0*/  LEA R30, R30, R31, 0x2 ;  /* 0x0000001f1e1e7211 */ /* 0x000fca00078e10ff */
[----:B------:R-:W-:Y:S01]  /*4ee0*/  IMAD R31, R9, 0x4, R30 ;  /* 0x00000004091f7824 */ /* 0x000fe200078e021e */
[----:B--2---:R1:W-:Y:S04]  /*4ef0*/  STS [R30], R34 ;  /* 0x000000221e007388 */ /* 0x0043e80000000800 */
[----:B---3--:R1:W-:Y:S02]  /*4f00*/  STS [R31], R28 ;  /* 0x0000001c1f007388 */ /* 0x0083e40000000800 */
.L_x_288:
[----:B------:R-:W-:Y:S05]  /*4f10*/  @!P2 BRA `(.L_x_283) ;  /* 0x000000000044a947 */ /* 0x000fea0003800000 */
[----:B01-3--:R-:W0:Y:S01]  /*4f20*/  LDC.64 R28, c[0x0][0x3b8] ;  /* 0x0000ee00ff1c7b82 */ /* 0x00be220000000a00 */
[----:B------:R-:W-:-:S05]  /*4f30*/  IADD3 R31, PT, PT, R12, -0x2, RZ ;  /* 0xfffffffe0c1f7810 */ /* 0x000fca0007ffe0ff */
[----:B------:R-:W-:-:S04]  /*4f40*/  IMAD.IADD R31, R31, 0x1, R40 ;  /* 0x000000011f1f7824 */ /* 0x000fc800078e0228 */
[----:B0-----:R-:W-:-:S06]  /*4f50*/  IMAD.WIDE R28, R31, 0x4, R28 ;  /* 0x000000041f1c7825 */ /* 0x001fcc00078e021c */
[----:B------:R-:W2:Y:S02]  /*4f60*/  LDG.E R28, desc[UR6][R28.64] ;  /* 0x000000061c1c7981 */ /* 0x000ea4000c1e1900 */
[----:B--2---:R-:W-:Y:S01]  /*4f70*/  SHF.R.S32.HI R30, RZ, 0x1f, R28 ;  /* 0x0000001fff1e7819 */ /* 0x004fe2000001141c */
[----:B------:R-:W-:-:S04]  /*4f80*/  IMAD.WIDE.U32 R26, R28, R39, R26 ;  /* 0x000000271c1a7225 */ /* 0x000fc800078e001a */
[----:B------:R-:W-:Y:S01]  /*4f90*/  IMAD R30, R30, R39, RZ ;  /* 0x000000271e1e7224 */ /* 0x000fe200078e02ff */
[----:B------:R-:W-:-:S03]  /*4fa0*/  LEA R24, P0, R26, R24, 0x2 ;  /* 0x000000181a187211 */ /* 0x000fc600078010ff */
[----:B------:R-:W-:-:S04]  /*4fb0*/  IMAD R31, R28, R41, R30 ;  /* 0x000000291c1f7224 */ /* 0x000fc800078e021e */
[----:B------:R-:W-:-:S05]  /*4fc0*/  IMAD.IADD R27, R27, 0x1, R31 ;  /* 0x000000011b1b7824 */ /* 0x000fca00078e021f */
[----:B------:R-:W-:-:S05]  /*4fd0*/  LEA.HI.X R25, R26, R25, R27, 0x2, P0 ;  /* 0x000000191a197211 */ /* 0x000fca00000f141b */
[----:B------:R-:W2:Y:S01]  /*4fe0*/  LDG.E R24, desc[UR6][R24.64] ;  /* 0x0000000618187981 */ /* 0x000ea2000c1e1900 */
[----:B------:R-:W-:Y:S01]  /*4ff0*/  LEA R27, R21, R4, 0x2 ;  /* 0x00000004151b7211 */ /* 0x000fe200078e10ff */
[----:B------:R-:W-:-:S04]  /*5000*/  IMAD R40, R9, R40, RZ ;  /* 0x0000002809287224 */ /* 0x000fc800078e02ff */
[----:B------:R-:W-:-:S05]  /*5010*/  IMAD R27, R40, 0x4, R27 ;  /* 0x00000004281b7824 */ /* 0x000fca00078e021b */
[----:B--2---:R2:W-:Y:S02]  /*5020*/  STS [R27], R24 ;  /* 0x000000181b007388 */ /* 0x0045e40000000800 */
.L_x_283:
[----:B------:R-:W-:Y:S01]  /*5030*/  ISETP.GE.U32.AND P0, PT, R7, R39, PT ;  /* 0x000000270700720c */ /* 0x000fe20003f06070 */
[----:B------:R-:W-:Y:S05]  /*5040*/  WARPSYNC.ALL ;  /* 0x0000000000007948 */ /* 0x000fea0003800000 */
[----:B------:R-:W-:Y:S01]  /*5050*/  BAR.SYNC.DEFER_BLOCKING 0x0 ;  /* 0x0000000000007b1d */ /* 0x000fe20000010000 */
[----:B------:R-:W-:-:S05]  /*5060*/  ISETP.GE.U32.AND.EX P0, PT, RZ, R41, PT, P0 ;  /* 0x00000029ff00720c */ /* 0x000fca0003f06100 */
[----:B------:R-:W-:Y:S08]  /*5070*/  BSSY.RECONVERGENT B0, `(.L_x_289) ;  /* 0x000015d000007945 */ /* 0x000ff00003800200 */
[----:B------:R-:W-:Y:S05]  /*5080*/  @P0 BRA `(.L_x_290) ;  /* 0x00000014006c0947 */ /* 0x000fea0003800000 */
[----:B------:R-:W4:Y:S02]  /*5090*/  LDCU UR4, c[0x0][0x3a0] ;  /* 0x00007400ff0477ac */ /* 0x000f240008000800 */
[----:B----4-:R-:W-:-:S09]  /*50a0*/  UISETP.GE.AND UP0, UPT, UR4, 0x3, UPT ;  /* 0x000000030400788c */ /* 0x010fd2000bf06270 */
[----:B------:R-:W-:Y:S05]  /*50b0*/  BRA.U !UP0, `(.L_x_291) ;  /* 0x0000000908847547 */ /* 0x000fea000b800000 */
[----:B--2---:R-:W-:-:S07]  /*50c0*/  IMAD.MOV.U32 R24, RZ, RZ, RZ ;  /* 0x000000ffff187224 */ /* 0x004fce00078e00ff */
.L_x_299:
[----:B------:R-:W2:Y:S01]  /*50d0*/  LDCU.64 UR4, c[0x0][0x398] ;  /* 0x00007300ff0477ac */ /* 0x000ea20008000a00 */
[----:B------:R-:W-:Y:S01]  /*50e0*/  IADD3 R25, PT, PT, R24, R19, RZ ;  /* 0x0000001318197210 */ /* 0x000fe20007ffe0ff */
[----:B------:R-:W-:Y:S03]  /*50f0*/  BSSY.RECONVERGENT B1, `(.L_x_292) ;  /* 0x0000099000017945 */ /* 0x000fe60003800200 */
[----:B--2---:R-:W-:Y:S02]  /*5100*/  ISETP.GE.U32.AND P0, PT, R25, UR4, PT ;  /* 0x0000000419007c0c */ /* 0x004fe4000bf06070 */
[----:B------:R-:W-:-:S04]  /*5110*/  SHF.R.S32.HI R25, RZ, 0x1f, R25 ;  /* 0x0000001fff197819 */ /* 0x000fc80000011419 */
[----:B------:R-:W-:-:S13]  /*5120*/  ISETP.GE.U32.AND.EX P0, PT, R25, UR5, PT, P0 ;  /* 0x0000000519007c0c */ /* 0x000fda000bf06100 */
[----:B------:R-:W-:Y:S05]  /*5130*/  @P0 BRA `(.L_x_293) ;  /* 0x0000000800500947 */ /* 0x000fea0003800000 */
[----:B------:R-:W-:Y:S01]  /*5140*/  ISETP.GE.U32.AND P0, PT, R20, 0x7, PT ;  /* 0x000000071400780c */ /* 0x000fe20003f06070 */
[----:B------:R-:W-:Y:S02]  /*5150*/  HFMA2 R26, -RZ, RZ, 0, 1.1920928955078125e-07 ;  /* 0x00000002ff1a7431 */ /* 0x000fe400000001ff */
[----:B------:R-:W-:Y:S02]  /*5160*/  IMAD.IADD R25, R21, 0x1, R24 ;  /* 0x0000000115197824 */ /* 0x000fe400078e0218 */
[----:B------:R-:W-:-:S08]  /*5170*/  IMAD.MOV.U32 R27, RZ, RZ, RZ ;  /* 0x000000ffff1b7224 */ /* 0x000fd000078e00ff */
[----:B------:R-:W-:Y:S05]  /*5180*/  @!P0 BRA `(.L_x_294) ;  /* 0x0000000000dc8947 */ /* 0x000fea0003800000 */
[----:B---3--:R-:W2:Y:S01]  /*5190*/  S2R R29, SR_CgaCtaId ;  /* 0x00000000001d7919 */ /* 0x008ea20000008800 */
[----:B01----:R-:W-:Y:S01]  /*51a0*/  MOV R28, 0x400 ;  /* 0x00000400001c7802 */ /* 0x003fe20000000f00 */
[----:B------:R-:W-:Y:S02]  /*51b0*/  IMAD.MOV.U32 R27, RZ, RZ, RZ ;  /* 0x000000ffff1b7224 */ /* 0x000fe400078e00ff */
[----:B------:R-:W-:Y:S01]  /*51c0*/  IMAD.MOV.U32 R26, RZ, RZ, 0x2 ;  /* 0x00000002ff1a7424 */ /* 0x000fe200078e00ff */
[----:B--2---:R-:W-:-:S07]  /*51d0*/  LEA R28, R29, R28, 0x18 ;  /* 0x0000001c1d1c7211 */ /* 0x004fce00078ec0ff */
.L_x_295:
[----:B------:R-:W-:-:S04]  /*51e0*/  IMAD R29, R9, R26, RZ ;  /* 0x0000001a091d7224 */ /* 0x000fc800078e02ff */
[----:B------:R-:W-:Y:S01]  /*51f0*/  IMAD R40, R29, 0x4, R4 ;  /* 0x000000041d287824 */ /* 0x000fe200078e0204 */
[----:B------:R-:W-:-:S04]  /*5200*/  IADD3 R31, PT, PT, R25, R29, RZ ;  /* 0x0000001d191f7210 */ /* 0x000fc80007ffe0ff */
[----:B------:R-:W-:Y:S01]  /*5210*/  LEA R42, R9, R40, 0x2 ;  /* 0x00000028092a7211 */ /* 0x000fe200078e10ff */
[----:B------:R-:W-:Y:S01]  /*5220*/  IMAD R30, R31, 0x4, R28 ;  /* 0x000000041f1e7824 */ /* 0x000fe200078e021c */
[----:B------:R0:W-:Y:S03]  /*5230*/  LDS R29, [R40] ;  /* 0x00000000281d7984 */ /* 0x0001e60000000800 */
[C---:B------:R-:W-:Y:S01]  /*5240*/  IMAD R34, R9.reuse, 0x4, R30 ;  /* 0x0000000409227824 */ /* 0x040fe200078e021e */
[----:B------:R1:W-:Y:S01]  /*5250*/  LDS R31, [R42] ;  /* 0x000000002a1f7984 */ /* 0x0003e20000000800 */
[----:B------:R-:W-:-:S03]  /*5260*/  IMAD R44, R9, 0x4, R42 ;  /* 0x00000004092c7824 */ /* 0x000fc600078e022a */
[C---:B------:R-:W-:Y:S01]  /*5270*/  LEA R48, R9.reuse, R34, 0x2 ;  /* 0x0000002209307211 */ /* 0x040fe200078e10ff */
[C---:B------:R-:W-:Y:S01]  /*5280*/  IMAD R52, R9.reuse, 0x4, R44 ;  /* 0x0000000409347824 */ /* 0x040fe200078e022c */
[----:B------:R-:W2:Y:S03]  /*5290*/  LDS R30, [R30] ;  /* 0x000000001e1e7984 */ /* 0x000ea60000000800 */
[C---:B------:R-:W-:Y:S01]  /*52a0*/  IMAD R50, R9.reuse, 0x4, R48 ;  /* 0x0000000409327824 */ /* 0x040fe200078e0230 */
[C---:B------:R-:W-:Y:S01]  /*52b0*/  LEA R45, R9.reuse, R52, 0x2 ;  /* 0x00000034092d7211 */ /* 0x040fe200078e10ff */
[----:B------:R-:W3:Y:S02]  /*52c0*/  LDS R34, [R34] ;  /* 0x0000000022227984 */ /* 0x000ee40000000800 */
[C---:B------:R-:W-:Y:S02]  /*52d0*/  IMAD R46, R9.reuse, 0x4, R50 ;  /* 0x00000004092e7824 */ /* 0x040fe400078e0232 */
[C---:B------:R-:W-:Y:S01]  /*52e0*/  IMAD R49, R9.reuse, 0x4, R45 ;  /* 0x0000000409317824 */ /* 0x040fe200078e022d */
[----:B------:R-:W-:Y:S02]  /*52f0*/  LDS R35, [R44] ;  /* 0x000000002c237984 */ /* 0x000fe40000000800 */
[C---:B------:R-:W-:Y:S01]  /*5300*/  LEA R41, R9.reuse, R46, 0x2 ;  /* 0x0000002e09297211 */ /* 0x040fe200078e10ff */
[C---:B------:R-:W-:Y:S01]  /*5310*/  IMAD R43, R9.reuse, 0x4, R49 ;  /* 0x00000004092b7824 */ /* 0x040fe200078e0231 */
[----:B------:R-:W4:Y:S03]  /*5320*/  LDS R48, [R48] ;  /* 0x0000000030307984 */ /* 0x000f260000000800 */
[C---:B0-----:R-:W-:Y:S01]  /*5330*/  IMAD R40, R9.reuse, 0x4, R41 ;  /* 0x0000000409287824 */ /* 0x041fe200078e0229 */
[----:B------:R-:W-:Y:S01]  /*5340*/  LDS R47, [R52] ;  /* 0x00000000342f7984 */ /* 0x000fe20000000800 */
[----:B-1----:R-:W-:-:S02]  /*5350*/  LEA R42, R9, R43, 0x2 ;  /* 0x0000002b092a7211 */ /* 0x002fc400078e10ff */
[----:B------:R-:W-:Y:S01]  /*5360*/  IMAD R39, R9, 0x4, R40 ;  /* 0x0000000409277824 */ /* 0x000fe200078e0228 */
[----:B------:R-:W0:Y:S04]  /*5370*/  LDS R50, [R50] ;  /* 0x0000000032327984 */ /* 0x000e280000000800 */
[----:B------:R-:W-:Y:S04]  /*5380*/  LDS R45, [R45] ;  /* 0x000000002d2d7984 */ /* 0x000fe80000000800 */
[----:B------:R-:W1:Y:S04]  /*5390*/  LDS R46, [R46] ;  /* 0x000000002e2e7984 */ /* 0x000e680000000800 */
[----:B------:R-:W-:Y:S04]  /*53a0*/  LDS R44, [R49] ;  /* 0x00000000312c7984 */ /* 0x000fe80000000800 */
[----:B------:R-:W1:Y:S01]  /*53b0*/  LDS R41, [R41] ;  /* 0x0000000029297984 */ /* 0x000e620000000800 */
[----:B--2---:R-:W-:Y:S01]  /*53c0*/  FADD R30, R29, -R30 ;  /* 0x8000001e1d1e7221 */ /* 0x004fe20000000000 */
[----:B------:R-:W-:-:S02]  /*53d0*/  VIADD R29, R26, 0x6 ;  /* 0x000000061a1d7836 */ /* 0x000fc40000000000 */
[----:B------:R-:W-:Y:S01]  /*53e0*/  LDS R43, [R43] ;  /* 0x000000002b2b7984 */ /* 0x000fe20000000800 */
[----:B------:R-:W-:Y:S01]  /*53f0*/  IADD3 R26, PT, PT, R26, 0x8, RZ ;  /* 0x000000081a1a7810 */ /* 0x000fe20007ffe0ff */
[----:B---3--:R-:W-:Y:S02]  /*5400*/  FADD R31, R31, -R34 ;  /* 0x800000221f1f7221 */ /* 0x008fe40000000000 */
[----:B------:R-:W2:Y:S01]  /*5410*/  LDS R40, [R40] ;  /* 0x0000000028287984 */ /* 0x000ea20000000800 */
[----:B------:R-:W-:-:S03]  /*5420*/  ISETP.NE.AND P0, PT, R29, R14, PT ;  /* 0x0000000e1d00720c */ /* 0x000fc60003f05270 */
[----:B------:R-:W-:Y:S01]  /*5430*/  LDS R42, [R42] ;  /* 0x000000002a2a7984 */ /* 0x000fe20000000800 */
[----:B------:R-:W-:-:S03]  /*5440*/  FMNMX3 R30, R27, |R30|, |R31|, !PT ;  /* 0x4000001e1b1e7276 */ /* 0x000fc6000780041f */
[----:B------:R-:W3:Y:S01]  /*5450*/  LDS R39, [R39] ;  /* 0x0000000027277984 */ /* 0x000ee20000000800 */
[----:B----4-:R-:W-:Y:S01]  /*5460*/  FADD R35, R35, -R48 ;  /* 0x8000003023237221 */ /* 0x010fe20000000000 */
[----:B0-----:R-:W-:-:S05]  /*5470*/  FADD R47, R47, -R50 ;  /* 0x800000322f2f7221 */ /* 0x001fca0000000000 */
[----:B------:R-:W-:Y:S01]  /*5480*/  FMNMX3 R30, R30, |R35|, |R47|, !PT ;  /* 0x400000231e1e7276 */ /* 0x000fe2000780042f */
[----:B-1----:R-:W-:Y:S01]  /*5490*/  FADD R45, R45, -R46 ;  /* 0x8000002e2d2d7221 */ /* 0x002fe20000000000 */
[----:B------:R-:W-:-:S05]  /*54a0*/  FADD R41, R44, -R41 ;  /* 0x800000292c297221 */ /* 0x000fca0000000000 */
[----:B------:R-:W-:Y:S01]  /*54b0*/  FMNMX3 R30, R30, |R45|, |R41|, !PT ;  /* 0x4000002d1e1e7276 */ /* 0x000fe20007800429 */
[----:B--2---:R-:W-:Y:S01]  /*54c0*/  FADD R43, R43, -R40 ;  /* 0x800000282b2b7221 */ /* 0x004fe20000000000 */
[----:B---3--:R-:W-:-:S05]  /*54d0*/  FADD R39, R42, -R39 ;  /* 0x800000272a277221 */ /* 0x008fca0000000000 */
[----:B------:R-:W-:Y:S01]  /*54e0*/  FMNMX3 R27, R30, |R43|, |R39|, !PT ;  /* 0x4000002b1e1b7276 */ /* 0x000fe20007800427 */
[----:B------:R-:W-:Y:S06]  /*54f0*/  @P0 BRA `(.L_x_295) ;  /* 0xfffffffc00380947 */ /* 0x000fec000383ffff */
.L_x_294:
[----:B------:R-:W-:-:S13]  /*5500*/  ISETP.NE.AND P0, PT, R13, RZ, PT ;  /* 0x000000ff0d00720c */ /* 0x000fda0003f05270 */
[----:B------:R-:W-:Y:S05]  /*5510*/  @!P0 BRA `(.L_x_296) ;  /* 0x0000000400008947 */ /* 0x000fea0003800000 */
[----:B------:R-:W-:Y:S02]  /*5520*/  ISETP.GE.U32.AND P0, PT, R38, 0x3, PT ;  /* 0x000000032600780c */ /* 0x000fe40003f06070 */
[----:B------:R-:W-:-:S11]  /*5530*/  ISETP.NE.AND P1, PT, R33, RZ, PT ;  /* 0x000000ff2100720c */ /* 0x000fd60003f25270 */
[----:B------:R-:W-:Y:S05]  /*5540*/  @!P0 BRA `(.L_x_297) ;  /* 0x0000000000708947 */ /* 0x000fea0003800000 */
[----:B01-3--:R-:W0:Y:S01]  /*5550*/  S2R R30, SR_CgaCtaId ;  /* 0x00000000001e7919 */ /* 0x00be220000008800 */
[----:B------:R-:W-:Y:S01]  /*5560*/  MOV R29, 0x400 ;  /* 0x00000400001d7802 */ /* 0x000fe20000000f00 */
[C---:B------:R-:W-:Y:S02]  /*5570*/  IMAD R28, R26.reuse, R9, RZ ;  /* 0x000000091a1c7224 */ /* 0x040fe400078e02ff */
[----:B------:R-:W-:Y:S01]  /*5580*/  VIADD R26, R26, 0x4 ;  /* 0x000000041a1a7836 */ /* 0x000fe20000000000 */
[----:B0-----:R-:W-:Y:S01]  /*5590*/  LEA R30, R30, R29, 0x18 ;  /* 0x0000001d1e1e7211 */ /* 0x001fe200078ec0ff */
[----:B------:R-:W-:Y:S02]  /*55a0*/  IMAD.IADD R29, R25, 0x1, R28 ;  /* 0x00000001191d7824 */ /* 0x000fe400078e021c */
[----:B------:R-:W-:-:S03]  /*55b0*/  IMAD R28, R28, 0x4, R4 ;  /* 0x000000041c1c7824 */ /* 0x000fc600078e0204 */
[----:B------:R-:W-:Y:S01]  /*55c0*/  LEA R30, R29, R30, 0x2 ;  /* 0x0000001e1d1e7211 */ /* 0x000fe200078e10ff */
[C---:B------:R-:W-:Y:S02]  /*55d0*/  IMAD R34, R9.reuse, 0x4, R28 ;  /* 0x0000000409227824 */ /* 0x040fe400078e021c */
[----:B------:R-:W-:Y:S01]  /*55e0*/  LDS R28, [R28] ;  /* 0x000000001c1c7984 */ /* 0x000fe20000000800 */
[C---:B------:R-:W-:Y:S01]  /*55f0*/  LEA R40, R9.reuse, R30, 0x2 ;  /* 0x0000001e09287211 */ /* 0x040fe200078e10ff */
[C---:B------:R-:W-:Y:S02]  /*5600*/  IMAD R42, R9.reuse, 0x4, R34 ;  /* 0x00000004092a7824 */ /* 0x040fe400078e0222 */
[----:B------:R-:W0:Y:S01]  /*5610*/  LDS R29, [R30] ;  /* 0x000000001e1d7984 */ /* 0x000e220000000800 */
[C---:B------:R-:W-:Y:S01]  /*5620*/  LEA R44, R9.reuse, R40, 0x2 ;  /* 0x00000028092c7211 */ /* 0x040fe200078e10ff */
[C---:B------:R-:W-:Y:S02]  /*5630*/  IMAD R39, R9.reuse, 0x4, R42 ;  /* 0x0000000409277824 */ /* 0x040fe400078e022a */
[----:B------:R-:W-:Y:S01]  /*5640*/  LDS R34, [R34] ;  /* 0x0000000022227984 */ /* 0x000fe20000000800 */
[----:B------:R-:W-:-:S03]  /*5650*/  LEA R41, R9, R44, 0x2 ;  /* 0x0000002c09297211 */ /* 0x000fc600078e10ff */
        /* <DEDUP_REMOVED lines=11> */
.L_x_297:
[----:B------:R-:W-:Y:S05]  /*5710*/  @!P1 BRA `(.L_x_296) ;  /* 0x0000000000809947 */ /* 0x000fea0003800000 */
[----:B------:R-:W-:Y:S02]  /*5720*/  ISETP.NE.AND P0, PT, R36, RZ, PT ;  /* 0x000000ff2400720c */ /* 0x000fe40003f05270 */
[----:B------:R-:W-:-:S11]  /*5730*/  ISETP.NE.AND P1, PT, R32, RZ, PT ;  /* 0x000000ff2000720c */ /* 0x000fd60003f25270 */
[----:B------:R-:W-:Y:S05]  /*5740*/  @!P0 BRA `(.L_x_298) ;  /* 0x0000000000448947 */ /* 0x000fea0003800000 */
[----:B01-3--:R-:W0:Y:S01]  /*5750*/  S2R R30, SR_CgaCtaId ;  /* 0x00000000001e7919 */ /* 0x00be220000008800 */
[----:B------:R-:W-:Y:S01]  /*5760*/  MOV R29, 0x400 ;  /* 0x00000400001d7802 */ /* 0x000fe20000000f00 */
[C---:B------:R-:W-:Y:S02]  /*5770*/  IMAD R28, R26.reuse, R9, RZ ;  /* 0x000000091a1c7224 */ /* 0x040fe400078e02ff */
[----:B------:R-:W-:Y:S01]  /*5780*/  VIADD R26, R26, 0x2 ;  /* 0x000000021a1a7836 */ /* 0x000fe20000000000 */
[----:B0-----:R-:W-:Y:S02]  /*5790*/  LEA R30, R30, R29, 0x18 ;  /* 0x0000001d1e1e7211 */ /* 0x001fe400078ec0ff */
[----:B------:R-:W-:Y:S01]  /*57a0*/  IADD3 R29, PT, PT, R25, R28, RZ ;  /* 0x0000001c191d7210 */ /* 0x000fe20007ffe0ff */
[----:B------:R-:W-:-:S03]  /*57b0*/  IMAD R28, R28, 0x4, R4 ;  /* 0x000000041c1c7824 */ /* 0x000fc600078e0204 */
[----:B------:R-:W-:Y:S01]  /*57c0*/  LEA R30, R29, R30, 0x2 ;  /* 0x0000001e1d1e7211 */ /* 0x000fe200078e10ff */
        /* <DEDUP_REMOVED lines=9> */
.L_x_298:
[----:B------:R-:W-:Y:S05]  /*5860*/  @!P1 BRA `(.L_x_296) ;  /* 0x00000000002c9947 */ /* 0x000fea0003800000 */
[----:B---3--:R-:W2:Y:S01]  /*5870*/  S2R R29, SR_CgaCtaId ;  /* 0x00000000001d7919 */ /* 0x008ea20000008800 */
[----:B------:R-:W-:Y:S01]  /*5880*/  IMAD R26, R9, R26, RZ ;  /* 0x0000001a091a7224 */ /* 0x000fe200078e02ff */
[----:B01----:R-:W-:-:S04]  /*5890*/  MOV R28, 0x400 ;  /* 0x00000400001c7802 */ /* 0x003fc80000000f00 */
[----:B--2---:R-:W-:Y:S02]  /*58a0*/  LEA R29, R29, R28, 0x18 ;  /* 0x0000001c1d1d7211 */ /* 0x004fe400078ec0ff */
[----:B------:R-:W-:Y:S01]  /*58b0*/  IADD3 R28, PT, PT, R25, R26, RZ ;  /* 0x0000001a191c7210 */ /* 0x000fe20007ffe0ff */
[----:B------:R-:W-:-:S03]  /*58c0*/  IMAD R26, R26, 0x4, R4 ;  /* 0x000000041a1a7824 */ /* 0x000fc600078e0204 */
[----:B------:R-:W-:-:S03]  /*58d0*/  LEA R28, R28, R29, 0x2 ;  /* 0x0000001d1c1c7211 */ /* 0x000fc600078e10ff */
[----:B------:R-:W-:Y:S04]  /*58e0*/  LDS R26, [R26] ;  /* 0x000000001a1a7984 */ /* 0x000fe80000000800 */
[----:B------:R-:W0:Y:S02]  /*58f0*/  LDS R29, [R28] ;  /* 0x000000001c1d7984 */ /* 0x000e240000000800 */
[----:B0-----:R-:W-:-:S05]  /*5900*/  FADD R30, R26, -R29 ;  /* 0x8000001d1a1e7221 */ /* 0x001fca0000000000 */
[----:B------:R-:W-:-:S07]  /*5910*/  FMNMX R27, R27, |R30|, !PT ;  /* 0x4000001e1b1b7209 */ /* 0x000fce0007800000 */
.L_x_296:
[----:B-----5:R-:W-:-:S13]  /*5920*/  FSETP.GTU.AND P0, PT, R27, R8, PT ;  /* 0x000000081b00720b */ /* 0x020fda0003f0c000 */
[----:B------:R-:W-:Y:S05]  /*5930*/  @P0 BRA `(.L_x_293) ;  /* 0x0000000000500947 */ /* 0x000fea0003800000 */
[----:B------:R-:W2:Y:S01]  /*5940*/  S2R R27, SR_CgaCtaId ;  /* 0x00000000001b7919 */ /* 0x000ea20000008800 */
[----:B------:R-:W-:Y:S01]  /*5950*/  MOV R26, 0x400 ;  /* 0x00000400001a7802 */ /* 0x000fe20000000f00 */
[----:B------:R-:W-:-:S03]  /*5960*/  VIADD R16, R16, 0x1 ;  /* 0x0000000110107836 */ /* 0x000fc60000000000 */
[----:B--2---:R-:W-:Y:S02]  /*5970*/  LEA R26, R27, R26, 0x18 ;  /* 0x0000001a1b1a7211 */ /* 0x004fe400078ec0ff */
[----:B------:R-:W-:Y:S03]  /*5980*/  LDS R27, [R15] ;  /* 0x000000000f1b7984 */ /* 0x000fe60000000800 */
[----:B------:R-:W-:Y:S02]  /*5990*/  IMAD R26, R25, 0x4, R26 ;  /* 0x00000004191a7824 */ /* 0x000fe400078e021a */
[----:B------:R-:W-:Y:S03]  /*59a0*/  LDS R25, [R4] ;  /* 0x0000000004197984 */ /* 0x000fe60000000800 */
[----:B01-3--:R-:W-:-:S02]  /*59b0*/  LEA R28, R9, R26, 0x2 ;  /* 0x0000001a091c7211 */ /* 0x00bfc400078e10ff */
[----:B------:R-:W0:Y:S04]  /*59c0*/  LDS R26, [R26] ;  /* 0x000000001a1a7984 */ /* 0x000e280000000800 */
[----:B------:R-:W1:Y:S01]  /*59d0*/  LDS R28, [R28] ;  /* 0x000000001c1c7984 */ /* 0x000e620000000800 */
[----:B0-----:R-:W-:Y:S01]  /*59e0*/  FADD R25, R25, -R26 ;  /* 0x8000001a19197221 */ /* 0x001fe20000000000 */
[----:B-1----:R-:W-:-:S04]  /*59f0*/  FADD R27, R27, -R28 ;  /* 0x8000001c1b1b7221 */ /* 0x002fc80000000000 */
[-C--:B------:R-:W-:Y:S01]  /*5a00*/  FSETP.GTU.AND P0, PT, |R25|, R8.reuse, PT ;  /* 0x000000081900720b */ /* 0x080fe20003f0c200 */
[----:B------:R-:W-:Y:S01]  /*5a10*/  VIADD R25, R18, 0x1 ;  /* 0x0000000112197836 */ /* 0x000fe20000000000 */
[----:B------:R-:W-:Y:S02]  /*5a20*/  FSETP.GTU.AND P1, PT, |R27|, R8, PT ;  /* 0x000000081b00720b */ /* 0x000fe40003f2c200 */
[----:B------:R-:W-:-:S09]  /*5a30*/  IADD3 R27, PT, PT, R17, 0x1, RZ ;  /* 0x00000001111b7810 */ /* 0x000fd20007ffe0ff */
[----:B------:R-:W-:Y:S02]  /*5a40*/  @P0 IMAD.MOV R25, RZ, RZ, R18 ;  /* 0x000000ffff190224 */ /* 0x000fe400078e0212 */
[----:B------:R-:W-:-:S03]  /*5a50*/  @P1 IADD3 R27, PT, PT, R17, RZ, RZ ;  /* 0x000000ff111b1210 */ /* 0x000fc60007ffe0ff */
[----:B------:R-:W-:Y:S02]  /*5a60*/  MOV R18, R25 ;  /* 0x0000001900127202 */ /* 0x000fe40000000f00 */
[----:B------:R-:W-:-:S07]  /*5a70*/  IMAD.MOV.U32 R17, RZ, RZ, R27 ;  /* 0x000000ffff117224 */ /* 0x000fce00078e001b */
.L_x_293:
[----:B------:R-:W-:Y:S05]  /*5a80*/  BSYNC.RECONVERGENT B1 ;  /* 0x0000000000017941 */ /* 0x000fea0003800200 */
.L_x_292:
[----:B------:R-:W-:-:S04]  /*5a90*/  IADD3 R24, PT, PT, R24, 0x1, RZ ;  /* 0x0000000118187810 */ /* 0x000fc80007ffe0ff */
[----:B------:R-:W-:-:S13]  /*5aa0*/  ISETP.NE.AND P0, PT, R24, R9, PT ;  /* 0x000000091800720c */ /* 0x000fda0003f05270 */
[----:B------:R-:W-:Y:S05]  /*5ab0*/  @!P0 BRA `(.L_x_290) ;  /* 0x0000000800e08947 */ /* 0x000fea0003800000 */
[----:B------:R-:W-:Y:S05]  /*5ac0*/  BRA `(.L_x_299) ;  /* 0xfffffff400807947 */ /* 0x000fea000383ffff */
.L_x_291:
[----:B------:R-:W-:Y:S01]  /*5ad0*/  ISETP.GE.U32.AND P0, PT, R9, 0x4, PT ;  /* 0x000000040900780c */ /* 0x000fe20003f06070 */
[----:B--2---:R-:W-:-:S12]  /*5ae0*/  IMAD.MOV.U32 R27, RZ, RZ, RZ ;  /* 0x000000ffff1b7224 */ /* 0x004fd800078e00ff */
[----:B------:R-:W-:Y:S05]  /*5af0*/  @!P0 BRA `(.L_x_300) ;  /* 0x00000004009c8947 */ /* 0x000fea0003800000 */
[----:B------:R-:W2:Y:S01]  /*5b00*/  S2R R27, SR_CgaCtaId ;  /* 0x00000000001b7919 */ /* 0x000ea20000008800 */
[----:B------:R-:W4:Y:S01]  /*5b10*/  LDC.64 R24, c[0x0][0x398] ;  /* 0x0000e600ff187b82 */ /* 0x000f220000000a00 */
[----:B------:R-:W-:Y:S01]  /*5b20*/  MOV R26, 0x400 ;  /* 0x00000400001a7802 */ /* 0x000fe20000000f00 */
[----:B01-3--:R-:W-:Y:S01]  /*5b30*/  HFMA2 R28, -RZ, RZ, 0, 0 ;  /* 0x00000000ff1c7431 */ /* 0x00bfe200000001ff */
[----:B-----5:R-:W-:Y:S02]  /*5b40*/  FSETP.GE.AND P4, PT, R8, RZ, PT ;  /* 0x000000ff0800720b */ /* 0x020fe40003f86000 */
[----:B--2---:R-:W-:Y:S02]  /*5b50*/  LEA R26, R27, R26, 0x18 ;  /* 0x0000001a1b1a7211 */ /* 0x004fe400078ec0ff */
[----:B------:R-:W-:-:S09]  /*5b60*/  LOP3.LUT R27, R9, 0x7fc, RZ, 0xc0, !PT ;  /* 0x000007fc091b7812 */ /* 0x000fd200078ec0ff */
.L_x_309:
[----:B------:R-:W-:Y:S01]  /*5b70*/  IMAD.IADD R42, R28, 0x1, R19 ;  /* 0x000000011c2a7824 */ /* 0x000fe200078e0213 */
[----:B----4-:R-:W-:Y:S01]  /*5b80*/  MOV R39, R24 ;  /* 0x0000001800277202 */ /* 0x010fe20000000f00 */
[----:B------:R-:W-:Y:S01]  /*5b90*/  IMAD.MOV.U32 R41, RZ, RZ, R25 ;  /* 0x000000ffff297224 */ /* 0x000fe200078e0019 */
[----:B------:R-:W-:Y:S01]  /*5ba0*/  BSSY.RECONVERGENT B1, `(.L_x_301) ;  /* 0x0000023000017945 */ /* 0x000fe20003800200 */
[C---:B------:R-:W-:Y:S01]  /*5bb0*/  VIADD R34, R42.reuse, 0x2 ;  /* 0x000000022a227836 */ /* 0x040fe20000000000 */
[C---:B------:R-:W-:Y:S01]  /*5bc0*/  ISETP.GE.U32.AND P0, PT, R42.reuse, R39, PT ;  /* 0x000000272a00720c */ /* 0x040fe20003f06070 */
[----:B------:R-:W-:Y:S01]  /*5bd0*/  IMAD.IADD R29, R21, 0x1, R28 ;  /* 0x00000001151d7824 */ /* 0x000fe200078e021c */
[----:B------:R-:W-:Y:S02]  /*5be0*/  SHF.R.S32.HI R40, RZ, 0x1f, R42 ;  /* 0x0000001fff287819 */ /* 0x000fe4000001142a */
[----:B------:R-:W-:Y:S02]  /*5bf0*/  IADD3 R30, PT, PT, R42, 0x1, RZ ;  /* 0x000000012a1e7810 */ /* 0x000fe40007ffe0ff */
[----:B------:R-:W-:-:S02]  /*5c00*/  ISETP.GE.U32.OR.EX P0, PT, R40, R41, !P4, P0 ;  /* 0x000000292800720c */ /* 0x000fc40006706500 */
[----:B------:R-:W-:Y:S02]  /*5c10*/  ISETP.GE.U32.AND P1, PT, R30, R39, PT ;  /* 0x000000271e00720c */ /* 0x000fe40003f26070 */
[----:B------:R-:W-:Y:S02]  /*5c20*/  SHF.R.S32.HI R30, RZ, 0x1f, R30 ;  /* 0x0000001fff1e7819 */ /* 0x000fe4000001141e */
[----:B------:R-:W-:Y:S02]  /*5c30*/  IADD3 R40, PT, PT, R42, 0x3, RZ ;  /* 0x000000032a287810 */ /* 0x000fe40007ffe0ff */
[----:B------:R-:W-:Y:S02]  /*5c40*/  ISETP.GE.U32.OR.EX P1, PT, R30, R41, !P4, P1 ;  /* 0x000000291e00720c */ /* 0x000fe40006726510 */
[-C--:B------:R-:W-:Y:S02]  /*5c50*/  ISETP.GE.U32.AND P3, PT, R34, R39.reuse, PT ;  /* 0x000000272200720c */ /* 0x080fe40003f66070 */
[----:B------:R-:W-:-:S02]  /*5c60*/  ISETP.GE.U32.AND P2, PT, R40, R39, PT ;  /* 0x000000272800720c */ /* 0x000fc40003f46070 */
[----:B------:R-:W-:Y:S02]  /*5c70*/  LEA R30, R29, R26, 0x2 ;  /* 0x0000001a1d1e7211 */ /* 0x000fe400078e10ff */
[----:B------:R-:W-:Y:S02]  /*5c80*/  SHF.R.S32.HI R34, RZ, 0x1f, R34 ;  /* 0x0000001fff227819 */ /* 0x000fe40000011422 */
[----:B------:R-:W-:Y:S01]  /*5c90*/  SHF.R.S32.HI R40, RZ, 0x1f, R40 ;  /* 0x0000001fff287819 */ /* 0x000fe20000011428 */
[----:B------:R-:W-:Y:S01]  /*5ca0*/  IMAD R29, R9, 0x4, R30 ;  /* 0x00000004091d7824 */ /* 0x000fe200078e021e */
[-C--:B------:R-:W-:Y:S02]  /*5cb0*/  ISETP.GE.U32.OR.EX P3, PT, R34, R41.reuse, !P4, P3 ;  /* 0x000000292200720c */ /* 0x080fe40006766530 */
[----:B------:R-:W-:Y:S01]  /*5cc0*/  ISETP.GE.U32.OR.EX P2, PT, R40, R41, !P4, P2 ;  /* 0x000000292800720c */ /* 0x000fe20006746520 */
[----:B------:R-:W-:-:S12]  /*5cd0*/  @P0 BRA `(.L_x_302) ;  /* 0x00000000003c0947 */ /* 0x000fd80003800000 */
[----:B------:R-:W-:Y:S01]  /*5ce0*/  LDS R31, [R4] ;  /* 0x00000000041f7984 */ /* 0x000fe20000000800 */
[----:B------:R-:W-:-:S03]  /*5cf0*/  IADD3 R16, PT, PT, R16, 0x1, RZ ;  /* 0x0000000110107810 */ /* 0x000fc60007ffe0ff */
[----:B------:R-:W0:Y:S04]  /*5d00*/  LDS R34, [R30] ;  /* 0x000000001e227984 */ /* 0x000e280000000800 */
[----:B------:R-:W-:Y:S04]  /*5d10*/  LDS R35, [R15] ;  /* 0x000000000f237984 */ /* 0x000fe80000000800 */
[----:B------:R-:W1:Y:S01]  /*5d20*/  LDS R40, [R29] ;  /* 0x000000001d287984 */ /* 0x000e620000000800 */
[----:B0-----:R-:W-:Y:S01]  /*5d30*/  FADD R31, R31, -R34 ;  /* 0x800000221f1f7221 */ /* 0x001fe20000000000 */
[----:B------:R-:W-:-:S04]  /*5d40*/  VIADD R34, R17, 0x1 ;  /* 0x0000000111227836 */ /* 0x000fc80000000000 */
[----:B------:R-:W-:Y:S02]  /*5d50*/  FSETP.GTU.AND P0, PT, |R31|, R8, PT ;  /* 0x000000081f00720b */ /* 0x000fe40003f0c200 */
[----:B------:R-:W-:Y:S01]  /*5d60*/  IADD3 R31, PT, PT, R18, 0x1, RZ ;  /* 0x00000001121f7810 */ /* 0x000fe20007ffe0ff */
[----:B-1----:R-:W-:-:S05]  /*5d70*/  FADD R35, R35, -R40 ;  /* 0x8000002823237221 */ /* 0x002fca0000000000 */
[----:B------:R-:W-:-:S05]  /*5d80*/  FSETP.GTU.AND P5, PT, |R35|, R8, PT ;  /* 0x000000082300720b */ /* 0x000fca0003fac200 */
[----:B------:R-:W-:-:S05]  /*5d90*/  @P0 IADD3 R31, PT, PT, R18, RZ, RZ ;  /* 0x000000ff121f0210 */ /* 0x000fca0007ffe0ff */
[----:B------:R-:W-:-:S03]  /*5da0*/  IMAD.MOV.U32 R18, RZ, RZ, R31 ;  /* 0x000000ffff127224 */ /* 0x000fc600078e001f */
[----:B------:R-:W-:-:S05]  /*5db0*/  @P5 IMAD.MOV R34, RZ, RZ, R17 ;  /* 0x000000ffff225224 */ /* 0x000fca00078e0211 */
[----:B------:R-:W-:-:S07]  /*5dc0*/  MOV R17, R34 ;  /* 0x0000002200117202 */ /* 0x000fce0000000f00 */
.L_x_302:
[----:B------:R-:W-:Y:S05]  /*5dd0*/  BSYNC.RECONVERGENT B1 ;  /* 0x0000000000017941 */ /* 0x000fea0003800200 */
.L_x_301:
[----:B------:R-:W-:Y:S04]  /*5de0*/  BSSY.RECONVERGENT B1, `(.L_x_303) ;  /* 0x0000011000017945 */ /* 0x000fe80003800200 */
[----:B------:R-:W-:Y:S05]  /*5df0*/  @P1 BRA `(.L_x_304) ;  /* 0x00000000003c1947 */ /* 0x000fea0003800000 */
[----:B------:R-:W-:Y:S01]  /*5e00*/  LDS R40, [R4] ;  /* 0x0000000004287984 */ /* 0x000fe20000000800 */
[----:B------:R-:W-:-:S03]  /*5e10*/  VIADD R16, R16, 0x1 ;  /* 0x0000000110107836 */ /* 0x000fc60000000000 */
[----:B------:R-:W0:Y:S04]  /*5e20*/  LDS R31, [R30+0x4] ;  /* 0x000004001e1f7984 */ /* 0x000e280000000800 */
[----:B------:R-:W-:Y:S04]  /*5e30*/  LDS R35, [R15] ;  /* 0x000000000f237984 */ /* 0x000fe80000000800 */
[----:B------:R-:W1:Y:S01]  /*5e40*/  LDS R34, [R29+0x4] ;  /* 0x000004001d227984 */ /* 0x000e620000000800 */
[----:B0-----:R-:W-:-:S05]  /*5e50*/  FADD R31, R40, -R31 ;  /* 0x8000001f281f7221 */ /* 0x001fca0000000000 */
[----:B------:R-:W-:Y:S01]  /*5e60*/  FSETP.GTU.AND P0, PT, |R31|, R8, PT ;  /* 0x000000081f00720b */ /* 0x000fe20003f0c200 */
[----:B------:R-:W-:Y:S02]  /*5e70*/  VIADD R31, R18, 0x1 ;  /* 0x00000001121f7836 */ /* 0x000fe40000000000 */
[----:B-1----:R-:W-:Y:S01]  /*5e80*/  FADD R35, R35, -R34 ;  /* 0x8000002223237221 */ /* 0x002fe20000000000 */
[----:B------:R-:W-:-:S04]  /*5e90*/  IADD3 R34, PT, PT, R17, 0x1, RZ ;  /* 0x0000000111227810 */ /* 0x000fc80007ffe0ff */
[----:B------:R-:W-:-:S05]  /*5ea0*/  FSETP.GTU.AND P1, PT, |R35|, R8, PT ;  /* 0x000000082300720b */ /* 0x000fca0003f2c200 */
[----:B------:R-:W-:-:S05]  /*5eb0*/  @P0 IMAD.MOV R31, RZ, RZ, R18 ;  /* 0x000000ffff1f0224 */ /* 0x000fca00078e0212 */
[----:B------:R-:W-:-:S03]  /*5ec0*/  MOV R18, R31 ;  /* 0x0000001f00127202 */ /* 0x000fc60000000f00 */
[----:B------:R-:W-:-:S05]  /*5ed0*/  @P1 IADD3 R34, PT, PT, R17, RZ, RZ ;  /* 0x000000ff11221210 */ /* 0x000fca0007ffe0ff */
[----:B------:R-:W-:-:S07]  /*5ee0*/  IMAD.MOV.U32 R17, RZ, RZ, R34 ;  /* 0x000000ffff117224 */ /* 0x000fce00078e0022 */
.L_x_304:
[----:B------:R-:W-:Y:S05]  /*5ef0*/  BSYNC.RECONVERGENT B1 ;  /* 0x0000000000017941 */ /* 0x000fea0003800200 */
.L_x_303:
[----:B------:R-:W-:Y:S04]  /*5f00*/  BSSY.RECONVERGENT B1, `(.L_x_305) ;  /* 0x0000011000017945 */ /* 0x000fe80003800200 */
[----:B------:R-:W-:Y:S05]  /*5f10*/  @P3 BRA `(.L_x_306) ;  /* 0x00000000003c3947 */ /* 0x000fea0003800000 */
[----:B------:R-:W-:Y:S01]  /*5f20*/  LDS R40, [R4] ;  /* 0x0000000004287984 */ /* 0x000fe20000000800 */
[----:B------:R-:W-:-:S03]  /*5f30*/  IADD3 R16, PT, PT, R16, 0x1, RZ ;  /* 0x0000000110107810 */ /* 0x000fc60007ffe0ff */
[----:B------:R-:W0:Y:S04]  /*5f40*/  LDS R31, [R30+0x8] ;  /* 0x000008001e1f7984 */ /* 0x000e280000000800 */
[----:B------:R-:W-:Y:S04]  /*5f50*/  LDS R35, [R15] ;  /* 0x000000000f237984 */ /* 0x000fe80000000800 */
[----:B------:R-:W1:Y:S01]  /*5f60*/  LDS R34, [R29+0x8] ;  /* 0x000008001d227984 */ /* 0x000e620000000800 */
[----:B0-----:R-:W-:-:S05]  /*5f70*/  FADD R31, R40, -R31 ;  /* 0x8000001f281f7221 */ /* 0x001fca0000000000 */
[----:B------:R-:W-:Y:S02]  /*5f80*/  FSETP.GTU.AND P0, PT, |R31|, R8, PT ;  /* 0x000000081f00720b */ /* 0x000fe40003f0c200 */
[----:B------:R-:W-:Y:S01]  /*5f90*/  IADD3 R31, PT, PT, R18, 0x1, RZ ;  /* 0x00000001121f7810 */ /* 0x000fe20007ffe0ff */
[----:B-1----:R-:W-:Y:S01]  /*5fa0*/  FADD R35, R35, -R34 ;  /* 0x8000002223237221 */ /* 0x002fe20000000000 */
[----:B------:R-:W-:-:S04]  /*5fb0*/  VIADD R34, R17, 0x1 ;  /* 0x0000000111227836 */ /* 0x000fc80000000000 */
[----:B------:R-:W-:-:S05]  /*5fc0*/  FSETP.GTU.AND P1, PT, |R35|, R8, PT ;  /* 0x000000082300720b */ /* 0x000fca0003f2c200 */
[----:B------:R-:W-:-:S05]  /*5fd0*/  @P0 IADD3 R31, PT, PT, R18, RZ, RZ ;  /* 0x000000ff121f0210 */ /* 0x000fca0007ffe0ff */
[----:B------:R-:W-:-:S03]  /*5fe0*/  IMAD.MOV.U32 R18, RZ, RZ, R31 ;  /* 0x000000ffff127224 */ /* 0x000fc600078e001f */
[----:B------:R-:W-:-:S05]  /*5ff0*/  @P1 IMAD.MOV R34, RZ, RZ, R17 ;  /* 0x000000ffff221224 */ /* 0x000fca00078e0211 */
[----:B------:R-:W-:-:S07]  /*6000*/  MOV R17, R34 ;  /* 0x0000002200117202 */ /* 0x000fce0000000f00 */
.L_x_306:
[----:B------:R-:W-:Y:S05]  /*6010*/  BSYNC.RECONVERGENT B1 ;  /* 0x0000000000017941 */ /* 0x000fea0003800200 */
.L_x_305:
[----:B------:R-:W-:Y:S04]  /*6020*/  BSSY.RECONVERGENT B1, `(.L_x_307) ;  /* 0x0000011000017945 */ /* 0x000fe80003800200 */
[----:B------:R-:W-:Y:S05]  /*6030*/  @P2 BRA `(.L_x_308) ;  /* 0x00000000003c2947 */ /* 0x000fea0003800000 */
[----:B------:R-:W-:Y:S01]  /*6040*/  LDS R30, [R30+0xc] ;  /* 0x00000c001e1e7984 */ /* 0x000fe20000000800 */
[----:B------:R-:W-:-:S03]  /*6050*/  VIADD R16, R16, 0x1 ;  /* 0x0000000110107836 */ /* 0x000fc60000000000 */
[----:B------:R-:W-:Y:S04]  /*6060*/  LDS R29, [R29+0xc] ;  /* 0x00000c001d1d7984 */ /* 0x000fe80000000800 */
[----:B------:R-:W0:Y:S04]  /*6070*/  LDS R31, [R4] ;  /* 0x00000000041f7984 */ /* 0x000e280000000800 */
[----:B------:R-:W1:Y:S01]  /*6080*/  LDS R34, [R15] ;  /* 0x000000000f227984 */ /* 0x000e620000000800 */
[----:B0-----:R-:W-:Y:S01]  /*6090*/  FADD R31, R31, -R30 ;  /* 0x8000001e1f1f7221 */ /* 0x001fe20000000000 */
[----:B-1----:R-:W-:-:S04]  /*60a0*/  FADD R35, R34, -R29 ;  /* 0x8000001d22237221 */ /* 0x002fc80000000000 */
[-C--:B------:R-:W-:Y:S01]  /*60b0*/  FSETP.GTU.AND P0, PT, |R31|, R8.reuse, PT ;  /* 0x000000081f00720b */ /* 0x080fe20003f0c200 */
[----:B------:R-:W-:Y:S01]  /*60c0*/  VIADD R31, R18, 0x1 ;  /* 0x00000001121f7836 */ /* 0x000fe20000000000 */
[----:B------:R-:W-:Y:S02]  /*60d0*/  IADD3 R34, PT, PT, R17, 0x1, RZ ;  /* 0x0000000111227810 */ /* 0x000fe40007ffe0ff */
[----:B------:R-:W-:-:S09]  /*60e0*/  FSETP.GTU.AND P1, PT, |R35|, R8, PT ;  /* 0x000000082300720b */ /* 0x000fd20003f2c200 */
[----:B------:R-:W-:-:S04]  /*60f0*/  @P0 IMAD.MOV R31, RZ, RZ, R18 ;  /* 0x000000ffff1f0224 */ /* 0x000fc800078e0212 */
[----:B------:R-:W-:Y:S02]  /*6100*/  @P1 IADD3 R34, PT, PT, R17, RZ, RZ ;  /* 0x000000ff11221210 */ /* 0x000fe40007ffe0ff */
[----:B------:R-:W-:-:S03]  /*6110*/  MOV R18, R31 ;  /* 0x0000001f00127202 */ /* 0x000fc60000000f00 */
[----:B------:R-:W-:-:S07]  /*6120*/  IMAD.MOV.U32 R17, RZ, RZ, R34 ;  /* 0x000000ffff117224 */ /* 0x000fce00078e0022 */
.L_x_308:
[----:B------:R-:W-:Y:S05]  /*6130*/  BSYNC.RECONVERGENT B1 ;  /* 0x0000000000017941 */ /* 0x000fea0003800200 */
.L_x_307:
[----:B------:R-:W-:-:S04]  /*6140*/  IADD3 R28, PT, PT, R28, 0x4, RZ ;  /* 0x000000041c1c7810 */ /* 0x000fc80007ffe0ff */
[----:B------:R-:W-:-:S13]  /*6150*/  ISETP.NE.AND P0, PT, R28, R27, PT ;  /* 0x0000001b1c00720c */ /* 0x000fda0003f05270 */
[----:B------:R-:W-:Y:S05]  /*6160*/  @P0 BRA `(.L_x_309) ;  /* 0xfffffff800800947 */ /* 0x000fea000383ffff */
.L_x_300:
[----:B---3--:R-:W-:-:S04]  /*6170*/  LOP3.LUT R29, R9, 0x3, RZ, 0xc0, !PT ;  /* 0x00000003091d7812 */ /* 0x008fc800078ec0ff */
[----:B------:R-:W-:-:S13]  /*6180*/  ISETP.NE.AND P0, PT, R29, RZ, PT ;  /* 0x000000ff1d00720c */ /* 0x000fda0003f05270 */
[----:B------:R-:W-:Y:S05]  /*6190*/  @!P0 BRA `(.L_x_290) ;  /* 0x0000000400288947 */ /* 0x000fea0003800000 */
[----:B------:R-:W2:Y:S01]  /*61a0*/  S2UR UR5, SR_CgaCtaId ;  /* 0x00000000000579c3 */ /* 0x000ea20000008800 */
[----:B01----:R-:W-:Y:S01]  /*61b0*/  IMAD.IADD R28, R27, 0x1, R19 ;  /* 0x000000011b1c7824 */ /* 0x003fe200078e0213 */
[----:B-----5:R-:W-:Y:S01]  /*61c0*/  FSETP.GE.AND P0, PT, R8, RZ, PT ;  /* 0x000000ff0800720b */ /* 0x020fe20003f06000 */
[----:B------:R-:W-:Y:S01]  /*61d0*/  UMOV UR4, 0x400 ;  /* 0x0000040000047882 */ /* 0x000fe20000000000 */
[----:B------:R-:W-:Y:S01]  /*61e0*/  IADD3 R26, PT, PT, R21, R27, RZ ;  /* 0x0000001b151a7210 */ /* 0x000fe20007ffe0ff */
[----:B------:R-:W-:Y:S01]  /*61f0*/  BSSY.RECONVERGENT B1, `(.L_x_310) ;  /* 0x0000018000017945 */ /* 0x000fe20003800200 */
[----:B------:R-:W-:Y:S02]  /*6200*/  ISETP.GE.U32.AND P1, PT, R28, R39, PT ;  /* 0x000000271c00720c */ /* 0x000fe40003f26070 */
[----:B------:R-:W-:Y:S02]  /*6210*/  SHF.R.S32.HI R24, RZ, 0x1f, R28 ;  /* 0x0000001fff187819 */ /* 0x000fe4000001141c */
[----:B------:R-:W-:-:S02]  /*6220*/  ISETP.NE.AND P3, PT, R29, 0x1, PT ;  /* 0x000000011d00780c */ /* 0x000fc40003f65270 */
[----:B------:R-:W-:Y:S01]  /*6230*/  ISETP.GE.U32.OR.EX P1, PT, R24, R41, !P0, P1 ;  /* 0x000000291800720c */ /* 0x000fe20004726510 */
[----:B--2---:R-:W-:-:S06]  /*6240*/  ULEA UR4, UR5, UR4, 0x18 ;  /* 0x0000000405047291 */ /* 0x004fcc000f8ec0ff */
[----:B------:R-:W-:-:S05]  /*6250*/  LEA R26, R26, UR4, 0x2 ;  /* 0x000000041a1a7c11 */ /* 0x000fca000f8e10ff */
[----:B------:R-:W-:Y:S01]  /*6260*/  IMAD R24, R9, 0x4, R26 ;  /* 0x0000000409187824 */ /* 0x000fe200078e021a */
[----:B------:R-:W-:Y:S06]  /*6270*/  @P1 BRA `(.L_x_311) ;  /* 0x00000000003c1947 */ /* 0x000fec0003800000 */
[----:B------:R-:W-:Y:S01]  /*6280*/  LDS R30, [R4] ;  /* 0x00000000041e7984 */ /* 0x000fe20000000800 */
[----:B------:R-:W-:-:S03]  /*6290*/  IADD3 R16, PT, PT, R16, 0x1, RZ ;  /* 0x0000000110107810 */ /* 0x000fc60007ffe0ff */
[----:B------:R-:W0:Y:S04]  /*62a0*/  LDS R25, [R26] ;  /* 0x000000001a197984 */ /* 0x000e280000000800 */
[----:B------:R-:W-:Y:S04]  /*62b0*/  LDS R34, [R15] ;  /* 0x000000000f227984 */ /* 0x000fe80000000800 */
[----:B------:R-:W1:Y:S01]  /*62c0*/  LDS R27, [R24] ;  /* 0x00000000181b7984 */ /* 0x000e620000000800 */
[----:B0-----:R-:W-:-:S05]  /*62d0*/  FADD R25, R30, -R25 ;  /* 0x800000191e197221 */ /* 0x001fca0000000000 */
[----:B------:R-:W-:Y:S02]  /*62e0*/  FSETP.GTU.AND P1, PT, |R25|, R8, PT ;  /* 0x000000081900720b */ /* 0x000fe40003f2c200 */
[----:B------:R-:W-:Y:S01]  /*62f0*/  IADD3 R25, PT, PT, R18, 0x1, RZ ;  /* 0x0000000112197810 */ /* 0x000fe20007ffe0ff */
[----:B-1----:R-:W-:-:S05]  /*6300*/  FADD R27, R34, -R27 ;  /* 0x8000001b221b7221 */ /* 0x002fca0000000000 */
[----:B------:R-:W-:Y:S01]  /*6310*/  FSETP.GTU.AND P2, PT, |R27|, R8, PT ;  /* 0x000000081b00720b */ /* 0x000fe20003f4c200 */
[----:B------:R-:W-:-:S04]  /*6320*/  VIADD R27, R17, 0x1 ;  /* 0x00000001111b7836 */ /* 0x000fc80000000000 */
[----:B------:R-:W-:-:S05]  /*6330*/  @P1 IADD3 R25, PT, PT, R18, RZ, RZ ;  /* 0x000000ff12191210 */ /* 0x000fca0007ffe0ff */
[----:B------:R-:W-:-:S03]  /*6340*/  IMAD.MOV.U32 R18, RZ, RZ, R25 ;  /* 0x000000ffff127224 */ /* 0x000fc600078e0019 */
[----:B------:R-:W-:-:S05]  /*6350*/  @P2 IMAD.MOV R27, RZ, RZ, R17 ;  /* 0x000000ffff1b2224 */ /* 0x000fca00078e0211 */
[----:B------:R-:W-:-:S07]  /*6360*/  MOV R17, R27 ;  /* 0x0000001b00117202 */ /* 0x000fce0000000f00 */
.L_x_311:
[----:B------:R-:W-:Y:S05]  /*6370*/  BSYNC.RECONVERGENT B1 ;  /* 0x0000000000017941 */ /* 0x000fea0003800200 */
.L_x_310:
[----:B------:R-:W-:Y:S05]  /*6380*/  @!P3 BRA `(.L_x_290) ;  /* 0x0000000000acb947 */ /* 0x000fea0003800000 */
[C---:B------:R-:W-:Y:S01]  /*6390*/  VIADD R30, R28.reuse, 0x2 ;  /* 0x000000021c1e7836 */ /* 0x040fe20000000000 */
[----:B------:R-:W-:Y:S01]  /*63a0*/  IADD3 R28, PT, PT, R28, 0x1, RZ ;  /* 0x000000011c1c7810 */ /* 0x000fe20007ffe0ff */
[----:B------:R-:W-:Y:S03]  /*63b0*/  BSSY.RECONVERGENT B1, `(.L_x_312) ;  /* 0x0000018000017945 */ /* 0x000fe60003800200 */
[-C--:B------:R-:W-:Y:S02]  /*63c0*/  ISETP.GE.U32.AND P1, PT, R30, R39.reuse, PT ;  /* 0x000000271e00720c */ /* 0x080fe40003f26070 */
[----:B------:R-:W-:Y:S02]  /*63d0*/  SHF.R.S32.HI R30, RZ, 0x1f, R30 ;  /* 0x0000001fff1e7819 */ /* 0x000fe4000001141e */
[----:B------:R-:W-:Y:S02]  /*63e0*/  ISETP.GE.U32.AND P2, PT, R28, R39, PT ;  /* 0x000000271c00720c */ /* 0x000fe40003f46070 */
[----:B------:R-:W-:-:S02]  /*63f0*/  SHF.R.S32.HI R28, RZ, 0x1f, R28 ;  /* 0x0000001fff1c7819 */ /* 0x000fc4000001141c */
[-C--:B------:R-:W-:Y:S02]  /*6400*/  ISETP.GE.U32.OR.EX P1, PT, R30, R41.reuse, !P0, P1 ;  /* 0x000000291e00720c */ /* 0x080fe40004726510 */
[----:B------:R-:W-:Y:S02]  /*6410*/  ISETP.GE.U32.OR.EX P0, PT, R28, R41, !P0, P2 ;  /* 0x000000291c00720c */ /* 0x000fe40004706520 */
[----:B------:R-:W-:-:S11]  /*6420*/  ISETP.EQ.OR P1, PT, R29, 0x2, P1 ;  /* 0x000000021d00780c */ /* 0x000fd60000f22670 */
        /* <DEDUP_REMOVED lines=9> */
[----:B-1----:R-:W-:-:S05]  /*64c0*/  FADD R27, R30, -R27 ;  /* 0x8000001b1e1b7221 */ /* 0x002fca0000000000 */
[----:B------:R-:W-:Y:S02]  /*64d0*/  FSETP.GTU.AND P2, PT, |R27|, R8, PT ;  /* 0x000000081b00720b */ /* 0x000fe40003f4c200 */
[----:B------:R-:W-:-:S03]  /*64e0*/  IADD3 R27, PT, PT, R17, 0x1, RZ ;  /* 0x00000001111b7810 */ /* 0x000fc60007ffe0ff */
[----:B------:R-:W-:-:S05]  /*64f0*/  @P0 IMAD.MOV R25, RZ, RZ, R18 ;  /* 0x000000ffff190224 */ /* 0x000fca00078e0212 */
[----:B------:R-:W-:-:S03]  /*6500*/  MOV R18, R25 ;  /* 0x0000001900127202 */ /* 0x000fc60000000f00 */
[----:B------:R-:W-:-:S05]  /*6510*/  @P2 IADD3 R27, PT, PT, R17, RZ, RZ ;  /* 0x000000ff111b2210 */ /* 0x000fca0007ffe0ff */
[----:B------:R-:W-:-:S07]  /*6520*/  IMAD.MOV.U32 R17, RZ, RZ, R27 ;  /* 0x000000ffff117224 */ /* 0x000fce00078e001b */
.L_x_313:
[----:B------:R-:W-:Y:S05]  /*6530*/  BSYNC.RECONVERGENT B1 ;  /* 0x0000000000017941 */ /* 0x000fea0003800200 */
.L_x_312:
[----:B------:R-:W-:Y:S05]  /*6540*/  @P1 BRA `(.L_x_290) ;  /* 0x00000000003c1947 */ /* 0x000fea0003800000 */
[----:B------:R-:W-:Y:S01]  /*6550*/  LDS R26, [R26+0x8] ;  /* 0x000008001a1a7984 */ /* 0x000fe20000000800 */
[----:B------:R-:W-:-:S03]  /*6560*/  IADD3 R16, PT, PT, R16, 0x1, RZ ;  /* 0x0000000110107810 */ /* 0x000fc60007ffe0ff */
[----:B------:R-:W-:Y:S04]  /*6570*/  LDS R24, [R24+0x8] ;  /* 0x0000080018187984 */ /* 0x000fe80000000800 */
[----:B------:R-:W0:Y:S04]  /*6580*/  LDS R25, [R4] ;  /* 0x0000000004197984 */ /* 0x000e280000000800 */
[----:B------:R-:W1:Y:S01]  /*6590*/  LDS R27, [R15] ;  /* 0x000000000f1b7984 */ /* 0x000e620000000800 */
[----:B0-----:R-:W-:Y:S01]  /*65a0*/  FADD R25, R25, -R26 ;  /* 0x8000001a19197221 */ /* 0x001fe20000000000 */
[----:B-1----:R-:W-:-:S04]  /*65b0*/  FADD R27, R27, -R24 ;  /* 0x800000181b1b7221 */ /* 0x002fc80000000000 */
[-C--:B------:R-:W-:Y:S02]  /*65c0*/  FSETP.GTU.AND P0, PT, |R25|, R8.reuse, PT ;  /* 0x000000081900720b */ /* 0x080fe40003f0c200 */
[----:B------:R-:W-:Y:S02]  /*65d0*/  IADD3 R25, PT, PT, R18, 0x1, RZ ;  /* 0x0000000112197810 */ /* 0x000fe40007ffe0ff */
[----:B------:R-:W-:Y:S01]  /*65e0*/  FSETP.GTU.AND P1, PT, |R27|, R8, PT ;  /* 0x000000081b00720b */ /* 0x000fe20003f2c200 */
[----:B------:R-:W-:-:S08]  /*65f0*/  VIADD R27, R17, 0x1 ;  /* 0x00000001111b7836 */ /* 0x000fd00000000000 */
[----:B------:R-:W-:-:S04]  /*6600*/  @P0 IADD3 R25, PT, PT, R18, RZ, RZ ;  /* 0x000000ff12190210 */ /* 0x000fc80007ffe0ff */
[----:B------:R-:W-:Y:S02]  /*6610*/  @P1 IMAD.MOV R27, RZ, RZ, R17 ;  /* 0x000000ffff1b1224 */ /* 0x000fe400078e0211 */
[----:B------:R-:W-:-:S03]  /*6620*/  IMAD.MOV.U32 R18, RZ, RZ, R25 ;  /* 0x000000ffff127224 */ /* 0x000fc600078e0019 */
[----:B------:R-:W-:-:S07]  /*6630*/  MOV R17, R27 ;  /* 0x0000001b00117202 */ /* 0x000fce0000000f00 */
.L_x_290:
[----:B------:R-:W-:Y:S05]  /*6640*/  BSYNC.RECONVERGENT B0 ;  /* 0x0000000000007941 */ /* 0x000fea0003800200 */
.L_x_289:
[----:B------:R-:W-:-:S05]  /*6650*/  IMAD.IADD R19, R9, 0x1, R19 ;  /* 0x0000000109137824 */ /* 0x000fca00078e0213 */
[----:B------:R-:W-:-:S04]  /*6660*/  IADD3 R26, PT, PT, R19, R2, RZ ;  /* 0x00000002131a7210 */ /* 0x000fc80007ffe0ff */
[----:B------:R-:W-:Y:S02]  /*6670*/  ISETP.GT.U32.AND P0, PT, R11, R26, PT ;  /* 0x0000001a0b00720c */ /* 0x000fe40003f04070 */
[----:B--2---:R-:W-:-:S04]  /*6680*/  SHF.R.S32.HI R27, RZ, 0x1f, R26 ;  /* 0x0000001fff1b7819 */ /* 0x004fc8000001141a */
[----:B------:R-:W-:-:S13]  /*6690*/  ISETP.GT.U32.AND.EX P0, PT, R6, R27, PT, P0 ;  /* 0x0000001b0600720c */ /* 0x000fda0003f04100 */
[----:B------:R-:W-:Y:S05]  /*66a0*/  @P0 BRA `(.L_x_314) ;  /* 0xffffffd800600947 */ /* 0x000fea000383ffff */
[----:B------:R-:W-:Y:S02]  /*66b0*/  I2FP.F32.S32 R18, R18 ;  /* 0x0000001200127245 */ /* 0x000fe40000201400 */
[----:B------:R-:W-:Y:S02]  /*66c0*/  I2FP.F32.S32 R17, R17 ;  /* 0x0000001100117245 */ /* 0x000fe40000201400 */
[----:B------:R-:W-:-:S07]  /*66d0*/  I2FP.F32.S32 R16, R16 ;  /* 0x0000001000107245 */ /* 0x000fce0000201400 */
.L_x_282:
[----:B------:R-:W2:Y:S02]  /*66e0*/  LDCU.64 UR4, c[0x0][0x398] ;  /* 0x00007300ff0477ac */ /* 0x000ea40008000a00 */
[----:B--2---:R-:W-:-:S04]  /*66f0*/  ISETP.GE.U32.AND P0, PT, R7, UR4, PT ;  /* 0x0000000407007c0c */ /* 0x004fc8000bf06070 */
[----:B------:R-:W-:-:S13]  /*6700*/  ISETP.GE.U32.AND.EX P0, PT, RZ, UR5, PT, P0 ;  /* 0x00000005ff007c0c */ /* 0x000fda000bf06100 */
[----:B------:R-:W-:Y:S05]  /*6710*/  @P0 EXIT ;  /* 0x000000000000094d */ /* 0x000fea0003800000 */
[----:B------:R-:W-:Y:S01]  /*6720*/  FSETP.GEU.AND P0, PT, R18, 7, PT ;  /* 0x40e000001200780b */ /* 0x000fe20003f0e000 */
[----:B------:R-:W-:Y:S01]  /*6730*/  BSSY.RECONVERGENT B1, `(.L_x_315) ;  /* 0x000001a000017945 */ /* 0x000fe20003800200 */
[----:B------:R-:W-:-:S11]  /*6740*/  CS2R R6, SRZ ;  /* 0x0000000000067805 */ /* 0x000fd6000001ff00 */
[----:B------:R-:W-:Y:S05]  /*6750*/  @P0 BRA `(.L_x_316) ;  /* 0x00000000005c0947 */ /* 0x000fea0003800000 */
[----:B------:R-:W-:Y:S01]  /*6760*/  BSSY.RECONVERGENT B2, `(.L_x_317) ;  /* 0x0000015000027945 */ /* 0x000fe20003800200 */
[----:B------:R-:W-:-:S07]  /*6770*/  IMAD.MOV.U32 R6, RZ, RZ, RZ ;  /* 0x000000ffff067224 */ /* 0x000fce00078e00ff */
.L_x_321:
[----:B------:R-:W-:Y:S01]  /*6780*/  IADD3 R0, PT, PT, R18, 0x1800000, RZ ;  /* 0x0180000012007810 */ /* 0x000fe20007ffe0ff */
[----:B------:R-:W-:Y:S03]  /*6790*/  BSSY.RECONVERGENT B3, `(.L_x_318) ;  /* 0x000000d000037945 */ /* 0x000fe60003800200 */
[----:B------:R-:W-:-:S04]  /*67a0*/  LOP3.LUT R0, R0, 0x7f800000, RZ, 0xc0, !PT ;  /* 0x7f80000000007812 */ /* 0x000fc800078ec0ff */
[----:B------:R-:W-:-:S13]  /*67b0*/  ISETP.GT.U32.AND P0, PT, R0, 0x1ffffff, PT ;  /* 0x01ffffff0000780c */ /* 0x000fda0003f04070 */
[----:B------:R-:W-:Y:S05]  /*67c0*/  @P0 BRA `(.L_x_319) ;  /* 0x0000000000140947 */ /* 0x000fea0003800000 */
[----:B------:R-:W-:Y:S01]  /*67d0*/  IMAD.MOV.U32 R2, RZ, RZ, R18 ;  /* 0x000000ffff027224 */ /* 0x000fe200078e0012 */
[----:B------:R-:W-:-:S07]  /*67e0*/  MOV R10, 0x6800 ;  /* 0x00006800000a7802 */ /* 0x000fce0000000f00 */
[----:B01-345:R-:W-:Y:S05]  /*67f0*/  CALL.REL.NOINC `($__internal_0_$__cuda_sm20_rcp_rn_f32_slowpath) ;  /* 0x00000010002c7944 */ /* 0x03bfea0003c00000 */
[----:B------:R-:W-:Y:S01]  /*6800*/  MOV R3, R0 ;  /* 0x0000000000037202 */ /* 0x000fe20000000f00 */
[----:B------:R-:W-:Y:S06]  /*6810*/  BRA `(.L_x_320) ;  /* 0x0000000000107947 */ /* 0x000fec0003800000 */
.L_x_319:
[----:B------:R-:W2:Y:S02]  /*6820*/  MUFU.RCP R3, R18 ;  /* 0x0000001200037308 */ /* 0x000ea40000001000 */
[----:B--2---:R-:W-:-:S04]  /*6830*/  FFMA R0, R3, R18, -1 ;  /* 0xbf80000003007423 */ /* 0x004fc80000000012 */
[----:B------:R-:W-:-:S04]  /*6840*/  FADD.FTZ R0, -R0, -RZ ;  /* 0x800000ff00007221 */ /* 0x000fc80000010100 */
[----:B------:R-:W-:-:S07]  /*6850*/  FFMA R3, R3, R0, R3 ;  /* 0x0000000003037223 */ /* 0x000fce0000000003 */
.L_x_320:
[----:B------:R-:W-:Y:S05]  /*6860*/  BSYNC.RECONVERGENT B3 ;  /* 0x0000000000037941 */ /* 0x000fea0003800200 */
.L_x_318:
[----:B------:R-:W-:Y:S01]  /*6870*/  FADD R18, R18, 1 ;  /* 0x3f80000012127421 */ /* 0x000fe20000000000 */
[----:B------:R-:W-:-:S04]  /*6880*/  FADD R6, -R3, R6 ;  /* 0x0000000603067221 */ /* 0x000fc80000000100 */
[----:B------:R-:W-:-:S13]  /*6890*/  FSETP.GEU.AND P0, PT, R18, 7, PT ;  /* 0x40e000001200780b */ /* 0x000fda0003f0e000 */
[----:B------:R-:W-:Y:S05]  /*68a0*/  @!P0 BRA `(.L_x_321) ;  /* 0xfffffffc00b48947 */ /* 0x000fea000383ffff */
[----:B------:R-:W-:Y:S05]  /*68b0*/  BSYNC.RECONVERGENT B2 ;  /* 0x0000000000027941 */ /* 0x000fea0003800200 */
.L_x_317:
[----:B------:R-:W2:Y:S02]  /*68c0*/  F2F.F64.F32 R6, R6 ;  /* 0x0000000600067310 */ /* 0x000ea40000201800 */
.L_x_316:
[----:B------:R-:W-:Y:S05]  /*68d0*/  BSYNC.RECONVERGENT B1 ;  /* 0x0000000000017941 */ /* 0x000fea0003800200 */
.L_x_315:
[----:B------:R-:W-:Y:S01]  /*68e0*/  FADD R2, R18, -0.5 ;  /* 0xbf00000012027421 */ /* 0x000fe20000000000 */
[----:B------:R-:W-:Y:S03]  /*68f0*/  BSSY.RECONVERGENT B1, `(.L_x_322) ;  /* 0x000000c000017945 */ /* 0x000fe60003800200 */
[----:B------:R-:W-:-:S05]  /*6900*/  VIADD R0, R2, 0x1800000 ;  /* 0x0180000002007836 */ /* 0x000fca0000000000 */
[----:B------:R-:W-:-:S04]  /*6910*/  LOP3.LUT R0, R0, 0x7f800000, RZ, 0xc0, !PT ;  /* 0x7f80000000007812 */ /* 0x000fc800078ec0ff */
[----:B------:R-:W-:-:S13]  /*6920*/  ISETP.GT.U32.AND P0, PT, R0, 0x1ffffff, PT ;  /* 0x01ffffff0000780c */ /* 0x000fda0003f04070 */
[----:B------:R-:W-:Y:S05]  /*6930*/  @P0 BRA `(.L_x_323) ;  /* 0x00000000000c0947 */ /* 0x000fea0003800000 */
[----:B------:R-:W-:-:S07]  /*6940*/  MOV R10, 0x6960 ;  /* 0x00006960000a7802 */ /* 0x000fce0000000f00 */
[----:B012345:R-:W-:Y:S05]  /*6950*/  CALL.REL.NOINC `($__internal_0_$__cuda_sm20_rcp_rn_f32_slowpath) ;  /* 0x0000000c00d47944 */ /* 0x03ffea0003c00000 */
[----:B------:R-:W-:Y:S05]  /*6960*/  BRA `(.L_x_324) ;  /* 0x0000000000107947 */ /* 0x000fea0003800000 */
.L_x_323:
[----:B------:R-:W0:Y:S02]  /*6970*/  MUFU.RCP R3, R2 ;  /* 0x0000000200037308 */ /* 0x000e240000001000 */
[----:B0-----:R-:W-:-:S04]  /*6980*/  FFMA R0, R2, R3, -1 ;  /* 0xbf80000002007423 */ /* 0x001fc80000000003 */
[----:B------:R-:W-:-:S04]  /*6990*/  FADD.FTZ R0, -R0, -RZ ;  /* 0x800000ff00007221 */ /* 0x000fc80000010100 */
[----:B------:R-:W-:-:S07]  /*69a0*/  FFMA R0, R3, R0, R3 ;  /* 0x0000000003007223 */ /* 0x000fce0000000003 */
.L_x_324:
[----:B------:R-:W-:Y:S05]  /*69b0*/  BSYNC.RECONVERGENT B1 ;  /* 0x0000000000017941 */ /* 0x000fea0003800200 */
.L_x_322:
[----:B------:R-:W-:Y:S01]  /*69c0*/  FSETP.GEU.AND P0, PT, R2, 1.175494350822287508e-38, PT ;  /* 0x008000000200780b */ /* 0x000fe20003f0e000 */
[----:B------:R-:W-:Y:S02]  /*69d0*/  HFMA2 R11, -RZ, RZ, 1.5048828125, 33.21875 ;  /* 0x3e055027ff0b7431 */ /* 0x000fe400000001ff */
[----:B------:R-:W-:Y:S01]  /*69e0*/  FMUL R0, R0, R0 ;  /* 0x0000000000007220 */ /* 0x000fe20000400000 */
[----:B------:R-:W-:Y:S01]  /*69f0*/  UMOV UR4, 0x55555555 ;  /* 0x5555555500047882 */ /* 0x000fe20000000000 */
[----:B------:R-:W-:Y:S01]  /*6a00*/  UMOV UR5, 0x3fa55555 ;  /* 0x3fa5555500057882 */ /* 0x000fe20000000000 */
[----:B------:R-:W-:Y:S01]  /*6a10*/  UMOV UR8, 0xdf7df7df ;  /* 0xdf7df7df00087882 */ /* 0x000fe20000000000 */
[----:B------:R-:W-:Y:S01]  /*6a20*/  FMUL R10, R0, R0 ;  /* 0x00000000000a7220 */ /* 0x000fe20000400000 */
[----:B------:R-:W-:Y:S01]  /*6a30*/  UMOV UR9, 0x3f6f7df7 ;  /* 0x3f6f7df700097882 */ /* 0x000fe20000000000 */
[----:B------:R-:W-:Y:S04]  /*6a40*/  BSSY.RECONVERGENT B1, `(.L_x_325) ;  /* 0x0000042000017945 */ /* 0x000fe80003800200 */
[----:B------:R-:W-:-:S05]  /*6a50*/  @!P0 FMUL R2, R2, 8388608 ;  /* 0x4b00000002028820 */ /* 0x000fca0000400000 */
[----:B------:R-:W-:-:S04]  /*6a60*/  IADD3 R3, PT, PT, R2, -0x3f2aaaab, RZ ;  /* 0xc0d5555502037810 */ /* 0x000fc80007ffe0ff */
[----:B------:R-:W-:-:S04]  /*6a70*/  LOP3.LUT R9, R3, 0xff800000, RZ, 0xc0, !PT ;  /* 0xff80000003097812 */ /* 0x000fc800078ec0ff */
[----:B------:R-:W-:Y:S01]  /*6a80*/  I2FP.F32.S32 R4, R9 ;  /* 0x0000000900047245 */ /* 0x000fe20000201400 */
[----:B------:R-:W-:-:S04]  /*6a90*/  IMAD.IADD R3, R2, 0x1, -R9 ;  /* 0x0000000102037824 */ /* 0x000fc800078e0a09 */
[----:B-----5:R-:W-:-:S04]  /*6aa0*/  FADD R8, R3, -1 ;  /* 0xbf80000003087421 */ /* 0x020fc80000000000 */
[----:B------:R-:W-:-:S04]  /*6ab0*/  FFMA R3, R8, -R11, 0.14084610342979431152 ;  /* 0x3e1039f608037423 */ /* 0x000fc8000000080b */
[----:B------:R-:W-:-:S04]  /*6ac0*/  FFMA R3, R8, R3, -0.12148627638816833496 ;  /* 0xbdf8cdcc08037423 */ /* 0x000fc80000000003 */
[----:B------:R-:W-:-:S04]  /*6ad0*/  FFMA R3, R8, R3, 0.13980610668659210205 ;  /* 0x3e0f295508037423 */ /* 0x000fc80000000003 */
[----:B------:R-:W-:-:S04]  /*6ae0*/  FFMA R3, R8, R3, -0.16684235632419586182 ;  /* 0xbe2ad8b908037423 */ /* 0x000fc80000000003 */
[----:B------:R-:W-:-:S04]  /*6af0*/  FFMA R3, R8, R3, 0.20012299716472625732 ;  /* 0x3e4ced0b08037423 */ /* 0x000fc80000000003 */
[----:B------:R-:W-:-:S04]  /*6b00*/  FFMA R3, R8, R3, -0.24999669194221496582 ;  /* 0xbe7fff2208037423 */ /* 0x000fc80000000003 */
[----:B------:R-:W-:-:S04]  /*6b10*/  FFMA R3, R8, R3, 0.33333182334899902344 ;  /* 0x3eaaaa7808037423 */ /* 0x000fc80000000003 */
[----:B------:R-:W-:Y:S01]  /*6b20*/  FFMA R11, R8, R3, -0.5 ;  /* 0xbf000000080b7423 */ /* 0x000fe20000000003 */
[----:B------:R-:W-:Y:S02]  /*6b30*/  FSEL R3, RZ, -23, P0 ;  /* 0xc1b80000ff037808 */ /* 0x000fe40000000000 */
[----:B------:R-:W-:Y:S01]  /*6b40*/  ISETP.GT.U32.AND P0, PT, R2, 0x7f7fffff, PT ;  /* 0x7f7fffff0200780c */ /* 0x000fe20003f04070 */
[----:B------:R-:W-:Y:S02]  /*6b50*/  FMUL R11, R8, R11 ;  /* 0x0000000b080b7220 */ /* 0x000fe40000400000 */
[----:B------:R-:W-:Y:S02]  /*6b60*/  FFMA R3, R4, 1.1920928955078125e-07, R3 ;  /* 0x3400000004037823 */ /* 0x000fe40000000003 */
[----:B------:R-:W-:Y:S01]  /*6b70*/  FFMA R8, R8, R11, R8 ;  /* 0x0000000b08087223 */ /* 0x000fe20000000008 */
[----:B------:R-:W-:-:S03]  /*6b80*/  IMAD.MOV.U32 R11, RZ, RZ, 0x7f800000 ;  /* 0x7f800000ff0b7424 */ /* 0x000fc600078e00ff */
[----:B------:R-:W-:Y:S02]  /*6b90*/  FFMA R3, R3, 0.69314718246459960938, R8 ;  /* 0x3f31721803037823 */ /* 0x000fe40000000008 */
[----:B------:R-:W-:Y:S02]  /*6ba0*/  F2F.F64.F32 R8, R0 ;  /* 0x0000000000087310 */ /* 0x000fe40000201800 */
[C---:B------:R-:W-:Y:S01]  /*6bb0*/  @P0 FFMA R3, R2.reuse, R11, +INF ;  /* 0x7f80000002030423 */ /* 0x040fe2000000000b */
[----:B------:R-:W-:-:S04]  /*6bc0*/  FSETP.NEU.AND P0, PT, R2, RZ, PT ;  /* 0x000000ff0200720b */ /* 0x000fc80003f0d000 */
[----:B------:R-:W-:Y:S01]  /*6bd0*/  FSEL R4, R3, -INF , P0 ;  /* 0xff80000003047808 */ /* 0x000fe20000000000 */
[----:B------:R-:W0:Y:S01]  /*6be0*/  F2F.F64.F32 R10, R10 ;  /* 0x0000000a000a7310 */ /* 0x000e220000201800 */
[----:B------:R-:W-:-:S07]  /*6bf0*/  FSETP.GEU.AND P0, PT, R17, 7, PT ;  /* 0x40e000001100780b */ /* 0x000fce0003f0e000 */
[----:B------:R-:W1:Y:S01]  /*6c00*/  F2F.F64.F32 R2, R4 ;  /* 0x0000000400027310 */ /* 0x000e620000201800 */
[----:B0-----:R-:W-:Y:S02]  /*6c10*/  DMUL R12, R10, UR8 ;  /* 0x000000080a0c7c28 */ /* 0x001fe40008000000 */
[----:B-1----:R-:W-:Y:S01]  /*6c20*/  DFMA R2, R8, UR4, R2 ;  /* 0x0000000408027c2b */ /* 0x002fe20008000002 */
[----:B------:R-:W-:Y:S01]  /*6c30*/  UMOV UR4, 0xddddddde ;  /* 0xddddddde00047882 */ /* 0x000fe20000000000 */
[----:B------:R-:W-:-:S06]  /*6c40*/  UMOV UR5, 0x3f7ddddd ;  /* 0x3f7ddddd00057882 */ /* 0x000fcc0000000000 */
[C---:B------:R-:W-:Y:S01]  /*6c50*/  DFMA R2, R10.reuse, -UR4, R2 ;  /* 0x800000040a027c2b */ /* 0x040fe20008000002 */
[----:B------:R-:W-:Y:S01]  /*6c60*/  UMOV UR4, 0xeeeeeeef ;  /* 0xeeeeeeef00047882 */ /* 0x000fe20000000000 */
[----:B------:R-:W-:Y:S02]  /*6c70*/  UMOV UR5, 0x3f70eeee ;  /* 0x3f70eeee00057882 */ /* 0x000fe40000000000 */
[----:B------:R-:W-:-:S04]  /*6c80*/  DMUL R14, R10, -UR4 ;  /* 0x800000040a0e7c28 */ /* 0x000fc80008000000 */
[----:B------:R-:W-:-:S08]  /*6c90*/  DFMA R2, R8, R12, R2 ;  /* 0x0000000c0802722b */ /* 0x000fd00000000002 */
[----:B------:R-:W-:-:S08]  /*6ca0*/  DFMA R2, R10, R14, R2 ;  /* 0x0000000e0a02722b */ /* 0x000fd00000000002 */
[----:B--2---:R-:W-:Y:S01]  /*6cb0*/  DADD R2, R2, R6 ;  /* 0x0000000002027229 */ /* 0x004fe20000000006 */
[----:B------:R-:W-:-:S09]  /*6cc0*/  CS2R R6, SRZ ;  /* 0x0000000000067805 */ /* 0x000fd2000001ff00 */
[----:B------:R0:W1:Y:S01]  /*6cd0*/  F2F.F32.F64 R3, R2 ;  /* 0x0000000200037310 */ /* 0x0000620000301000 */
[----:B------:R-:W-:Y:S05]  /*6ce0*/  @P0 BRA `(.L_x_326) ;  /* 0x00000000005c0947 */ /* 0x000fea0003800000 */
[----:B------:R-:W-:Y:S01]  /*6cf0*/  BSSY.RECONVERGENT B2, `(.L_x_327) ;  /* 0x0000015000027945 */ /* 0x000fe20003800200 */
[----:B------:R-:W-:-:S07]  /*6d00*/  MOV R6, RZ ;  /* 0x000000ff00067202 */ /* 0x000fce0000000f00 */
.L_x_331:
[----:B------:R-:W-:Y:S01]  /*6d10*/  VIADD R0, R17, 0x1800000 ;  /* 0x0180000011007836 */ /* 0x000fe20000000000 */
[----:B------:R-:W-:Y:S04]  /*6d20*/  BSSY.RECONVERGENT B3, `(.L_x_328) ;  /* 0x000000d000037945 */ /* 0x000fe80003800200 */
[----:B------:R-:W-:-:S04]  /*6d30*/  LOP3.LUT R0, R0, 0x7f800000, RZ, 0xc0, !PT ;  /* 0x7f80000000007812 */ /* 0x000fc800078ec0ff */
[----:B------:R-:W-:-:S13]  /*6d40*/  ISETP.GT.U32.AND P0, PT, R0, 0x1ffffff, PT ;  /* 0x01ffffff0000780c */ /* 0x000fda0003f04070 */
[----:B------:R-:W-:Y:S05]  /*6d50*/  @P0 BRA `(.L_x_329) ;  /* 0x0000000000140947 */ /* 0x000fea0003800000 */
[----:B0-----:R-:W-:Y:S02]  /*6d60*/  MOV R2, R17 ;  /* 0x0000001100027202 */ /* 0x001fe40000000f00 */
[----:B------:R-:W-:-:S07]  /*6d70*/  MOV R10, 0x6d90 ;  /* 0x00006d90000a7802 */ /* 0x000fce0000000f00 */
[----:B-1-34-:R-:W-:Y:S05]  /*6d80*/  CALL.REL.NOINC `($__internal_0_$__cuda_sm20_rcp_rn_f32_slowpath) ;  /* 0x0000000800c87944 */ /* 0x01afea0003c00000 */
[----:B------:R-:W-:Y:S01]  /*6d90*/  IMAD.MOV.U32 R7, RZ, RZ, R0 ;  /* 0x000000ffff077224 */ /* 0x000fe200078e0000 */
[----:B------:R-:W-:Y:S06]  /*6da0*/  BRA `(.L_x_330) ;  /* 0x0000000000107947 */ /* 0x000fec0003800000 */
.L_x_329:
[----:B------:R-:W0:Y:S02]  /*6db0*/  MUFU.RCP R0, R17 ;  /* 0x0000001100007308 */ /* 0x000e240000001000 */
[----:B0-----:R-:W-:-:S04]  /*6dc0*/  FFMA R2, R0, R17, -1 ;  /* 0xbf80000000027423 */ /* 0x001fc80000000011 */
[----:B------:R-:W-:-:S04]  /*6dd0*/  FADD.FTZ R7, -R2, -RZ ;  /* 0x800000ff02077221 */ /* 0x000fc80000010100 */
[----:B------:R-:W-:-:S07]  /*6de0*/  FFMA R7, R0, R7, R0 ;  /* 0x0000000700077223 */ /* 0x000fce0000000000 */
.L_x_330:
[----:B------:R-:W-:Y:S05]  /*6df0*/  BSYNC.RECONVERGENT B3 ;  /* 0x0000000000037941 */ /* 0x000fea0003800200 */
.L_x_328:
[----:B------:R-:W-:Y:S01]  /*6e00*/  FADD R17, R17, 1 ;  /* 0x3f80000011117421 */ /* 0x000fe20000000000 */
[----:B------:R-:W-:-:S04]  /*6e10*/  FADD R6, -R7, R6 ;  /* 0x0000000607067221 */ /* 0x000fc80000000100 */
[----:B------:R-:W-:-:S13]  /*6e20*/  FSETP.GEU.AND P0, PT, R17, 7, PT ;  /* 0x40e000001100780b */ /* 0x000fda0003f0e000 */
[----:B------:R-:W-:Y:S05]  /*6e30*/  @!P0 BRA `(.L_x_331) ;  /* 0xfffffffc00b48947 */ /* 0x000fea000383ffff */
[----:B------:R-:W-:Y:S05]  /*6e40*/  BSYNC.RECONVERGENT B2 ;  /* 0x0000000000027941 */ /* 0x000fea0003800200 */
.L_x_327:
[----:B------:R-:W2:Y:S02]  /*6e50*/  F2F.F64.F32 R6, R6 ;  /* 0x0000000600067310 */ /* 0x000ea40000201800 */
.L_x_326:
[----:B------:R-:W-:Y:S05]  /*6e60*/  BSYNC.RECONVERGENT B1 ;  /* 0x0000000000017941 */ /* 0x000fea0003800200 */
.L_x_325:
[----:B0-----:R-:W-:Y:S01]  /*6e70*/  FADD R2, R17, -0.5 ;  /* 0xbf00000011027421 */ /* 0x001fe20000000000 */
[----:B------:R-:W-:Y:S04]  /*6e80*/  BSSY.RECONVERGENT B1, `(.L_x_332) ;  /* 0x000000c000017945 */ /* 0x000fe80003800200 */
[----:B------:R-:W-:-:S04]  /*6e90*/  IADD3 R0, PT, PT, R2, 0x1800000, RZ ;  /* 0x0180000002007810 */ /* 0x000fc80007ffe0ff */
[----:B------:R-:W-:-:S04]  /*6ea0*/  LOP3.LUT R0, R0, 0x7f800000, RZ, 0xc0, !PT ;  /* 0x7f80000000007812 */ /* 0x000fc800078ec0ff */
[----:B------:R-:W-:-:S13]  /*6eb0*/  ISETP.GT.U32.AND P0, PT, R0, 0x1ffffff, PT ;  /* 0x01ffffff0000780c */ /* 0x000fda0003f04070 */
[----:B------:R-:W-:Y:S05]  /*6ec0*/  @P0 BRA `(.L_x_333) ;  /* 0x00000000000c0947 */ /* 0x000fea0003800000 */
[----:B------:R-:W-:-:S07]  /*6ed0*/  MOV R10, 0x6ef0 ;  /* 0x00006ef0000a7802 */ /* 0x000fce0000000f00 */
[----:B-1234-:R-:W-:Y:S05]  /*6ee0*/  CALL.REL.NOINC `($__internal_0_$__cuda_sm20_rcp_rn_f32_slowpath) ;  /* 0x0000000800707944 */ /* 0x01efea0003c00000 */
[----:B------:R-:W-:Y:S05]  /*6ef0*/  BRA `(.L_x_334) ;  /* 0x0000000000107947 */ /* 0x000fea0003800000 */
.L_x_333:
[----:B------:R-:W0:Y:S02]  /*6f00*/  MUFU.RCP R9, R2 ;  /* 0x0000000200097308 */ /* 0x000e240000001000 */
[----:B0-----:R-:W-:-:S04]  /*6f10*/  FFMA R0, R2, R9, -1 ;  /* 0xbf80000002007423 */ /* 0x001fc80000000009 */
[----:B------:R-:W-:-:S04]  /*6f20*/  FADD.FTZ R0, -R0, -RZ ;  /* 0x800000ff00007221 */ /* 0x000fc80000010100 */
[----:B------:R-:W-:-:S07]  /*6f30*/  FFMA R0, R9, R0, R9 ;  /* 0x0000000009007223 */ /* 0x000fce0000000009 */
.L_x_334:
[----:B------:R-:W-:Y:S05]  /*6f40*/  BSYNC.RECONVERGENT B1 ;  /* 0x0000000000017941 */ /* 0x000fea0003800200 */
.L_x_332:
[----:B------:R-:W-:Y:S01]  /*6f50*/  FSETP.GEU.AND P0, PT, R2, 1.175494350822287508e-38, PT ;  /* 0x008000000200780b */ /* 0x000fe20003f0e000 */
[----:B------:R-:W-:Y:S02]  /*6f60*/  IMAD.MOV.U32 R11, RZ, RZ, 0x3e055027 ;  /* 0x3e055027ff0b7424 */ /* 0x000fe400078e00ff */
[----:B------:R-:W-:Y:S01]  /*6f70*/  FMUL R0, R0, R0 ;  /* 0x0000000000007220 */ /* 0x000fe20000400000 */
[----:B------:R-:W-:Y:S01]  /*6f80*/  UMOV UR4, 0x55555555 ;  /* 0x5555555500047882 */ /* 0x000fe20000000000 */
[----:B------:R-:W-:Y:S01]  /*6f90*/  UMOV UR5, 0x3fa55555 ;  /* 0x3fa5555500057882 */ /* 0x000fe20000000000 */
[----:B------:R-:W-:Y:S01]  /*6fa0*/  UMOV UR8, 0xdf7df7df ;  /* 0xdf7df7df00087882 */ /* 0x000fe20000000000 */
[----:B------:R-:W-:Y:S01]  /*6fb0*/  FMUL R12, R0, R0 ;  /* 0x00000000000c7220 */ /* 0x000fe20000400000 */
[----:B------:R-:W-:Y:S01]  /*6fc0*/  UMOV UR9, 0x3f6f7df7 ;  /* 0x3f6f7df700097882 */ /* 0x000fe20000000000 */
[----:B------:R-:W-:Y:S04]  /*6fd0*/  BSSY.RECONVERGENT B1, `(.L_x_335) ;  /* 0x0000043000017945 */ /* 0x000fe80003800200 */
[----:B------:R-:W0:Y:S01]  /*6fe0*/  F2F.F64.F32 R12, R12 ;  /* 0x0000000c000c7310 */ /* 0x000e220000201800 */
[----:B------:R-:W-:-:S04]  /*6ff0*/  @!P0 FMUL R2, R2, 8388608 ;  /* 0x4b00000002028820 */ /* 0x000fc80000400000 */
[----:B------:R-:W-:-:S05]  /*7000*/  VIADD R4, R2, 0xc0d55555 ;  /* 0xc0d5555502047836 */ /* 0x000fca0000000000 */
[----:B------:R-:W-:-:S04]  /*7010*/  LOP3.LUT R9, R4, 0xff800000, RZ, 0xc0, !PT ;  /* 0xff80000004097812 */ /* 0x000fc800078ec0ff */
[-C--:B------:R-:W-:Y:S01]  /*7020*/  IADD3 R4, PT, PT, R2, -R9.reuse, RZ ;  /* 0x8000000902047210 */ /* 0x080fe20007ffe0ff */
[----:B0-----:R-:W-:Y:S01]  /*7030*/  DMUL R14, R12, UR8 ;  /* 0x000000080c0e7c28 */ /* 0x001fe20008000000 */
[----:B------:R-:W-:-:S03]  /*7040*/  I2FP.F32.S32 R9, R9 ;  /* 0x0000000900097245 */ /* 0x000fc60000201400 */
[----:B------:R-:W-:Y:S01]  /*7050*/  FADD R8, R4, -1 ;  /* 0xbf80000004087421 */ /* 0x000fe20000000000 */
[----:B------:R-:W-:Y:S02]  /*7060*/  FSEL R4, RZ, -23, P0 ;  /* 0xc1b80000ff047808 */ /* 0x000fe40000000000 */
[----:B------:R-:W-:Y:S01]  /*7070*/  ISETP.GT.U32.AND P0, PT, R2, 0x7f7fffff, PT ;  /* 0x7f7fffff0200780c */ /* 0x000fe20003f04070 */
[C---:B------:R-:W-:Y:S02]  /*7080*/  FFMA R11, R8.reuse, -R11, 0.14084610342979431152 ;  /* 0x3e1039f6080b7423 */ /* 0x040fe4000000080b */
[----:B------:R-:W-:Y:S01]  /*7090*/  FFMA R4, R9, 1.1920928955078125e-07, R4 ;  /* 0x3400000009047823 */ /* 0x000fe20000000004 */
[----:B------:R-:W-:Y:S01]  /*70a0*/  MOV R9, 0x7f800000 ;  /* 0x7f80000000097802 */ /* 0x000fe20000000f00 */
[----:B------:R-:W-:-:S04]  /*70b0*/  FFMA R11, R8, R11, -0.12148627638816833496 ;  /* 0xbdf8cdcc080b7423 */ /* 0x000fc8000000000b */
[----:B------:R-:W-:-:S04]  /*70c0*/  FFMA R11, R8, R11, 0.13980610668659210205 ;  /* 0x3e0f2955080b7423 */ /* 0x000fc8000000000b */
[----:B------:R-:W-:-:S04]  /*70d0*/  FFMA R11, R8, R11, -0.16684235632419586182 ;  /* 0xbe2ad8b9080b7423 */ /* 0x000fc8000000000b */
[----:B------:R-:W-:-:S04]  /*70e0*/  FFMA R11, R8, R11, 0.20012299716472625732 ;  /* 0x3e4ced0b080b7423 */ /* 0x000fc8000000000b */
[----:B------:R-:W-:-:S04]  /*70f0*/  FFMA R11, R8, R11, -0.24999669194221496582 ;  /* 0xbe7fff22080b7423 */ /* 0x000fc8000000000b */
[----:B------:R-:W-:-:S04]  /*7100*/  FFMA R11, R8, R11, 0.33333182334899902344 ;  /* 0x3eaaaa78080b7423 */ /* 0x000fc8000000000b */
[----:B------:R-:W-:-:S04]  /*7110*/  FFMA R11, R8, R11, -0.5 ;  /* 0xbf000000080b7423 */ /* 0x000fc8000000000b */
[----:B------:R-:W-:-:S04]  /*7120*/  FMUL R11, R8, R11 ;  /* 0x0000000b080b7220 */ /* 0x000fc80000400000 */
[----:B------:R-:W-:-:S04]  /*7130*/  FFMA R11, R8, R11, R8 ;  /* 0x0000000b080b7223 */ /* 0x000fc80000000008 */
[----:B------:R-:W-:Y:S01]  /*7140*/  FFMA R4, R4, 0.69314718246459960938, R11 ;  /* 0x3f31721804047823 */ /* 0x000fe2000000000b */
[C---:B------:R-:W-:Y:S01]  /*7150*/  @P0 FFMA R4, R2.reuse, R9, +INF ;  /* 0x7f80000002040423 */ /* 0x040fe20000000009 */
[----:B------:R-:W-:Y:S01]  /*7160*/  FSETP.NEU.AND P0, PT, R2, RZ, PT ;  /* 0x000000ff0200720b */ /* 0x000fe20003f0d000 */
[----:B------:R-:W-:Y:S03]  /*7170*/  F2F.F64.F32 R10, R0 ;  /* 0x00000000000a7310 */ /* 0x000fe60000201800 */
[----:B------:R-:W-:Y:S02]  /*7180*/  FSEL R4, R4, -INF , P0 ;  /* 0xff80000004047808 */ /* 0x000fe40000000000 */
[----:B------:R-:W-:-:S03]  /*7190*/  FSETP.GEU.AND P0, PT, R16, 7, PT ;  /* 0x40e000001000780b */ /* 0x000fc60003f0e000 */
[----:B------:R-:W0:Y:S02]  /*71a0*/  F2F.F64.F32 R8, R4 ;  /* 0x0000000400087310 */ /* 0x000e240000201800 */
[----:B0-----:R-:W-:Y:S01]  /*71b0*/  DFMA R8, R10, UR4, R8 ;  /* 0x000000040a087c2b */ /* 0x001fe20008000008 */
        /* <DEDUP_REMOVED lines=10> */
[----:B------:R-:W1:Y:S02]  /*7260*/  F2F.F32.F64 R8, R8 ;  /* 0x0000000800087310 */ /* 0x000e640000301000 */
[----:B-1----:R-:W-:Y:S01]  /*7270*/  FADD R3, R3, R8 ;  /* 0x0000000803037221 */ /* 0x002fe20000000000 */
[----:B------:R-:W-:Y:S06]  /*7280*/  @P0 BRA `(.L_x_336) ;  /* 0x00000000005c0947 */ /* 0x000fec0003800000 */
[----:B------:R-:W-:Y:S01]  /*7290*/  BSSY.RECONVERGENT B2, `(.L_x_337) ;  /* 0x0000015000027945 */ /* 0x000fe20003800200 */
[----:B------:R-:W-:-:S07]  /*72a0*/  IMAD.MOV.U32 R6, RZ, RZ, RZ ;  /* 0x000000ffff067224 */ /* 0x000fce00078e00ff */
.L_x_341:
[----:B------:R-:W-:Y:S01]  /*72b0*/  IADD3 R0, PT, PT, R16, 0x1800000, RZ ;  /* 0x0180000010007810 */ /* 0x000fe20007ffe0ff */
[----:B------:R-:W-:Y:S03]  /*72c0*/  BSSY.RECONVERGENT B3, `(.L_x_338) ;  /* 0x000000d000037945 */ /* 0x000fe60003800200 */
[----:B------:R-:W-:-:S04]  /*72d0*/  LOP3.LUT R0, R0, 0x7f800000, RZ, 0xc0, !PT ;  /* 0x7f80000000007812 */ /* 0x000fc800078ec0ff */
[----:B------:R-:W-:-:S13]  /*72e0*/  ISETP.GT.U32.AND P0, PT, R0, 0x1ffffff, PT ;  /* 0x01ffffff0000780c */ /* 0x000fda0003f04070 */
[----:B------:R-:W-:Y:S05]  /*72f0*/  @P0 BRA `(.L_x_339) ;  /* 0x0000000000140947 */ /* 0x000fea0003800000 */
[----:B------:R-:W-:Y:S01]  /*7300*/  IMAD.MOV.U32 R2, RZ, RZ, R16 ;  /* 0x000000ffff027224 */ /* 0x000fe200078e0010 */
[----:B------:R-:W-:-:S07]  /*7310*/  MOV R10, 0x7330 ;  /* 0x00007330000a7802 */ /* 0x000fce0000000f00 */
[----:B---34-:R-:W-:Y:S05]  /*7320*/  CALL.REL.NOINC `($__internal_0_$__cuda_sm20_rcp_rn_f32_slowpath) ;  /* 0x0000000400607944 */ /* 0x018fea0003c00000 */
[----:B------:R-:W-:Y:S01]  /*7330*/  MOV R7, R0 ;  /* 0x0000000000077202 */ /* 0x000fe20000000f00 */
[----:B------:R-:W-:Y:S06]  /*7340*/  BRA `(.L_x_340) ;  /* 0x0000000000107947 */ /* 0x000fec0003800000 */
.L_x_339:
[----:B------:R-:W0:Y:S02]  /*7350*/  MUFU.RCP R7, R16 ;  /* 0x0000001000077308 */ /* 0x000e240000001000 */
[----:B0-----:R-:W-:-:S04]  /*7360*/  FFMA R0, R7, R16, -1 ;  /* 0xbf80000007007423 */ /* 0x001fc80000000010 */
[----:B------:R-:W-:-:S04]  /*7370*/  FADD.FTZ R0, -R0, -RZ ;  /* 0x800000ff00007221 */ /* 0x000fc80000010100 */
[----:B------:R-:W-:-:S07]  /*7380*/  FFMA R7, R7, R0, R7 ;  /* 0x0000000007077223 */ /* 0x000fce0000000007 */
.L_x_340:
[----:B------:R-:W-:Y:S05]  /*7390*/  BSYNC.RECONVERGENT B3 ;  /* 0x0000000000037941 */ /* 0x000fea0003800200 */
.L_x_338:
[----:B------:R-:W-:Y:S01]  /*73a0*/  FADD R16, R16, 1 ;  /* 0x3f80000010107421 */ /* 0x000fe20000000000 */
[----:B------:R-:W-:-:S04]  /*73b0*/  FADD R6, -R7, R6 ;  /* 0x0000000607067221 */ /* 0x000fc80000000100 */
[----:B------:R-:W-:-:S13]  /*73c0*/  FSETP.GEU.AND P0, PT, R16, 7, PT ;  /* 0x40e000001000780b */ /* 0x000fda0003f0e000 */
[----:B------:R-:W-:Y:S05]  /*73d0*/  @!P0 BRA `(.L_x_341) ;  /* 0xfffffffc00b48947 */ /* 0x000fea000383ffff */
[----:B------:R-:W-:Y:S05]  /*73e0*/  BSYNC.RECONVERGENT B2 ;  /* 0x0000000000027941 */ /* 0x000fea0003800200 */
.L_x_337:
[----:B------:R-:W0:Y:S02]  /*73f0*/  F2F.F64.F32 R6, R6 ;  /* 0x0000000600067310 */ /* 0x000e240000201800 */
.L_x_336:
[----:B------:R-:W-:Y:S05]  /*7400*/  BSYNC.RECONVERGENT B1 ;  /* 0x0000000000017941 */ /* 0x000fea0003800200 */
.L_x_335:
[----:B------:R-:W-:Y:S01]  /*7410*/  FADD R2, R16, -0.5 ;  /* 0xbf00000010027421 */ /* 0x000fe20000000000 */
[----:B------:R-:W-:Y:S03]  /*7420*/  BSSY.RECONVERGENT B1, `(.L_x_342) ;  /* 0x000000c000017945 */ /* 0x000fe60003800200 */
[----:B------:R-:W-:-:S05]  /*7430*/  VIADD R0, R2, 0x1800000 ;  /* 0x0180000002007836 */ /* 0x000fca0000000000 */
[----:B------:R-:W-:-:S04]  /*7440*/  LOP3.LUT R0, R0, 0x7f800000, RZ, 0xc0, !PT ;  /* 0x7f80000000007812 */ /* 0x000fc800078ec0ff */
[----:B------:R-:W-:-:S13]  /*7450*/  ISETP.GT.U32.AND P0, PT, R0, 0x1ffffff, PT ;  /* 0x01ffffff0000780c */ /* 0x000fda0003f04070 */
[----:B------:R-:W-:Y:S05]  /*7460*/  @P0 BRA `(.L_x_343) ;  /* 0x00000000000c0947 */ /* 0x000fea0003800000 */
[----:B------:R-:W-:-:S07]  /*7470*/  MOV R10, 0x7490 ;  /* 0x00007490000a7802 */ /* 0x000fce0000000f00 */
[----:B0--34-:R-:W-:Y:S05]  /*7480*/  CALL.REL.NOINC `($__internal_0_$__cuda_sm20_rcp_rn_f32_slowpath) ;  /* 0x0000000400087944 */ /* 0x019fea0003c00000 */
[----:B------:R-:W-:Y:S05]  /*7490*/  BRA `(.L_x_344) ;  /* 0x0000000000107947 */ /* 0x000fea0003800000 */
.L_x_343:
[----:B------:R-:W1:Y:S02]  /*74a0*/  MUFU.RCP R9, R2 ;  /* 0x0000000200097308 */ /* 0x000e640000001000 */
[----:B-1----:R-:W-:-:S04]  /*74b0*/  FFMA R0, R2, R9, -1 ;  /* 0xbf80000002007423 */ /* 0x002fc80000000009 */
[----:B------:R-:W-:-:S04]  /*74c0*/  FADD.FTZ R0, -R0, -RZ ;  /* 0x800000ff00007221 */ /* 0x000fc80000010100 */
[----:B------:R-:W-:-:S07]  /*74d0*/  FFMA R0, R9, R0, R9 ;  /* 0x0000000009007223 */ /* 0x000fce0000000009 */
.L_x_344:
[----:B------:R-:W-:Y:S05]  /*74e0*/  BSYNC.RECONVERGENT B1 ;  /* 0x0000000000017941 */ /* 0x000fea0003800200 */
.L_x_342:
        /* <DEDUP_REMOVED lines=8> */
[----:B------:R-:W-:-:S04]  /*7570*/  SHF.R.S32.HI R23, RZ, 0x1f, R22 ;  /* 0x0000001fff177819 */ /* 0x000fc80000011416 */
[----:B------:R-:W1:Y:S01]  /*7580*/  F2F.F64.F32 R12, R12 ;  /* 0x0000000c000c7310 */ /* 0x000e620000201800 */
[----:B------:R-:W-:-:S05]  /*7590*/  @!P0 FMUL R2, R2, 8388608 ;  /* 0x4b00000002028820 */ /* 0x000fca0000400000 */
[----:B------:R-:W-:-:S04]  /*75a0*/  IADD3 R4, PT, PT, R2, -0x3f2aaaab, RZ ;  /* 0xc0d5555502047810 */ /* 0x000fc80007ffe0ff */
[----:B------:R-:W-:-:S05]  /*75b0*/  LOP3.LUT R9, R4, 0xff800000, RZ, 0xc0, !PT ;  /* 0xff80000004097812 */ /* 0x000fca00078ec0ff */
[----:B------:R-:W-:Y:S01]  /*75c0*/  IMAD.IADD R4, R2, 0x1, -R9 ;  /* 0x0000000102047824 */ /* 0x000fe200078e0a09 */
[----:B------:R-:W-:Y:S01]  /*75d0*/  I2FP.F32.S32 R9, R9 ;  /* 0x0000000900097245 */ /* 0x000fe20000201400 */
[----:B-1----:R-:W-:Y:S02]  /*75e0*/  DMUL R14, R12, UR8 ;  /* 0x000000080c0e7c28 */ /* 0x002fe40008000000 */
[----:B------:R-:W-:Y:S01]  /*75f0*/  FADD R8, R4, -1 ;  /* 0xbf80000004087421 */ /* 0x000fe20000000000 */
[----:B------:R-:W-:Y:S02]  /*7600*/  FSEL R4, RZ, -23, P0 ;  /* 0xc1b80000ff047808 */ /* 0x000fe40000000000 */
[----:B------:R-:W-:Y:S01]  /*7610*/  ISETP.GT.U32.AND P0, PT, R2, 0x7f7fffff, PT ;  /* 0x7f7fffff0200780c */ /* 0x000fe20003f04070 */
[----:B------:R-:W-:Y:S02]  /*7620*/  FFMA R11, R8, -R11, 0.14084610342979431152 ;  /* 0x3e1039f6080b7423 */ /* 0x000fe4000000080b */
[----:B------:R-:W-:Y:S01]  /*7630*/  FFMA R4, R9, 1.1920928955078125e-07, R4 ;  /* 0x3400000009047823 */ /* 0x000fe20000000004 */
[----:B------:R-:W-:-:S02]  /*7640*/  IMAD.MOV.U32 R9, RZ, RZ, 0x7f800000 ;  /* 0x7f800000ff097424 */ /* 0x000fc400078e00ff */
        /* <DEDUP_REMOVED lines=13> */
[----:B------:R-:W-:-:S05]  /*7720*/  FSEL R4, R4, -INF , P0 ;  /* 0xff80000004047808 */ /* 0x000fca0000000000 */
[----:B------:R-:W1:Y:S02]  /*7730*/  F2F.F64.F32 R8, R4 ;  /* 0x0000000400087310 */ /* 0x000e640000201800 */
[----:B-1----:R-:W-:Y:S01]  /*7740*/  DFMA R8, R10, UR4, R8 ;  /* 0x000000040a087c2b */ /* 0x002fe20008000008 */
[----:B------:R-:W-:Y:S01]  /*7750*/  UMOV UR4, 0xddddddde ;  /* 0xddddddde00047882 */ /* 0x000fe20000000000 */
[----:B------:R-:W-:-:S06]  /*7760*/  UMOV UR5, 0x3f7ddddd ;  /* 0x3f7ddddd00057882 */ /* 0x000fcc0000000000 */
[C---:B------:R-:W-:Y:S01]  /*7770*/  DFMA R8, R12.reuse, -UR4, R8 ;  /* 0x800000040c087c2b */ /* 0x040fe20008000008 */
[----:B------:R-:W-:Y:S01]  /*7780*/  UMOV UR4, 0xeeeeeeef ;  /* 0xeeeeeeef00047882 */ /* 0x000fe20000000000 */
[----:B------:R-:W-:Y:S02]  /*7790*/  UMOV UR5, 0x3f70eeee ;  /* 0x3f70eeee00057882 */ /* 0x000fe40000000000 */
[----:B------:R-:W-:Y:S02]  /*77a0*/  DMUL R16, R12, -UR4 ;  /* 0x800000040c107c28 */ /* 0x000fe40008000000 */
[----:B------:R-:W1:Y:S02]  /*77b0*/  LDCU.64 UR4, c[0x0][0x3b0] ;  /* 0x00007600ff0477ac */ /* 0x000e640008000a00 */
[----:B------:R-:W-:-:S08]  /*77c0*/  DFMA R8, R10, R14, R8 ;  /* 0x0000000e0a08722b */ /* 0x000fd00000000008 */
[----:B------:R-:W-:Y:S01]  /*77d0*/  DFMA R8, R12, R16, R8 ;  /* 0x000000100c08722b */ /* 0x000fe20000000008 */
[----:B------:R-:W2:Y:S07]  /*77e0*/  LDC.64 R12, c[0x0][0x390] ;  /* 0x0000e400ff0c7b82 */ /* 0x000eae0000000a00 */
[----:B0-----:R-:W-:Y:S01]  /*77f0*/  DADD R6, R8, R6 ;  /* 0x0000000008067229 */ /* 0x001fe20000000006 */
[----:B-1----:R-:W-:Y:S02]  /*7800*/  IMAD R11, R23, UR4, RZ ;  /* 0x00000004170b7c24 */ /* 0x002fe4000f8e02ff */
[----:B------:R-:W-:-:S04]  /*7810*/  IMAD.WIDE.U32 R8, R22, UR4, R22 ;  /* 0x0000000416087c25 */ /* 0x000fc8000f8e0016 */
[----:B------:R-:W-:Y:S01]  /*7820*/  IMAD R11, R22, UR5, R11 ;  /* 0x00000005160b7c24 */ /* 0x000fe2000f8e020b */
[----:B------:R-:W-:Y:S02]  /*7830*/  IADD3 R5, P0, PT, R5, R8, RZ ;  /* 0x0000000805057210 */ /* 0x000fe40007f1e0ff */
[----:B------:R-:W0:Y:S02]  /*7840*/  F2F.F32.F64 R6, R6 ;  /* 0x0000000600067310 */ /* 0x000e240000301000 */
[----:B------:R-:W-:Y:S02]  /*7850*/  IADD3.X R8, PT, PT, R9, R11, RZ, P0, !PT ;  /* 0x0000000b09087210 */ /* 0x000fe400007fe4ff */
[----:B--2---:R-:W-:-:S04]  /*7860*/  LEA R4, P0, R5, R12, 0x2 ;  /* 0x0000000c05047211 */ /* 0x004fc800078010ff */
[----:B------:R-:W-:Y:S01]  /*7870*/  LEA.HI.X R5, R5, R13, R8, 0x2, P0 ;  /* 0x0000000d05057211 */ /* 0x000fe200000f1408 */
[----:B0-----:R-:W-:-:S05]  /*7880*/  FADD R3, R3, -R6 ;  /* 0x8000000603037221 */ /* 0x001fca0000000000 */
[----:B------:R-:W-:Y:S01]  /*7890*/  REDG.E.ADD.F32.FTZ.RN.STRONG.GPU desc[UR6][R4.64], R3 ;  /* 0x00000003040079a6 */ /* 0x000fe2000c12f306 */
[----:B------:R-:W-:Y:S05]  /*78a0*/  EXIT ;  /* 0x000000000000794d */ /* 0x000fea0003800000 */
        .weak           $__internal_0_$__cuda_sm20_rcp_rn_f32_slowpath
        .type           $__internal_0_$__cuda_sm20_rcp_rn_f32_slowpath,@function
        .size           $__internal_0_$__cuda_sm20_rcp_rn_f32_slowpath,($__internal_1_$__cuda_sm20_rem_u64 - $__internal_0_$__cuda_sm20_rcp_rn_f32_slowpath)
$__internal_0_$__cuda_sm20_rcp_rn_f32_slowpath:
[----:B------:R-:W-:Y:S01]  /*78b0*/  IMAD.SHL.U32 R0, R2, 0x2, RZ ;  /* 0x0000000202007824 */ /* 0x000fe200078e00ff */
[----:B------:R-:W-:Y:S04]  /*78c0*/  BSSY.RECONVERGENT B0, `(.L_x_345) ;  /* 0x0000030000007945 */ /* 0x000fe80003800200 */
[----:B------:R-:W-:-:S04]  /*78d0*/  SHF.R.U32.HI R12, RZ, 0x18, R0 ;  /* 0x00000018ff0c7819 */ /* 0x000fc80000011600 */
[----:B------:R-:W-:-:S13]  /*78e0*/  ISETP.NE.U32.AND P0, PT, R12, RZ, PT ;  /* 0x000000ff0c00720c */ /* 0x000fda0003f05070 */
[----:B------:R-:W-:Y:S05]  /*78f0*/  @P0 BRA `(.L_x_346) ;  /* 0x0000000000280947 */ /* 0x000fea0003800000 */
[----:B------:R-:W-:-:S04]  /*7900*/  SHF.L.U32 R0, R2, 0x1, RZ ;  /* 0x0000000102007819 */ /* 0x000fc800000006ff */
[----:B------:R-:W-:-:S13]  /*7910*/  ISETP.NE.AND P0, PT, R0, RZ, PT ;  /* 0x000000ff0000720c */ /* 0x000fda0003f05270 */
[----:B------:R-:W-:Y:S01]  /*7920*/  @P0 FFMA R8, R2, 1.84467440737095516160e+19, RZ ;  /* 0x5f80000002080823 */ /* 0x000fe200000000ff */
[----:B------:R-:W-:Y:S08]  /*7930*/  @!P0 MUFU.RCP R4, R2 ;  /* 0x0000000200048308 */ /* 0x000ff00000001000 */
[----:B------:R-:W0:Y:S02]  /*7940*/  @P0 MUFU.RCP R9, R8 ;  /* 0x0000000800090308 */ /* 0x000e240000001000 */
[----:B0-----:R-:W-:-:S04]  /*7950*/  @P0 FFMA R0, R8, R9, -1 ;  /* 0xbf80000008000423 */ /* 0x001fc80000000009 */
[----:B------:R-:W-:-:S04]  /*7960*/  @P0 FADD.FTZ R0, -R0, -RZ ;  /* 0x800000ff00000221 */ /* 0x000fc80000010100 */
[----:B------:R-:W-:-:S04]  /*7970*/  @P0 FFMA R0, R9, R0, R9 ;  /* 0x0000000009000223 */ /* 0x000fc80000000009 */
[----:B------:R-:W-:Y:S01]  /*7980*/  @P0 FFMA R4, R0, 1.84467440737095516160e+19, RZ ;  /* 0x5f80000000040823 */ /* 0x000fe200000000ff */
[----:B------:R-:W-:Y:S06]  /*7990*/  BRA `(.L_x_347) ;  /* 0x0000000000887947 */ /* 0x000fec0003800000 */
.L_x_346:
[----:B------:R-:W-:-:S05]  /*79a0*/  VIADD R14, R12, 0xffffff03 ;  /* 0xffffff030c0e7836 */ /* 0x000fca0000000000 */
[----:B------:R-:W-:-:S13]  /*79b0*/  ISETP.GT.U32.AND P0, PT, R14, 0x1, PT ;  /* 0x000000010e00780c */ /* 0x000fda0003f04070 */
[----:B------:R-:W-:Y:S05]  /*79c0*/  @P0 BRA `(.L_x_348) ;  /* 0x0000000000780947 */ /* 0x000fea0003800000 */
[----:B------:R-:W-:Y:S02]  /*79d0*/  LOP3.LUT R0, R2, 0x7fffff, RZ, 0xc0, !PT ;  /* 0x007fffff02007812 */ /* 0x000fe400078ec0ff */
[----:B------:R-:W-:Y:S02]  /*79e0*/  MOV R11, 0x3 ;  /* 0x00000003000b7802 */ /* 0x000fe40000000f00 */
[----:B------:R-:W-:Y:S02]  /*79f0*/  LOP3.LUT R0, R0, 0x3f800000, RZ, 0xfc, !PT ;  /* 0x3f80000000007812 */ /* 0x000fe400078efcff */
[----:B------:R-:W-:Y:S02]  /*7a00*/  SHF.L.U32 R11, R11, R14, RZ ;  /* 0x0000000e0b0b7219 */ /* 0x000fe400000006ff */
[----:B------:R-:W0:Y:S02]  /*7a10*/  MUFU.RCP R9, R0 ;  /* 0x0000000000097308 */ /* 0x000e240000001000 */
[----:B0-----:R-:W-:-:S04]  /*7a20*/  FFMA R4, R0, R9, -1 ;  /* 0xbf80000000047423 */ /* 0x001fc80000000009 */
[----:B------:R-:W-:-:S04]  /*7a30*/  FADD.FTZ R4, -R4, -RZ ;  /* 0x800000ff04047221 */ /* 0x000fc80000010100 */
[CCC-:B------:R-:W-:Y:S01]  /*7a40*/  FFMA.RM R8, R9.reuse, R4.reuse, R9.reuse ;  /* 0x0000000409087223 */ /* 0x1c0fe20000004009 */
[----:B------:R-:W-:-:S04]  /*7a50*/  FFMA.RP R9, R9, R4, R9 ;  /* 0x0000000409097223 */ /* 0x000fc80000008009 */
[C---:B------:R-:W-:Y:S02]  /*7a60*/  LOP3.LUT R4, R8.reuse, 0x7fffff, RZ, 0xc0, !PT ;  /* 0x007fffff08047812 */ /* 0x040fe400078ec0ff */
[----:B------:R-:W-:Y:S02]  /*7a70*/  FSETP.NEU.FTZ.AND P0, PT, R8, R9, PT ;  /* 0x000000090800720b */ /* 0x000fe40003f1d000 */
[----:B------:R-:W-:Y:S02]  /*7a80*/  LOP3.LUT R4, R4, 0x800000, RZ, 0xfc, !PT ;  /* 0x0080000004047812 */ /* 0x000fe400078efcff */
[----:B------:R-:W-:Y:S02]  /*7a90*/  SEL R8, RZ, 0xffffffff, !P0 ;  /* 0xffffffffff087807 */ /* 0x000fe40004000000 */
[----:B------:R-:W-:-:S03]  /*7aa0*/  LOP3.LUT R11, R11, R4, RZ, 0xc0, !PT ;  /* 0x000000040b0b7212 */ /* 0x000fc600078ec0ff */
[----:B------:R-:W-:Y:S01]  /*7ab0*/  IMAD.MOV R9, RZ, RZ, -R8 ;  /* 0x000000ffff097224 */ /* 0x000fe200078e0a08 */
[----:B------:R-:W-:-:S04]  /*7ac0*/  SHF.R.U32.HI R11, RZ, R14, R11 ;  /* 0x0000000eff0b7219 */ /* 0x000fc8000001160b */
[--C-:B------:R-:W-:Y:S01]  /*7ad0*/  LOP3.LUT P1, RZ, R9, R14, R4.reuse, 0xf8, !PT ;  /* 0x0000000e09ff7212 */ /* 0x100fe2000782f804 */
[----:B------:R-:W-:Y:S01]  /*7ae0*/  VIADD R9, R12, 0xffffff04 ;  /* 0xffffff040c097836 */ /* 0x000fe20000000000 */
[C---:B------:R-:W-:Y:S02]  /*7af0*/  LOP3.LUT P0, RZ, R11.reuse, 0x1, RZ, 0xc0, !PT ;  /* 0x000000010bff7812 */ /* 0x040fe4000780c0ff */
[----:B------:R-:W-:Y:S02]  /*7b00*/  LOP3.LUT P2, RZ, R11, 0x2, RZ, 0xc0, !PT ;  /* 0x000000020bff7812 */ /* 0x000fe4000784c0ff */
[----:B------:R-:W-:Y:S02]  /*7b10*/  SHF.R.U32.HI R9, RZ, R9, R4 ;  /* 0x00000009ff097219 */ /* 0x000fe40000011604 */
[----:B------:R-:W-:Y:S02]  /*7b20*/  PLOP3.LUT P0, PT, P0, P1, P2, 0xe0, 0x0 ;  /* 0x000000000000781c */ /* 0x000fe40000703c20 */
[----:B------:R-:W-:-:S02]  /*7b30*/  LOP3.LUT P1, RZ, R2, 0x7fffff, RZ, 0xc0, !PT ;  /* 0x007fffff02ff7812 */ /* 0x000fc4000782c0ff */
[----:B------:R-:W-:-:S04]  /*7b40*/  SEL R0, RZ, 0x1, !P0 ;  /* 0x00000001ff007807 */ /* 0x000fc80004000000 */
[----:B------:R-:W-:-:S04]  /*7b50*/  IADD3 R0, PT, PT, -R0, RZ, RZ ;  /* 0x000000ff00007210 */ /* 0x000fc80007ffe1ff */
[----:B------:R-:W-:-:S13]  /*7b60*/  ISETP.GE.AND P0, PT, R0, RZ, PT ;  /* 0x000000ff0000720c */ /* 0x000fda0003f06270 */
[----:B------:R-:W-:-:S05]  /*7b70*/  @!P0 IADD3 R9, PT, PT, R9, 0x1, RZ ;  /* 0x0000000109098810 */ /* 0x000fca0007ffe0ff */
[----:B------:R-:W-:-:S05]  /*7b80*/  @!P1 IMAD.SHL.U32 R9, R9, 0x2, RZ ;  /* 0x0000000209099824 */ /* 0x000fca00078e00ff */
[----:B------:R-:W-:Y:S01]  /*7b90*/  LOP3.LUT R4, R9, 0x80000000, R2, 0xf8, !PT ;  /* 0x8000000009047812 */ /* 0x000fe200078ef802 */
[----:B------:R-:W-:Y:S06]  /*7ba0*/  BRA `(.L_x_347) ;  /* 0x0000000000047947 */ /* 0x000fec0003800000 */
.L_x_348:
[----:B------:R0:W1:Y:S02]  /*7bb0*/  MUFU.RCP R4, R2 ;  /* 0x0000000200047308 */ /* 0x0000640000001000 */
.L_x_347:
[----:B------:R-:W-:Y:S05]  /*7bc0*/  BSYNC.RECONVERGENT B0 ;  /* 0x0000000000007941 */ /* 0x000fea0003800200 */
.L_x_345:
[----:B------:R-:W-:Y:S02]  /*7bd0*/  HFMA2 R9, -RZ, RZ, 0, 0 ;  /* 0x00000000ff097431 */ /* 0x000fe400000001ff */
[----:B------:R-:W-:Y:S01]  /*7be0*/  IMAD.MOV.U32 R8, RZ, RZ, R10 ;  /* 0x000000ffff087224 */ /* 0x000fe200078e000a */
[----:B-1----:R-:W-:-:S03]  /*7bf0*/  MOV R0, R4 ;  /* 0x0000000400007202 */ /* 0x002fc60000000f00 */
[----:B0-----:R-:W-:Y:S05]  /*7c00*/  RET.REL.NODEC R8 `(_Z36pipeline_mi_calculation_ln_row_rungePfS_S_miiiimPimmS0_mS0_S0_S0_) ;  /* 0xffffff8008fc7950 */ /* 0x001fea0003c3ffff */
        .weak           $__internal_1_$__cuda_sm20_rem_u64
        .type           $__internal_1_$__cuda_sm20_rem_u64,@function
        .size           $__internal_1_$__cuda_sm20_rem_u64,(.L_x_633 - $__internal_1_$__cuda_sm20_rem_u64)
$__internal_1_$__cuda_sm20_rem_u64:
[----:B------:R-:W-:Y:S01]  /*7c10*/  IMAD.MOV.U32 R18, RZ, RZ, R9 ;  /* 0x000000ffff127224 */ /* 0x000fe200078e0009 */
[----:B------:R-:W-:-:S04]  /*7c20*/  MOV R19, RZ ;  /* 0x000000ff00137202 */ /* 0x000fc80000000f00 */
[----:B------:R-:W0:Y:S08]  /*7c30*/  I2F.U64.RP R8, R18 ;  /* 0x0000001200087312 */ /* 0x000e300000309000 */
[----:B0-----:R-:W0:Y:S02]  /*7c40*/  MUFU.RCP R8, R8 ;  /* 0x0000000800087308 */ /* 0x001e240000001000 */
[----:B0-----:R-:W-:-:S06]  /*7c50*/  VIADD R10, R8, 0x1ffffffe ;  /* 0x1ffffffe080a7836 */ /* 0x001fcc0000000000 */
[----:B------:R-:W0:Y:S02]  /*7c60*/  F2I.U64.TRUNC R10, R10 ;  /* 0x0000000a000a7311 */ /* 0x000e24000020d800 */
[----:B0-----:R-:W-:-:S04]  /*7c70*/  IMAD.WIDE.U32 R16, R10, R9, RZ ;  /* 0x000000090a107225 */ /* 0x001fc800078e00ff */
[----:B------:R-:W-:Y:S01]  /*7c80*/  IMAD R17, R11, R9, R17 ;  /* 0x000000090b117224 */ /* 0x000fe200078e0211 */
[----:B------:R-:W-:-:S04]  /*7c90*/  IADD3 R15, P0, PT, RZ, -R16, RZ ;  /* 0x80000010ff0f7210 */ /* 0x000fc80007f1e0ff */
[----:B------:R-:W-:Y:S01]  /*7ca0*/  IADD3.X R21, PT, PT, RZ, ~R17, RZ, P0, !PT ;  /* 0x80000011ff157210 */ /* 0x000fe200007fe4ff */
[----:B------:R-:W-:-:S04]  /*7cb0*/  IMAD.HI.U32 R16, R10, R15, RZ ;  /* 0x0000000f0a107227 */ /* 0x000fc800078e00ff */
[----:B------:R-:W-:Y:S02]  /*7cc0*/  IMAD.MOV.U32 R17, RZ, RZ, R10 ;  /* 0x000000ffff117224 */ /* 0x000fe400078e000a */
[-C--:B------:R-:W-:Y:S02]  /*7cd0*/  IMAD R19, R11, R21.reuse, RZ ;  /* 0x000000150b137224 */ /* 0x080fe400078e02ff */
[----:B------:R-:W-:-:S04]  /*7ce0*/  IMAD.WIDE.U32 R16, P0, R10, R21, R16 ;  /* 0x000000150a107225 */ /* 0x000fc80007800010 */
[----:B------:R-:W-:-:S04]  /*7cf0*/  IMAD.HI.U32 R21, R11, R21, RZ ;  /* 0x000000150b157227 */ /* 0x000fc800078e00ff */
[----:B------:R-:W-:Y:S01]  /*7d00*/  IMAD.HI.U32 R16, P1, R11, R15, R16 ;  /* 0x0000000f0b107227 */ /* 0x000fe20007820010 */
[----:B------:R-:W-:-:S04]  /*7d10*/  IADD3.X R8, PT, PT, R21, R11, RZ, P0, !PT ;  /* 0x0000000b15087210 */ /* 0x000fc800007fe4ff */
[----:B------:R-:W-:-:S04]  /*7d20*/  IADD3 R17, P2, PT, R19, R16, RZ ;  /* 0x0000001013117210 */ /* 0x000fc80007f5e0ff */
[----:B------:R-:W-:Y:S01]  /*7d30*/  IADD3.X R15, PT, PT, RZ, RZ, R8, P2, P1 ;  /* 0x000000ffff0f7210 */ /* 0x000fe200017e2408 */
[----:B------:R-:W-:-:S04]  /*7d40*/  IMAD.WIDE.U32 R10, R17, R9, RZ ;  /* 0x00000009110a7225 */ /* 0x000fc800078e00ff */
[----:B------:R-:W-:Y:S01]  /*7d50*/  IMAD R8, R15, R9, R11 ;  /* 0x000000090f087224 */ /* 0x000fe200078e020b */
[----:B------:R-:W-:Y:S02]  /*7d60*/  IADD3 R19, P0, PT, RZ, -R10, RZ ;  /* 0x8000000aff137210 */ /* 0x000fe40007f1e0ff */
[----:B------:R-:W0:Y:S03]  /*7d70*/  LDC.64 R10, c[0x0][0x398] ;  /* 0x0000e600ff0a7b82 */ /* 0x000e260000000a00 */
[----:B------:R-:W-:-:S04]  /*7d80*/  IMAD.HI.U32 R16, R17, R19, RZ ;  /* 0x0000001311107227 */ /* 0x000fc800078e00ff */
[----:B------:R-:W-:-:S04]  /*7d90*/  IMAD.X R8, RZ, RZ, ~R8, P0 ;  /* 0x000000ffff087224 */ /* 0x000fc800000e0e08 */
[----:B------:R-:W-:-:S04]  /*7da0*/  IMAD.WIDE.U32 R16, P0, R17, R8, R16 ;  /* 0x0000000811107225 */ /* 0x000fc80007800010 */
[C---:B------:R-:W-:Y:S02]  /*7db0*/  IMAD R21, R15.reuse, R8, RZ ;  /* 0x000000080f157224 */ /* 0x040fe400078e02ff */
[----:B------:R-:W-:-:S04]  /*7dc0*/  IMAD.HI.U32 R16, P1, R15, R19, R16 ;  /* 0x000000130f107227 */ /* 0x000fc80007820010 */
[----:B------:R-:W-:Y:S01]  /*7dd0*/  IMAD.HI.U32 R8, R15, R8, RZ ;  /* 0x000000080f087227 */ /* 0x000fe200078e00ff */
[----:B------:R-:W-:-:S03]  /*7de0*/  IADD3 R19, P2, PT, R21, R16, RZ ;  /* 0x0000001015137210 */ /* 0x000fc60007f5e0ff */
[----:B------:R-:W-:Y:S01]  /*7df0*/  IMAD.MOV.U32 R17, RZ, RZ, RZ ;  /* 0x000000ffff117224 */ /* 0x000fe200078e00ff */
[----:B------:R-:W-:Y:S01]  /*7e00*/  IADD3.X R15, PT, PT, R8, R15, RZ, P0, !PT ;  /* 0x0000000f080f7210 */ /* 0x000fe200007fe4ff */
[----:B0-----:R-:W-:-:S03]  /*7e10*/  IMAD.HI.U32 R16, R19, R10, RZ ;  /* 0x0000000a13107227 */ /* 0x001fc600078e00ff */
[----:B------:R-:W-:Y:S01]  /*7e20*/  IADD3.X R15, PT, PT, RZ, RZ, R15, P2, P1 ;  /* 0x000000ffff0f7210 */ /* 0x000fe200017e240f */
[----:B------:R-:W-:-:S04]  /*7e30*/  IMAD.WIDE.U32 R16, R19, R11, R16 ;  /* 0x0000000b13107225 */ /* 0x000fc800078e0010 */
[C---:B------:R-:W-:Y:S02]  /*7e40*/  IMAD R19, R15.reuse, R11, RZ ;  /* 0x0000000b0f137224 */ /* 0x040fe400078e02ff */
[----:B------:R-:W-:-:S04]  /*7e50*/  IMAD.HI.U32 R16, P0, R15, R10, R16 ;  /* 0x0000000a0f107227 */ /* 0x000fc80007800010 */
[----:B------:R-:W-:Y:S01]  /*7e60*/  IMAD.HI.U32 R8, R15, R11, RZ ;  /* 0x0000000b0f087227 */ /* 0x000fe200078e00ff */
[----:B------:R-:W-:-:S04]  /*7e70*/  IADD3 R16, P1, PT, R19, R16, RZ ;  /* 0x0000001013107210 */ /* 0x000fc80007f3e0ff */
[----:B------:R-:W-:Y:S01]  /*7e80*/  IADD3.X R8, PT, PT, R8, RZ, RZ, P0, !PT ;  /* 0x000000ff08087210 */ /* 0x000fe200007fe4ff */
[----:B------:R-:W-:-:S04]  /*7e90*/  IMAD.WIDE.U32 R16, R16, R9, RZ ;  /* 0x0000000910107225 */ /* 0x000fc800078e00ff */
[----:B------:R-:W-:Y:S01]  /*7ea0*/  IMAD.X R8, RZ, RZ, R8, P1 ;  /* 0x000000ffff087224 */ /* 0x000fe200008e0608 */
[----:B------:R-:W-:-:S03]  /*7eb0*/  IADD3 R16, P0, PT, -R16, R10, RZ ;  /* 0x0000000a10107210 */ /* 0x000fc60007f1e1ff */
[----:B------:R-:W-:-:S05]  /*7ec0*/  IMAD R8, R8, R9, R17 ;  /* 0x0000000908087224 */ /* 0x000fca00078e0211 */
[----:B------:R-:W-:Y:S02]  /*7ed0*/  IADD3.X R11, PT, PT, ~R8, R11, RZ, P0, !PT ;  /* 0x0000000b080b7210 */ /* 0x000fe400007fe5ff */
[----:B------:R-:W-:Y:S02]  /*7ee0*/  ISETP.GE.U32.AND P0, PT, R16, R9, PT ;  /* 0x000000091000720c */ /* 0x000fe40003f06070 */
[-C--:B------:R-:W-:Y:S02]  /*7ef0*/  IADD3 R8, P1, PT, -R9, R16.reuse, RZ ;  /* 0x0000001009087210 */ /* 0x080fe40007f3e1ff */
[C---:B------:R-:W-:Y:S02]  /*7f00*/  ISETP.GE.U32.AND.EX P0, PT, R11.reuse, RZ, PT, P0 ;  /* 0x000000ff0b00720c */ /* 0x040fe40003f06100 */
[----:B------:R-:W-:Y:S02]  /*7f10*/  IADD3.X R10, PT, PT, R11, -0x1, RZ, P1, !PT ;  /* 0xffffffff0b0a7810 */ /* 0x000fe40000ffe4ff */
[----:B------:R-:W-:-:S02]  /*7f20*/  SEL R8, R8, R16, P0 ;  /* 0x0000001008087207 */ /* 0x000fc40000000000 */
[----:B------:R-:W-:Y:S01]  /*7f30*/  SEL R10, R10, R11, P0 ;  /* 0x0000000b0a0a7207 */ /* 0x000fe20000000000 */
[----:B------:R-:W-:Y:S01]  /*7f40*/  HFMA2 R11, -RZ, RZ, 0, 0 ;  /* 0x00000000ff0b7431 */ /* 0x000fe200000001ff */
[----:B------:R-:W-:Y:S02]  /*7f50*/  ISETP.GE.U32.AND P0, PT, R8, R9, PT ;  /* 0x000000090800720c */ /* 0x000fe40003f06070 */
[C---:B------:R-:W-:Y:S02]  /*7f60*/  IADD3 R16, P2, PT, -R9.reuse, R8, RZ ;  /* 0x0000000809107210 */ /* 0x040fe40007f5e1ff */
[C---:B------:R-:W-:Y:S02]  /*7f70*/  ISETP.GE.U32.AND.EX P0, PT, R10.reuse, RZ, PT, P0 ;  /* 0x000000ff0a00720c */ /* 0x040fe40003f06100 */
[----:B------:R-:W-:Y:S02]  /*7f80*/  IADD3.X R17, PT, PT, R10, -0x1, RZ, P2, !PT ;  /* 0xffffffff0a117810 */ /* 0x000fe400017fe4ff */
[----:B------:R-:W-:-:S02]  /*7f90*/  ISETP.NE.U32.AND P1, PT, R9, RZ, PT ;  /* 0x000000ff0900720c */ /* 0x000fc40003f25070 */
[----:B------:R-:W-:Y:S01]  /*7fa0*/  SEL R17, R17, R10, P0 ;  /* 0x0000000a11117207 */ /* 0x000fe20000000000 */
[----:B------:R-:W-:Y:S01]  /*7fb0*/  IMAD.MOV.U32 R10, RZ, RZ, R6 ;  /* 0x000000ffff0a7224 */ /* 0x000fe200078e0006 */
[----:B------:R-:W-:Y:S02]  /*7fc0*/  ISETP.NE.AND.EX P1, PT, RZ, RZ, PT, P1 ;  /* 0x000000ffff00720c */ /* 0x000fe40003f25310 */
[----:B------:R-:W-:Y:S02]  /*7fd0*/  SEL R16, R16, R8, P0 ;  /* 0x0000000810107207 */ /* 0x000fe40000000000 */
[----:B------:R-:W-:Y:S02]  /*7fe0*/  SEL R17, R17, 0xffffffff, P1 ;  /* 0xffffffff11117807 */ /* 0x000fe40000800000 */
[----:B------:R-:W-:Y:S01]  /*7ff0*/  SEL R16, R16, 0xffffffff, P1 ;  /* 0xffffffff10107807 */ /* 0x000fe20000800000 */
[----:B------:R-:W-:Y:S06]  /*8000*/  RET.REL.NODEC R10 `(_Z36pipeline_mi_calculation_ln_row_rungePfS_S_miiiimPimmS0_mS0_S0_S0_) ;  /* 0xffffff7c0afc7950 */ /* 0x000fec0003c3ffff */
.L_x_349:
        /* <DEDUP_REMOVED lines=15> */
.L_x_633:


//--------------------- .text._Z32pipeline_mi_calculation_ln_rungePfS_S_mmii --------------------------
	.section	.text._Z32pipeline_mi_calculation_ln_rungePfS_S_mmii,"ax",@progbits
	.align	128
        .global         _Z32pipeline_mi_calculation_ln_rungePfS_S_mmii
        .type           _Z32pipeline_mi_calculation_ln_rungePfS_S_mmii,@function
        .size           _Z32pipeline_mi_calculation_ln_rungePfS_S_mmii,(.L_x_634 - _Z32pipeline_mi_calculation_ln_rungePfS_S_mmii)
        .other          _Z32pipeline_mi_calculation_ln_rungePfS_S_mmii,@"STO_CUDA_ENTRY STV_DEFAULT"
_Z32pipeline_mi_calculation_ln_rungePfS_S_mmii:
.text._Z32pipeline_mi_calculation_ln_rungePfS_S_mmii:
[----:B------:R-:W0:Y:S01]  /*0000*/  LDC R1, c[0x0][0x37c] ;  /* 0x0000df00ff017b82 */ /* 0x000e220000000800 */
[----:B------:R-:W1:Y:S07]  /*0010*/  S2R R10, SR_TID.X ;  /* 0x00000000000a7919 */ /* 0x000e6e0000002100 */
[----:B------:R-:W2:Y:S01]  /*0020*/  LDC.64 R4, c[0x0][0x398] ;  /* 0x0000e600ff047b82 */ /* 0x000ea20000000a00 */
[----:B------:R-:W3:Y:S01]  /*0030*/  LDCU.64 UR4, c[0x0][0x388] ;  /* 0x00007100ff0477ac */ /* 0x000ee20008000a00 */
[----:B0-----:R-:W-:Y:S01]  /*0040*/  VIADD R1, R1, 0xfffffcd8 ;  /* 0xfffffcd801017836 */ /* 0x001fe20000000000 */
[----:B------:R-:W1:Y:S01]  /*0050*/  S2R R3, SR_CTAID.Y ;  /* 0x0000000000037919 */ /* 0x000e620000002600 */
[----:B------:R-:W0:Y:S04]  /*0060*/  LDCU.64 UR12, c[0x0][0x358] ;  /* 0x00006b00ff0c77ac */ /* 0x000e280008000a00 */
[----:B------:R-:W4:Y:S01]  /*0070*/  S2UR UR15, SR_CTAID.X ;  /* 0x00000000000f79c3 */ /* 0x000f220000002500 */
[----:B------:R-:W5:Y:S01]  /*0080*/  LDCU.64 UR8, c[0x0][0x3a0] ;  /* 0x00007400ff0877ac */ /* 0x000f620008000a00 */
[----:B-1----:R-:W-:Y:S01]  /*0090*/  IMAD R0, R3, 0x20, R10 ;  /* 0x0000002003007824 */ /* 0x002fe200078e020a */
[----:B--2---:R-:W-:-:S04]  /*00a0*/  IADD3 R3, P1, PT, R4, -0x1, RZ ;  /* 0xffffffff04037810 */ /* 0x004fc80007f3e0ff */
[----:B------:R-:W-:Y:S02]  /*00b0*/  ISETP.LT.U32.AND P0, PT, R0, R3, PT ;  /* 0x000000030000720c */ /* 0x000fe40003f01070 */
[----:B------:R-:W-:-:S04]  /*00c0*/  IADD3.X R2, PT, PT, R5, -0x1, RZ, P1, !PT ;  /* 0xffffffff05027810 */ /* 0x000fc80000ffe4ff */
[----:B------:R-:W-:-:S04]  /*00d0*/  ISETP.LT.U32.AND.EX P0, PT, RZ, R2, PT, P0 ;  /* 0x00000002ff00720c */ /* 0x000fc80003f01100 */
[----:B------:R-:W-:Y:S02]  /*00e0*/  SEL R7, R0, R3, P0 ;  /* 0x0000000300077207 */ /* 0x000fe40000000000 */
[----:B------:R-:W-:Y:S02]  /*00f0*/  SEL R2, R2, RZ, !P0 ;  /* 0x000000ff02027207 */ /* 0x000fe40004000000 */
[----:B------:R-:W-:-:S04]  /*0100*/  ISETP.GE.U32.AND P0, PT, R7, R4, PT ;  /* 0x000000040700720c */ /* 0x000fc80003f06070 */
[----:B------:R-:W-:-:S04]  /*0110*/  ISETP.GE.U32.AND.EX P0, PT, R2, R5, PT, P0 ;  /* 0x000000050200720c */ /* 0x000fc80003f06100 */
[----:B------:R-:W-:-:S04]  /*0120*/  SEL R6, R7, R3, !P0 ;  /* 0x0000000307067207 */ /* 0x000fc80004000000 */
[----:B------:R-:W-:-:S03]  /*0130*/  SHF.R.S32.HI R7, RZ, 0x1f, R6 ;  /* 0x0000001fff077819 */ /* 0x000fc60000011406 */
[----:B----4-:R-:W-:-:S04]  /*0140*/  IMAD.WIDE.U32 R2, R4, UR15, R6 ;  /* 0x0000000f04027c25 */ /* 0x010fc8000f8e0006 */
[----:B------:R-:W-:Y:S01]  /*0150*/  IMAD R3, R5, UR15, R3 ;  /* 0x0000000f05037c24 */ /* 0x000fe2000f8e0203 */
[----:B---3--:R-:W-:-:S04]  /*0160*/  LEA R8, P0, R2, UR4, 0x2 ;  /* 0x0000000402087c11 */ /* 0x008fc8000f8010ff */
[----:B------:R-:W-:-:S06]  /*0170*/  LEA.HI.X R9, R2, UR5, R3, 0x2, P0 ;  /* 0x0000000502097c11 */ /* 0x000fcc00080f1403 */
[----:B0-----:R-:W2:Y:S01]  /*0180*/  LDG.E R9, desc[UR12][R8.64] ;  /* 0x0000000c08097981 */ /* 0x001ea2000c1e1900 */
[----:B------:R-:W0:Y:S01]  /*0190*/  S2UR UR5, SR_CgaCtaId ;  /* 0x00000000000579c3 */ /* 0x000e220000008800 */
[----:B------:R-:W-:Y:S01]  /*01a0*/  UMOV UR4, 0x400 ;  /* 0x0000040000047882 */ /* 0x000fe20000000000 */
[----:B-----5:R-:W-:-:S04]  /*01b0*/  UISETP.GE.U32.AND UP0, UPT, UR8, 0x2, UPT ;  /* 0x000000020800788c */ /* 0x020fc8000bf06070 */
[----:B------:R-:W-:Y:S02]  /*01c0*/  UISETP.GE.U32.AND.EX UP0, UPT, UR9, URZ, UPT, UP0 ;  /* 0x000000ff0900728c */ /* 0x000fe4000bf06100 */
[----:B0-----:R-:W-:-:S06]  /*01d0*/  ULEA UR4, UR5, UR4, 0x18 ;  /* 0x0000000405047291 */ /* 0x001fcc000f8ec0ff */
[----:B------:R-:W-:-:S05]  /*01e0*/  LEA R2, R10, UR4, 0x2 ;  /* 0x000000040a027c11 */ /* 0x000fca000f8e10ff */
[----:B--2---:R0:W-:Y:S01]  /*01f0*/  STS [R2], R9 ;  /* 0x0000000902007388 */ /* 0x0041e20000000800 */
[----:B------:R-:W-:Y:S05]  /*0200*/  BRA.U !UP0, `(.L_x_350) ;  /* 0x0000000508187547 */ /* 0x000fea000b800000 */
[----:B------:R-:W-:Y:S01]  /*0210*/  UIADD3 UR6, UP0, UPT, UR8, -0x2, URZ ;  /* 0xfffffffe08067890 */ /* 0x000fe2000ff1e0ff */
[----:B------:R-:W-:Y:S01]  /*0220*/  IMAD.MOV.U32 R3, RZ, RZ, 0x1 ;  /* 0x00000001ff037424 */ /* 0x000fe200078e00ff */
[----:B------:R-:W-:Y:S01]  /*0230*/  UMOV UR4, 0xffffffff ;  /* 0xffffffff00047882 */ /* 0x000fe20000000000 */
[----:B------:R-:W-:Y:S01]  /*0240*/  UMOV UR5, 0xffffffff ;  /* 0xffffffff00057882 */ /* 0x000fe20000000000 */
[----:B------:R-:W-:Y:S02]  /*0250*/  UIADD3.X UR10, UPT, UPT, UR9, -0x1, URZ, UP0, !UPT ;  /* 0xffffffff090a7890 */ /* 0x000fe400087fe4ff */
[----:B------:R-:W-:Y:S02]  /*0260*/  UISETP.GE.U32.AND UP1, UPT, UR6, 0x3, UPT ;  /* 0x000000030600788c */ /* 0x000fe4000bf26070 */
[----:B------:R-:W-:Y:S02]  /*0270*/  UIMAD.WIDE.U32 UR4, UR8, 0x1, UR4 ;  /* 0x00000001080478a5 */ /* 0x000fe4000f8e0004 */
[----:B------:R-:W-:-:S02]  /*0280*/  UISETP.GE.U32.AND.EX UP1, UPT, UR10, URZ, UPT, UP1 ;  /* 0x000000ff0a00728c */ /* 0x000fc4000bf26110 */
[----:B------:R-:W-:-:S04]  /*0290*/  ULOP3.LUT UR7, UR4, 0x3, URZ, 0xc0, !UPT ;  /* 0x0000000304077892 */ /* 0x000fc8000f8ec0ff */
[----:B------:R-:W-:-:S04]  /*02a0*/  UISETP.NE.U32.AND UP0, UPT, UR7, URZ, UPT ;  /* 0x000000ff0700728c */ /* 0x000fc8000bf05070 */
[----:B------:R-:W-:Y:S01]  /*02b0*/  UISETP.NE.AND.EX UP0, UPT, URZ, URZ, UPT, UP0 ;  /* 0x000000ffff00728c */ /* 0x000fe2000bf05300 */
[----:B------:R-:W-:Y:S10]  /*02c0*/  BRA.U !UP1, `(.L_x_351) ;  /* 0x0000000109947547 */ /* 0x000ff4000b800000 */
[----:B------:R-:W-:Y:S01]  /*02d0*/  HFMA2 R3, -RZ, RZ, 0, 5.9604644775390625e-08 ;  /* 0x00000001ff037431 */ /* 0x000fe200000001ff */
[C---:B------:R-:W-:Y:S01]  /*02e0*/  SHF.L.U64.HI R21, R4.reuse, 0x2, R5 ;  /* 0x0000000204157819 */ /* 0x040fe20000010205 */
[----:B------:R-:W-:Y:S01]  /*02f0*/  IMAD.SHL.U32 R19, R4, 0x4, RZ ;  /* 0x0000000404137824 */ /* 0x000fe200078e00ff */
[----:B------:R-:W-:Y:S02]  /*0300*/  UIADD3 UR10, UPT, UPT, UR5, UR9, URZ ;  /* 0x00000009050a7290 */ /* 0x000fe4000fffe0ff */
[----:B------:R-:W-:Y:S01]  /*0310*/  ULOP3.LUT UR6, UR4, 0xfffffffc, URZ, 0xc0, !UPT ;  /* 0xfffffffc04067892 */ /* 0x000fe2000f8ec0ff */
[----:B------:R-:W1:Y:S02]  /*0320*/  LDCU.64 UR16, c[0x0][0x380] ;  /* 0x00007000ff1077ac */ /* 0x000e640008000a00 */
[----:B------:R-:W-:Y:S01]  /*0330*/  UMOV UR4, URZ ;  /* 0x000000ff00047c82 */ /* 0x000fe20008000000 */
[----:B------:R-:W-:-:S08]  /*0340*/  UMOV UR5, URZ ;  /* 0x000000ff00057c82 */ /* 0x000fd00008000000 */
.L_x_352:
[----:B------:R-:W-:-:S05]  /*0350*/  VIADD R11, R3, 0xffffffff ;  /* 0xffffffff030b7836 */ /* 0x000fca0000000000 */
[----:B0-----:R-:W-:-:S05]  /*0360*/  SHF.R.S32.HI R9, RZ, 0x1f, R11 ;  /* 0x0000001fff097819 */ /* 0x001fca000001140b */
[-C--:B--2---:R-:W-:Y:S02]  /*0370*/  IMAD R10, R9, R4.reuse, RZ ;  /* 0x00000004090a7224 */ /* 0x084fe400078e02ff */
[----:B------:R-:W-:-:S04]  /*0380*/  IMAD.WIDE.U32 R8, R11, R4, R6 ;  /* 0x000000040b087225 */ /* 0x000fc800078e0006 */
[----:B------:R-:W-:Y:S01]  /*0390*/  IMAD R11, R11, R5, R10 ;  /* 0x000000050b0b7224 */ /* 0x000fe200078e020a */
[----:B-1----:R-:W-:-:S03]  /*03a0*/  LEA R10, P0, R8, UR16, 0x2 ;  /* 0x00000010080a7c11 */ /* 0x002fc6000f8010ff */
[----:B------:R-:W-:Y:S01]  /*03b0*/  IMAD.IADD R9, R9, 0x1, R11 ;  /* 0x0000000109097824 */ /* 0x000fe200078e020b */
[----:B------:R-:W-:-:S04]  /*03c0*/  IADD3 R12, P1, PT, R10, R19, RZ ;  /* 0x000000130a0c7210 */ /* 0x000fc80007f3e0ff */
[----:B------:R-:W-:Y:S02]  /*03d0*/  LEA.HI.X R11, R8, UR17, R9, 0x2, P0 ;  /* 0x00000011080b7c11 */ /* 0x000fe400080f1409 */
[----:B------:R-:W-:-:S03]  /*03e0*/  IADD3 R8, P0, PT, R12, R19, RZ ;  /* 0x000000130c087210 */ /* 0x000fc60007f1e0ff */
[--C-:B------:R-:W-:Y:S01]  /*03f0*/  IMAD.X R13, R11, 0x1, R21.reuse, P1 ;  /* 0x000000010b0d7824 */ /* 0x100fe200008e0615 */
[----:B------:R-:W-:Y:S01]  /*0400*/  IADD3 R14, P1, PT, R8, R19, RZ ;  /* 0x00000013080e7210 */ /* 0x000fe20007f3e0ff */
[----:B------:R-:W2:Y:S02]  /*0410*/  LDG.E R10, desc[UR12][R10.64] ;  /* 0x0000000c0a0a7981 */ /* 0x000ea4000c1e1900 */
[----:B------:R-:W-:Y:S02]  /*0420*/  IMAD.X R9, R13, 0x1, R21, P0 ;  /* 0x000000010d097824 */ /* 0x000fe400000e0615 */
[----:B------:R-:W3:Y:S03]  /*0430*/  LDG.E R12, desc[UR12][R12.64] ;  /* 0x0000000c0c0c7981 */ /* 0x000ee6000c1e1900 */
[----:B------:R-:W-:Y:S01]  /*0440*/  IADD3.X R15, PT, PT, R9, R21, RZ, P1, !PT ;  /* 0x00000015090f7210 */ /* 0x000fe20000ffe4ff */
[----:B------:R-:W4:Y:S04]  /*0450*/  LDG.E R8, desc[UR12][R8.64] ;  /* 0x0000000c08087981 */ /* 0x000f28000c1e1900 */
[----:B------:R-:W5:Y:S01]  /*0460*/  LDG.E R14, desc[UR12][R14.64] ;  /* 0x0000000c0e0e7981 */ /* 0x000f62000c1e1900 */
[----:B------:R-:W-:Y:S01]  /*0470*/  IMAD R17, R3, 0x80, R2 ;  /* 0x0000008003117824 */ /* 0x000fe200078e0202 */
[----:B------:R-:W-:-:S04]  /*0480*/  UIADD3 UR4, UP1, UPT, UR4, 0x4, URZ ;  /* 0x0000000404047890 */ /* 0x000fc8000ff3e0ff */
[----:B------:R-:W-:Y:S02]  /*0490*/  UIADD3.X UR5, UPT, UPT, URZ, UR5, URZ, UP1, !UPT ;  /* 0x00000005ff057290 */ /* 0x000fe40008ffe4ff */
[----:B------:R-:W-:-:S04]  /*04a0*/  UISETP.NE.U32.AND UP1, UPT, UR4, UR6, UPT ;  /* 0x000000060400728c */ /* 0x000fc8000bf25070 */
[----:B------:R-:W-:Y:S01]  /*04b0*/  UISETP.NE.AND.EX UP1, UPT, UR5, UR10, UPT, UP1 ;  /* 0x0000000a0500728c */ /* 0x000fe2000bf25310 */
[----:B------:R-:W-:Y:S01]  /*04c0*/  VIADD R3, R3, 0x4 ;  /* 0x0000000403037836 */ /* 0x000fe20000000000 */
[----:B--2---:R2:W-:Y:S04]  /*04d0*/  STS [R17], R10 ;  /* 0x0000000a11007388 */ /* 0x0045e80000000800 */
[----:B---3--:R2:W-:Y:S04]  /*04e0*/  STS [R17+0x80], R12 ;  /* 0x0000800c11007388 */ /* 0x0085e80000000800 */
[----:B----4-:R2:W-:Y:S04]  /*04f0*/  STS [R17+0x100], R8 ;  /* 0x0001000811007388 */ /* 0x0105e80000000800 */
[----:B-----5:R2:W-:Y:S01]  /*0500*/  STS [R17+0x180], R14 ;  /* 0x0001800e11007388 */ /* 0x0205e20000000800 */
[----:B------:R-:W-:Y:S05]  /*0510*/  BRA.U UP1, `(.L_x_352) ;  /* 0xfffffffd018c7547 */ /* 0x000fea000b83ffff */
.L_x_351:
[----:B------:R-:W-:Y:S05]  /*0520*/  BRA.U !UP0, `(.L_x_350) ;  /* 0x0000000108507547 */ /* 0x000fea000b800000 */
[----:B------:R-:W1:Y:S01]  /*0530*/  LDCU.64 UR10, c[0x0][0x380] ;  /* 0x00007000ff0a77ac */ /* 0x000e620008000a00 */
[----:B------:R-:W-:Y:S01]  /*0540*/  UMOV UR4, URZ ;  /* 0x000000ff00047c82 */ /* 0x000fe20008000000 */
[----:B------:R-:W-:-:S05]  /*0550*/  UMOV UR5, URZ ;  /* 0x000000ff00057c82 */ /* 0x000fca0008000000 */
.L_x_353:
[----:B------:R-:W-:-:S05]  /*0560*/  VIADD R11, R3, 0xffffffff ;  /* 0xffffffff030b7836 */ /* 0x000fca0000000000 */
[----:B0--3--:R-:W-:-:S05]  /*0570*/  SHF.R.S32.HI R9, RZ, 0x1f, R11 ;  /* 0x0000001fff097819 */ /* 0x009fca000001140b */
[-C--:B--2---:R-:W-:Y:S02]  /*0580*/  IMAD R10, R9, R4.reuse, RZ ;  /* 0x00000004090a7224 */ /* 0x084fe400078e02ff */
[----:B------:R-:W-:-:S04]  /*0590*/  IMAD.WIDE.U32 R8, R11, R4, R6 ;  /* 0x000000040b087225 */ /* 0x000fc800078e0006 */
[----:B------:R-:W-:Y:S01]  /*05a0*/  IMAD R11, R11, R5, R10 ;  /* 0x000000050b0b7224 */ /* 0x000fe200078e020a */
[----:B-1----:R-:W-:-:S03]  /*05b0*/  LEA R10, P0, R8, UR10, 0x2 ;  /* 0x0000000a080a7c11 */ /* 0x002fc6000f8010ff */
[----:B------:R-:W-:-:S05]  /*05c0*/  IMAD.IADD R11, R9, 0x1, R11 ;  /* 0x00000001090b7824 */ /* 0x000fca00078e020b */
[----:B------:R-:W-:-:S05]  /*05d0*/  LEA.HI.X R11, R8, UR11, R11, 0x2, P0 ;  /* 0x0000000b080b7c11 */ /* 0x000fca00080f140b */
[----:B------:R-:W2:Y:S01]  /*05e0*/  LDG.E R10, desc[UR12][R10.64] ;  /* 0x0000000c0a0a7981 */ /* 0x000ea2000c1e1900 */
[C---:B------:R-:W-:Y:S01]  /*05f0*/  LEA R9, R3.reuse, R2, 0x7 ;  /* 0x0000000203097211 */ /* 0x040fe200078e38ff */
[----:B------:R-:W-:Y:S01]  /*0600*/  UIADD3 UR4, UP0, UPT, UR4, 0x1, URZ ;  /* 0x0000000104047890 */ /* 0x000fe2000ff1e0ff */
[----:B------:R-:W-:-:S03]  /*0610*/  VIADD R3, R3, 0x1 ;  /* 0x0000000103037836 */ /* 0x000fc60000000000 */
[----:B------:R-:W-:Y:S02]  /*0620*/  UIADD3.X UR5, UPT, UPT, URZ, UR5, URZ, UP0, !UPT ;  /* 0x00000005ff057290 */ /* 0x000fe400087fe4ff */
[----:B------:R-:W-:-:S04]  /*0630*/  UISETP.NE.U32.AND UP0, UPT, UR4, UR7, UPT ;  /* 0x000000070400728c */ /* 0x000fc8000bf05070 */
[----:B------:R-:W-:Y:S01]  /*0640*/  UISETP.NE.AND.EX UP0, UPT, UR5, URZ, UPT, UP0 ;  /* 0x000000ff0500728c */ /* 0x000fe2000bf05300 */
[----:B--2---:R3:W-:Y:S08]  /*0650*/  STS [R9], R10 ;  /* 0x0000000a09007388 */ /* 0x0047f00000000800 */
[----:B------:R-:W-:Y:S05]  /*0660*/  BRA.U UP0, `(.L_x_353) ;  /* 0xfffffffd00bc7547 */ /* 0x000fea000b83ffff */
.L_x_350:
[----:B------:R-:W2:Y:S02]  /*0670*/  LDCU UR4, c[0x0][0x3a8] ;  /* 0x00007500ff0477ac */ /* 0x000ea40008000800 */
[----:B--23--:R-:W-:-:S05]  /*0680*/  IMAD.U32 R10, RZ, RZ, UR4 ;  /* 0x00000004ff0a7e24 */ /* 0x00cfca000f8e00ff */
[----:B------:R-:W-:-:S13]  /*0690*/  ISETP.GE.AND P0, PT, R10, 0x1, PT ;  /* 0x000000010a00780c */ /* 0x000fda0003f06270 */
[----:B------:R-:W-:Y:S05]  /*06a0*/  @!P0 BRA `(.L_x_354) ;  /* 0x0000000000e88947 */ /* 0x000fea0003800000 */
[C---:B------:R-:W-:Y:S01]  /*06b0*/  ISETP.GE.U32.AND P0, PT, R10.reuse, 0x10, PT ;  /* 0x000000100a00780c */ /* 0x040fe20003f06070 */
[----:B------:R-:W-:Y:S01]  /*06c0*/  IMAD.MOV.U32 R6, RZ, RZ, RZ ;  /* 0x000000ffff067224 */ /* 0x000fe200078e00ff */
[----:B------:R-:W-:-:S04]  /*06d0*/  LOP3.LUT R11, R10, 0xf, RZ, 0xc0, !PT ;  /* 0x0000000f0a0b7812 */ /* 0x000fc800078ec0ff */
[----:B------:R-:W-:-:S07]  /*06e0*/  ISETP.NE.AND P1, PT, R11, RZ, PT ;  /* 0x000000ff0b00720c */ /* 0x000fce0003f25270 */
[----:B------:R-:W-:Y:S06]  /*06f0*/  @!P0 BRA `(.L_x_355) ;  /* 0x0000000000408947 */ /* 0x000fec0003800000 */
[----:B------:R-:W-:Y:S01]  /*0700*/  LOP3.LUT R6, R10, 0x7ffffff0, RZ, 0xc0, !PT ;  /* 0x7ffffff00a067812 */ /* 0x000fe200078ec0ff */
[----:B------:R-:W-:Y:S01]  /*0710*/  IMAD.MOV.U32 R3, RZ, RZ, RZ ;  /* 0x000000ffff037224 */ /* 0x000fe200078e00ff */
[----:B------:R-:W-:-:S07]  /*0720*/  MOV R8, 0x7f7fffff ;  /* 0x7f7fffff00087802 */ /* 0x000fce0000000f00 */
.L_x_356:
[C---:B-1----:R-:W-:Y:S02]  /*0730*/  IMAD R7, R3.reuse, 0x4, R1 ;  /* 0x0000000403077824 */ /* 0x042fe400078e0201 */
[----:B0-----:R-:W-:Y:S02]  /*0740*/  IMAD.MOV.U32 R9, RZ, RZ, 0x7f7fffff ;  /* 0x7f7fffffff097424 */ /* 0x001fe400078e00ff */
[----:B------:R-:W-:-:S03]  /*0750*/  VIADD R3, R3, 0x10 ;  /* 0x0000001003037836 */ /* 0x000fc60000000000 */
[----:B------:R1:W-:Y:S02]  /*0760*/  STL.64 [R7], R8 ;  /* 0x0000000807007387 */ /* 0x0003e40000100a00 */
[----:B------:R-:W-:Y:S02]  /*0770*/  ISETP.NE.AND P0, PT, R3, R6, PT ;  /* 0x000000060300720c */ /* 0x000fe40003f05270 */
        /* <DEDUP_REMOVED lines=8> */
.L_x_355:
[----:B------:R-:W-:Y:S05]  /*0800*/  @!P1 BRA `(.L_x_354) ;  /* 0x0000000000909947 */ /* 0x000fea0003800000 */
[----:B------:R-:W-:Y:S02]  /*0810*/  ISETP.GE.U32.AND P0, PT, R11, 0x8, PT ;  /* 0x000000080b00780c */ /* 0x000fe40003f06070 */
[----:B-1----:R-:W-:-:S04]  /*0820*/  LOP3.LUT R7, R10, 0x7, RZ, 0xc0, !PT ;  /* 0x000000070a077812 */ /* 0x002fc800078ec0ff */
[----:B------:R-:W-:-:S07]  /*0830*/  ISETP.NE.AND P1, PT, R7, RZ, PT ;  /* 0x000000ff0700720c */ /* 0x000fce0003f25270 */
[----:B------:R-:W-:Y:S06]  /*0840*/  @!P0 BRA `(.L_x_357) ;  /* 0x00000000002c8947 */ /* 0x000fec0003800000 */
[C---:B------:R-:W-:Y:S01]  /*0850*/  IMAD R3, R6.reuse, 0x4, R1 ;  /* 0x0000000406037824 */ /* 0x040fe200078e0201 */
[----:B------:R-:W-:Y:S01]  /*0860*/  MOV R8, 0x7f7fffff ;  /* 0x7f7fffff00087802 */ /* 0x000fe20000000f00 */
[----:B------:R-:W-:-:S04]  /*0870*/  VIADD R6, R6, 0x8 ;  /* 0x0000000806067836 */ /* 0x000fc80000000000 */
        /* <DEDUP_REMOVED lines=8> */
.L_x_357:
[----:B------:R-:W-:Y:S05]  /*0900*/  @!P1 BRA `(.L_x_354) ;  /* 0x0000000000509947 */ /* 0x000fea0003800000 */
[----:B------:R-:W-:Y:S02]  /*0910*/  ISETP.GE.U32.AND P0, PT, R7, 0x4, PT ;  /* 0x000000040700780c */ /* 0x000fe40003f06070 */
[----:B0-----:R-:W-:-:S04]  /*0920*/  LOP3.LUT R9, R10, 0x3, RZ, 0xc0, !PT ;  /* 0x000000030a097812 */ /* 0x001fc800078ec0ff */
[----:B------:R-:W-:-:S07]  /*0930*/  ISETP.NE.AND P1, PT, R9, RZ, PT ;  /* 0x000000ff0900720c */ /* 0x000fce0003f25270 */
[----:B------:R-:W-:Y:S06]  /*0940*/  @!P0 BRA `(.L_x_358) ;  /* 0x00000000001c8947 */ /* 0x000fec0003800000 */
[C---:B-1----:R-:W-:Y:S02]  /*0950*/  IMAD R3, R6.reuse, 0x4, R1 ;  /* 0x0000000406037824 */ /* 0x042fe400078e0201 */
[----:B------:R-:W-:Y:S02]  /*0960*/  IMAD.MOV.U32 R8, RZ, RZ, 0x7f7fffff ;  /* 0x7f7fffffff087424 */ /* 0x000fe400078e00ff */
[----:B------:R-:W-:-:S03]  /*0970*/  VIADD R6, R6, 0x4 ;  /* 0x0000000406067836 */ /* 0x000fc60000000000 */
[----:B------:R0:W-:Y:S04]  /*0980*/  STL [R3], R8 ;  /* 0x0000000803007387 */ /* 0x0001e80000100800 */
[----:B------:R0:W-:Y:S04]  /*0990*/  STL [R3+0x4], R8 ;  /* 0x0000040803007387 */ /* 0x0001e80000100800 */
[----:B------:R0:W-:Y:S04]  /*09a0*/  STL [R3+0x8], R8 ;  /* 0x0000080803007387 */ /* 0x0001e80000100800 */
[----:B------:R0:W-:Y:S02]  /*09b0*/  STL [R3+0xc], R8 ;  /* 0x00000c0803007387 */ /* 0x0001e40000100800 */
.L_x_358:
[----:B------:R-:W-:Y:S05]  /*09c0*/  @!P1 BRA `(.L_x_354) ;  /* 0x0000000000209947 */ /* 0x000fea0003800000 */
[----:B01----:R-:W-:Y:S01]  /*09d0*/  MOV R8, 0x7f7fffff ;  /* 0x7f7fffff00087802 */ /* 0x003fe20000000f00 */
[----:B------:R-:W-:-:S06]  /*09e0*/  UMOV UR4, URZ ;  /* 0x000000ff00047c82 */ /* 0x000fcc0008000000 */
.L_x_359:
[C---:B------:R-:W-:Y:S01]  /*09f0*/  IMAD R3, R6.reuse, 0x4, R1 ;  /* 0x0000000406037824 */ /* 0x040fe200078e0201 */
[----:B------:R-:W-:Y:S01]  /*0a00*/  UIADD3 UR4, UPT, UPT, UR4, 0x1, URZ ;  /* 0x0000000104047890 */ /* 0x000fe2000fffe0ff */
[----:B------:R-:W-:-:S03]  /*0a10*/  VIADD R6, R6, 0x1 ;  /* 0x0000000106067836 */ /* 0x000fc60000000000 */
[----:B------:R2:W-:Y:S02]  /*0a20*/  STL [R3], R8 ;  /* 0x0000000803007387 */ /* 0x0005e40000100800 */
[----:B------:R-:W-:-:S13]  /*0a30*/  ISETP.NE.AND P0, PT, R9, UR4, PT ;  /* 0x0000000409007c0c */ /* 0x000fda000bf05270 */
[----:B--2---:R-:W-:Y:S05]  /*0a40*/  @P0 BRA `(.L_x_359) ;  /* 0xfffffffc00e80947 */ /* 0x004fea000383ffff */
.L_x_354:
[----:B------:R-:W-:Y:S01]  /*0a50*/  BAR.SYNC.DEFER_BLOCKING 0x0 ;  /* 0x0000000000007b1d */ /* 0x000fe20000010000 */
[----:B------:R-:W-:-:S04]  /*0a60*/  ISETP.NE.U32.AND P0, PT, R4, RZ, PT ;  /* 0x000000ff0400720c */ /* 0x000fc80003f05070 */
[----:B------:R-:W-:-:S13]  /*0a70*/  ISETP.NE.AND.EX P0, PT, R5, RZ, PT, P0 ;  /* 0x000000ff0500720c */ /* 0x000fda0003f05300 */
[----:B------:R-:W-:Y:S05]  /*0a80*/  @!P0 BRA `(.L_x_360) ;  /* 0x0000001c00cc8947 */ /* 0x000fea0003800000 */
[----:B01----:R0:W1:Y:S01]  /*0a90*/  LDS R3, [R2] ;  /* 0x0000000002037984 */ /* 0x0030620000000800 */
[----:B------:R-:W-:Y:S01]  /*0aa0*/  UISETP.GE.U32.AND UP0, UPT, UR8, 0x3, UPT ;  /* 0x000000030800788c */ /* 0x000fe2000bf06070 */
[----:B------:R-:W-:Y:S02]  /*0ab0*/  VIADD R6, R10, 0xfffffffe ;  /* 0xfffffffe0a067836 */ /* 0x000fe40000000000 */
[----:B------:R0:W2:Y:S01]  /*0ac0*/  LDS R4, [R2+0x80] ;  /* 0x0000800002047984 */ /* 0x0000a20000000800 */
[----:B------:R-:W-:-:S09]  /*0ad0*/  UISETP.GE.U32.AND.EX UP0, UPT, UR9, URZ, UPT, UP0 ;  /* 0x000000ff0900728c */ /* 0x000fd2000bf06100 */
[----:B0-----:R-:W-:Y:S05]  /*0ae0*/  BRA.U !UP0, `(.L_x_361) ;  /* 0x0000001908547547 */ /* 0x001fea000b800000 */
[----:B------:R-:W-:Y:S01]  /*0af0*/  UIADD3 UR11, UP0, UPT, UR8, -0x2, URZ ;  /* 0xfffffffe080b7890 */ /* 0x000fe2000ff1e0ff */
[----:B------:R-:W-:Y:S01]  /*0b00*/  VIMNMX R5, PT, PT, RZ, R10, PT ;  /* 0x0000000aff057248 */ /* 0x000fe20003fe0100 */
[C---:B------:R-:W-:Y:S01]  /*0b10*/  VIADD R7, R10.reuse, 0xfffffffd ;  /* 0xfffffffd0a077836 */ /* 0x040fe20000000000 */
[C---:B------:R-:W-:Y:S01]  /*0b20*/  IADD3 R8, PT, PT, R10.reuse, -0x4, RZ ;  /* 0xfffffffc0a087810 */ /* 0x040fe20007ffe0ff */
[----:B------:R-:W-:Y:S01]  /*0b30*/  VIADD R9, R10, 0xfffffffb ;  /* 0xfffffffb0a097836 */ /* 0x000fe20000000000 */
[----:B------:R-:W-:Y:S02]  /*0b40*/  UIADD3.X UR14, UPT, UPT, UR9, -0x1, URZ, UP0, !UPT ;  /* 0xffffffff090e7890 */ /* 0x000fe400087fe4ff */
[----:B------:R-:W-:Y:S01]  /*0b50*/  ULOP3.LUT UR11, UR11, 0xfffffffc, URZ, 0xc0, !UPT ;  /* 0xfffffffc0b0b7892 */ /* 0x000fe2000f8ec0ff */
[----:B------:R-:W-:Y:S01]  /*0b60*/  UMOV UR6, URZ ;  /* 0x000000ff00067c82 */ /* 0x000fe20008000000 */
[----:B------:R-:W-:-:S10]  /*0b70*/  UMOV UR7, URZ ;  /* 0x000000ff00077c82 */ /* 0x000fd40008000000 */
.L_x_377:
[----:B0-----:R-:W0:Y:S01]  /*0b80*/  LDCU.64 UR4, c[0x0][0x3a0] ;  /* 0x00007400ff0477ac */ /* 0x001e220008000a00 */
[----:B---3--:R-:W-:Y:S02]  /*0b90*/  IMAD.MOV.U32 R22, RZ, RZ, RZ ;  /* 0x000000ffff167224 */ /* 0x008fe400078e00ff */
[----:B------:R-:W-:Y:S01]  /*0ba0*/  IMAD.MOV.U32 R19, RZ, RZ, 0x2 ;  /* 0x00000002ff137424 */ /* 0x000fe200078e00ff */
[----:B0-----:R-:W-:-:S04]  /*0bb0*/  UIADD3 UR4, UP0, UPT, UR4, -0x3, URZ ;  /* 0xfffffffd04047890 */ /* 0x001fc8000ff1e0ff */
[----:B------:R-:W-:Y:S02]  /*0bc0*/  UIADD3.X UR5, UPT, UPT, UR5, -0x1, URZ, UP0, !UPT ;  /* 0xffffffff05057890 */ /* 0x000fe400087fe4ff */
[----:B------:R-:W-:-:S04]  /*0bd0*/  UISETP.GE.U32.AND UP0, UPT, UR4, 0x3, UPT ;  /* 0x000000030400788c */ /* 0x000fc8000bf06070 */
[----:B------:R-:W-:-:S09]  /*0be0*/  UISETP.GE.U32.AND.EX UP0, UPT, UR5, URZ, UPT, UP0 ;  /* 0x000000ff0500728c */ /* 0x000fd2000bf06100 */
[----:B------:R-:W-:Y:S05]  /*0bf0*/  BRA.U !UP0, `(.L_x_362) ;  /* 0x0000000d08f47547 */ /* 0x000fea000b800000 */
[----:B------:R-:W-:Y:S01]  /*0c00*/  UISETP.GT.U32.AND UP0, UPT, UR11, URZ, UPT ;  /* 0x000000ff0b00728c */ /* 0x000fe2000bf04070 */
[----:B------:R-:W-:Y:S02]  /*0c10*/  HFMA2 R19, -RZ, RZ, 0, 1.1920928955078125e-07 ;  /* 0x00000002ff137431 */ /* 0x000fe400000001ff */
[----:B------:R-:W-:Y:S01]  /*0c20*/  IMAD.MOV.U32 R22, RZ, RZ, RZ ;  /* 0x000000ffff167224 */ /* 0x000fe200078e00ff */
[----:B------:R-:W-:Y:S01]  /*0c30*/  UMOV UR4, URZ ;  /* 0x000000ff00047c82 */ /* 0x000fe20008000000 */
[----:B------:R-:W-:Y:S01]  /*0c40*/  UISETP.GT.AND.EX UP0, UPT, UR14, URZ, UPT, UP0 ;  /* 0x000000ff0e00728c */ /* 0x000fe2000bf04300 */
[----:B------:R-:W-:-:S08]  /*0c50*/  UMOV UR5, URZ ;  /* 0x000000ff00057c82 */ /* 0x000fd00008000000 */
[----:B------:R-:W-:Y:S05]  /*0c60*/  BRA.U !UP0, `(.L_x_363) ;  /* 0x0000000d08347547 */ /* 0x000fea000b800000 */
[----:B------:R-:W-:-:S04]  /*0c70*/  UIADD3 UR8, UP0, UPT, -UR4, UR11, URZ ;  /* 0x0000000b04087290 */ /* 0x000fc8000ff1e1ff */
[----:B------:R-:W-:Y:S02]  /*0c80*/  UIADD3.X UR9, UPT, UPT, ~UR5, UR14, URZ, UP0, !UPT ;  /* 0x0000000e05097290 */ /* 0x000fe400087fe5ff */
[----:B------:R-:W-:Y:S02]  /*0c90*/  UISETP.GT.U32.AND UP1, UPT, UR8, 0xc, UPT ;  /* 0x0000000c0800788c */ /* 0x000fe4000bf24070 */
[----:B------:R-:W-:Y:S02]  /*0ca0*/  UPLOP3.LUT UP0, UPT, UPT, UPT, UPT, 0x80, 0x8 ;  /* 0x000000000008789c */ /* 0x000fe40003f0f070 */
[----:B------:R-:W-:-:S09]  /*0cb0*/  UISETP.GT.AND.EX UP1, UPT, UR9, URZ, UPT, UP1 ;  /* 0x000000ff0900728c */ /* 0x000fd2000bf24310 */
[----:B------:R-:W-:Y:S05]  /*0cc0*/  BRA.U !UP1, `(.L_x_364) ;  /* 0x0000000509f87547 */ /* 0x000fea000b800000 */
[----:B------:R-:W-:-:S11]  /*0cd0*/  UPLOP3.LUT UP0, UPT, UPT, UPT, UPT, 0x40, 0x4 ;  /* 0x000000000004789c */ /* 0x000fd60003f0e870 */
.L_x_365:
[----:B------:R-:W0:Y:S01]  /*0ce0*/  LDC.64 R12, c[0x0][0x398] ;  /* 0x0000e600ff0c7b82 */ /* 0x000e220000000a00 */
[----:B------:R-:W-:-:S05]  /*0cf0*/  VIADD R16, R19, 0xffffffff ;  /* 0xffffffff13107836 */ /* 0x000fca0000000000 */
[----:B------:R-:W-:Y:S02]  /*0d00*/  SHF.R.S32.HI R15, RZ, 0x1f, R16 ;  /* 0x0000001fff0f7819 */ /* 0x000fe40000011410 */
[----:B------:R-:W3:Y:S03]  /*0d10*/  LDC.64 R10, c[0x0][0x380] ;  /* 0x0000e000ff0a7b82 */ /* 0x000ee60000000a00 */
[-C--:B0-----:R-:W-:Y:S02]  /*0d20*/  IMAD R17, R15, R12.reuse, RZ ;  /* 0x0000000c0f117224 */ /* 0x081fe400078e02ff */
[----:B------:R-:W-:-:S04]  /*0d30*/  IMAD.WIDE.U32 R14, R16, R12, UR6 ;  /* 0x00000006100e7e25 */ /* 0x000fc8000f8e000c */
[----:B------:R-:W-:Y:S01]  /*0d40*/  IMAD R17, R16, R13, R17 ;  /* 0x0000000d10117224 */ /* 0x000fe200078e0211 */
[----:B---3--:R-:W-:-:S03]  /*0d50*/  LEA R28, P0, R14, R10, 0x2 ;  /* 0x0000000a0e1c7211 */ /* 0x008fc600078010ff */
[----:B------:R-:W-:-:S05]  /*0d60*/  IMAD.IADD R15, R15, 0x1, R17 ;  /* 0x000000010f0f7824 */ /* 0x000fca00078e0211 */
[----:B------:R-:W-:-:S05]  /*0d70*/  LEA.HI.X R29, R14, R11, R15, 0x2, P0 ;  /* 0x0000000b0e1d7211 */ /* 0x000fca00000f140f */
[----:B------:R-:W3:Y:S01]  /*0d80*/  LDG.E R18, desc[UR12][R28.64] ;  /* 0x0000000c1c127981 */ /* 0x000ee2000c1e1900 */
[C---:B------:R-:W-:Y:S01]  /*0d90*/  IMAD.SHL.U32 R15, R12.reuse, 0x4, RZ ;  /* 0x000000040c0f7824 */ /* 0x040fe200078e00ff */
[----:B------:R-:W-:-:S04]  /*0da0*/  SHF.L.U64.HI R17, R12, 0x2, R13 ;  /* 0x000000020c117819 */ /* 0x000fc8000001020d */
[----:B------:R-:W-:-:S04]  /*0db0*/  IADD3 R26, P0, PT, R28, R15, RZ ;  /* 0x0000000f1c1a7210 */ /* 0x000fc80007f1e0ff */
[----:B------:R-:W-:-:S05]  /*0dc0*/  IADD3.X R27, PT, PT, R29, R17, RZ, P0, !PT ;  /* 0x000000111d1b7210 */ /* 0x000fca00007fe4ff */
[----:B------:R0:W4:Y:S01]  /*0dd0*/  LDG.E R23, desc[UR12][R26.64] ;  /* 0x0000000c1a177981 */ /* 0x000122000c1e1900 */
[----:B------:R-:W-:-:S05]  /*0de0*/  IADD3 R24, P0, PT, R26, R15, RZ ;  /* 0x0000000f1a187210 */ /* 0x000fca0007f1e0ff */
[----:B------:R-:W-:-:S05]  /*0df0*/  IMAD.X R25, R27, 0x1, R17, P0 ;  /* 0x000000011b197824 */ /* 0x000fca00000e0611 */
[----:B------:R-:W5:Y:S01]  /*0e00*/  LDG.E R14, desc[UR12][R24.64] ;  /* 0x0000000c180e7981 */ /* 0x000f62000c1e1900 */
[----:B------:R-:W-:-:S05]  /*0e10*/  IADD3 R20, P0, PT, R24, R15, RZ ;  /* 0x0000000f18147210 */ /* 0x000fca0007f1e0ff */
[----:B------:R-:W-:-:S05]  /*0e20*/  IMAD.X R21, R25, 0x1, R17, P0 ;  /* 0x0000000119157824 */ /* 0x000fca00000e0611 */
[----:B------:R1:W2:Y:S01]  /*0e30*/  LDG.E R28, desc[UR12][R20.64] ;  /* 0x0000000c141c7981 */ /* 0x0002a2000c1e1900 */
[C---:B------:R-:W-:Y:S01]  /*0e40*/  IMAD R16, R19.reuse, 0x80, R2 ;  /* 0x0000008013107824 */ /* 0x040fe200078e0202 */
[----:B0-----:R-:W-:-:S04]  /*0e50*/  IADD3 R26, PT, PT, R19, 0x3, RZ ;  /* 0x00000003131a7810 */ /* 0x001fc80007ffe0ff */
[----:B------:R-:W3:Y:S04]  /*0e60*/  LDS R29, [R16] ;  /* 0x00000000101d7984 */ /* 0x000ee80000000800 */
[----:B------:R-:W-:Y:S01]  /*0e70*/  LDS R27, [R16+0x100] ;  /* 0x00010000101b7984 */ /* 0x000fe20000000800 */
[----:B---3--:R-:W-:-:S03]  /*0e80*/  FADD R29, R29, -R18 ;  /* 0x800000121d1d7221 */ /* 0x008fc60000000000 */
[----:B------:R-:W4:Y:S02]  /*0e90*/  LDS R18, [R16+0x80] ;  /* 0x0000800010127984 */ /* 0x000f240000000800 */
[----:B----4-:R-:W-:Y:S01]  /*0ea0*/  FADD R18, R18, -R23 ;  /* 0x8000001712127221 */ /* 0x010fe20000000000 */
[----:B------:R-:W-:-:S04]  /*0eb0*/  SHF.R.S32.HI R23, RZ, 0x1f, R26 ;  /* 0x0000001fff177819 */ /* 0x000fc8000001141a */
[----:B------:R-:W-:Y:S01]  /*0ec0*/  FMNMX3 R18, R22, |R29|, |R18|, !PT ;  /* 0x4000001d16127276 */ /* 0x000fe20007800412 */
[----:B------:R-:W-:-:S04]  /*0ed0*/  IMAD R23, R23, R12, RZ ;  /* 0x0000000c17177224 */ /* 0x000fc800078e02ff */
[C---:B-1----:R-:W-:Y:S02]  /*0ee0*/  IMAD R21, R26.reuse, R13, R23 ;  /* 0x0000000d1a157224 */ /* 0x042fe400078e0217 */
[----:B------:R-:W-:-:S04]  /*0ef0*/  IMAD.WIDE.U32 R22, R26, R12, UR6 ;  /* 0x000000061a167e25 */ /* 0x000fc8000f8e000c */
[----:B------:R-:W-:Y:S01]  /*0f00*/  IMAD.IADD R21, R23, 0x1, R21 ;  /* 0x0000000117157824 */ /* 0x000fe200078e0215 */
[C---:B------:R-:W-:Y:S01]  /*0f10*/  LEA R20, P0, R22.reuse, R10, 0x2 ;  /* 0x0000000a16147211 */ /* 0x040fe200078010ff */
[----:B------:R-:W2:Y:S03]  /*0f20*/  LDS R23, [R16+0x180] ;  /* 0x0001800010177984 */ /* 0x000ea60000000800 */
[----:B------:R-:W-:-:S05]  /*0f30*/  LEA.HI.X R21, R22, R11, R21, 0x2, P0 ;  /* 0x0000000b16157211 */ /* 0x000fca00000f1415 */
[----:B------:R-:W3:Y:S01]  /*0f40*/  LDG.E R26, desc[UR12][R20.64] ;  /* 0x0000000c141a7981 */ /* 0x000ee2000c1e1900 */
[----:B------:R-:W-:Y:S01]  /*0f50*/  IADD3 R24, P0, PT, R20, R15, RZ ;  /* 0x0000000f14187210 */ /* 0x000fe20007f1e0ff */
[----:B-----5:R-:W-:-:S04]  /*0f60*/  FADD R29, R27, -R14 ;  /* 0x8000000e1b1d7221 */ /* 0x020fc80000000000 */
[----:B------:R-:W-:-:S05]  /*0f70*/  IMAD.X R25, R21, 0x1, R17, P0 ;  /* 0x0000000115197824 */ /* 0x000fca00000e0611 */
[----:B------:R0:W4:Y:S01]  /*0f80*/  LDG.E R27, desc[UR12][R24.64] ;  /* 0x0000000c181b7981 */ /* 0x000122000c1e1900 */
[----:B------:R-:W-:Y:S01]  /*0f90*/  IADD3 R22, P0, PT, R24, R15, RZ ;  /* 0x0000000f18167210 */ /* 0x000fe20007f1e0ff */
[----:B--2---:R-:W-:-:S04]  /*0fa0*/  FADD R28, R23, -R28 ;  /* 0x8000001c171c7221 */ /* 0x004fc80000000000 */
[----:B------:R-:W-:Y:S01]  /*0fb0*/  IMAD.X R23, R25, 0x1, R17, P0 ;  /* 0x0000000119177824 */ /* 0x000fe200000e0611 */
[----:B------:R-:W-:Y:S01]  /*0fc0*/  FMNMX3 R18, R18, |R29|, |R28|, !PT ;  /* 0x4000001d12127276 */ /* 0x000fe2000780041c */
[----:B0-----:R-:W-:Y:S04]  /*0fd0*/  LDS R25, [R16+0x300] ;  /* 0x0003000010197984 */ /* 0x001fe80000000800 */
[----:B------:R0:W2:Y:S04]  /*0fe0*/  LDG.E R28, desc[UR12][R22.64] ;  /* 0x0000000c161c7981 */ /* 0x0000a8000c1e1900 */
[----:B------:R-:W3:Y:S01]  /*0ff0*/  LDS R29, [R16+0x200] ;  /* 0x00020000101d7984 */ /* 0x000ee20000000800 */
[----:B------:R-:W-:-:S04]  /*1000*/  IADD3 R20, P0, PT, R22, R15, RZ ;  /* 0x0000000f16147210 */ /* 0x000fc80007f1e0ff */
[----:B------:R-:W-:-:S05]  /*1010*/  IADD3.X R21, PT, PT, R23, R17, RZ, P0, !PT ;  /* 0x0000001117157210 */ /* 0x000fca00007fe4ff */
[----:B------:R1:W5:Y:S01]  /*1020*/  LDG.E R14, desc[UR12][R20.64] ;  /* 0x0000000c140e7981 */ /* 0x000362000c1e1900 */
[----:B------:R-:W-:Y:S02]  /*1030*/  VIADD R24, R19, 0x7 ;  /* 0x0000000713187836 */ /* 0x000fe40000000000 */
[----:B---3--:R-:W-:Y:S02]  /*1040*/  FADD R29, R29, -R26 ;  /* 0x8000001a1d1d7221 */ /* 0x008fe40000000000 */
[----:B------:R-:W4:Y:S02]  /*1050*/  LDS R26, [R16+0x280] ;  /* 0x00028000101a7984 */ /* 0x000f240000000800 */
[----:B----4-:R-:W-:Y:S01]  /*1060*/  FADD R26, R26, -R27 ;  /* 0x8000001b1a1a7221 */ /* 0x010fe20000000000 */
[----:B------:R-:W-:-:S05]  /*1070*/  SHF.R.S32.HI R27, RZ, 0x1f, R24 ;  /* 0x0000001fff1b7819 */ /* 0x000fca0000011418 */
[-C--:B0-----:R-:W-:Y:S02]  /*1080*/  IMAD R22, R27, R12.reuse, RZ ;  /* 0x0000000c1b167224 */ /* 0x081fe400078e02ff */
[----:B--2---:R-:W-:Y:S01]  /*1090*/  FADD R25, R25, -R28 ;  /* 0x8000001c19197221 */ /* 0x004fe20000000000 */
[----:B------:R-:W-:Y:S01]  /*10a0*/  FMNMX3 R18, R18, |R29|, |R26|, !PT ;  /* 0x4000001d12127276 */ /* 0x000fe2000780041a */
[----:B------:R-:W5:Y:S01]  /*10b0*/  LDS R27, [R16+0x380] ;  /* 0x00038000101b7984 */ /* 0x000f620000000800 */
[C---:B-1----:R-:W-:Y:S02]  /*10c0*/  IMAD R21, R24.reuse, R13, R22 ;  /* 0x0000000d18157224 */ /* 0x042fe400078e0216 */
[----:B------:R-:W-:-:S04]  /*10d0*/  IMAD.WIDE.U32 R22, R24, R12, UR6 ;  /* 0x0000000618167e25 */ /* 0x000fc8000f8e000c */
[----:B------:R-:W-:Y:S01]  /*10e0*/  IMAD.IADD R21, R23, 0x1, R21 ;  /* 0x0000000117157824 */ /* 0x000fe200078e0215 */
[----:B------:R-:W-:-:S04]  /*10f0*/  LEA R20, P0, R22, R10, 0x2 ;  /* 0x0000000a16147211 */ /* 0x000fc800078010ff */
[----:B------:R-:W-:Y:S02]  /*1100*/  LEA.HI.X R21, R22, R11, R21, 0x2, P0 ;  /* 0x0000000b16157211 */ /* 0x000fe400000f1415 */
[----:B------:R-:W-:-:S03]  /*1110*/  IADD3 R28, P0, PT, R20, R15, RZ ;  /* 0x0000000f141c7210 */ /* 0x000fc60007f1e0ff */
[----:B------:R0:W2:Y:S02]  /*1120*/  LDG.E R22, desc[UR12][R20.64] ;  /* 0x0000000c14167981 */ /* 0x0000a4000c1e1900 */
[----:B------:R-:W-:-:S05]  /*1130*/  IMAD.X R29, R21, 0x1, R17, P0 ;  /* 0x00000001151d7824 */ /* 0x000fca00000e0611 */
[----:B------:R1:W3:Y:S01]  /*1140*/  LDG.E R23, desc[UR12][R28.64] ;  /* 0x0000000c1c177981 */ /* 0x0002e2000c1e1900 */
[----:B-----5:R-:W-:-:S05]  /*1150*/  FADD R14, R27, -R14 ;  /* 0x8000000e1b0e7221 */ /* 0x020fca0000000000 */
[----:B0-----:R-:W-:Y:S02]  /*1160*/  FMNMX3 R21, R18, |R25|, |R14|, !PT ;  /* 0x4000001912157276 */ /* 0x001fe4000780040e */
[----:B------:R-:W2:Y:S04]  /*1170*/  LDS R25, [R16+0x400] ;  /* 0x0004000010197984 */ /* 0x000ea80000000800 */
[----:B------:R-:W3:Y:S01]  /*1180*/  LDS R14, [R16+0x480] ;  /* 0x00048000100e7984 */ /* 0x000ee20000000800 */
[----:B------:R-:W-:Y:S01]  /*1190*/  IADD3 R26, P0, PT, R28, R15, RZ ;  /* 0x0000000f1c1a7210 */ /* 0x000fe20007f1e0ff */
[----:B-1----:R-:W-:-:S03]  /*11a0*/  VIADD R28, R19, 0xb ;  /* 0x0000000b131c7836 */ /* 0x002fc60000000000 */
[----:B------:R-:W-:Y:S02]  /*11b0*/  IADD3.X R27, PT, PT, R29, R17, RZ, P0, !PT ;  /* 0x000000111d1b7210 */ /* 0x000fe400007fe4ff */
[----:B------:R-:W-:-:S03]  /*11c0*/  SHF.R.S32.HI R29, RZ, 0x1f, R28 ;  /* 0x0000001fff1d7819 */ /* 0x000fc6000001141c */
[----:B------:R0:W4:Y:S02]  /*11d0*/  LDG.E R20, desc[UR12][R26.64] ;  /* 0x0000000c1a147981 */ /* 0x000124000c1e1900 */
[----:B------:R-:W-:Y:S01]  /*11e0*/  IMAD R29, R29, R12, RZ ;  /* 0x0000000c1d1d7224 */ /* 0x000fe200078e02ff */
[----:B------:R-:W-:-:S03]  /*11f0*/  IADD3 R24, P0, PT, R26, R15, RZ ;  /* 0x0000000f1a187210 */ /* 0x000fc60007f1e0ff */
[C---:B------:R-:W-:Y:S02]  /*1200*/  IMAD R29, R28.reuse, R13, R29 ;  /* 0x0000000d1c1d7224 */ /* 0x040fe400078e021d */
[----:B------:R-:W-:-:S04]  /*1210*/  IMAD.WIDE.U32 R12, R28, R12, UR6 ;  /* 0x000000061c0c7e25 */ /* 0x000fc8000f8e000c */
[----:B------:R-:W-:Y:S02]  /*1220*/  IMAD.IADD R29, R13, 0x1, R29 ;  /* 0x000000010d1d7824 */ /* 0x000fe400078e021d */
[----:B--2---:R-:W-:Y:S01]  /*1230*/  FADD R22, R25, -R22 ;  /* 0x8000001619167221 */ /* 0x004fe20000000000 */
[----:B------:R-:W-:Y:S01]  /*1240*/  IMAD.X R25, R27, 0x1, R17, P0 ;  /* 0x000000011b197824 */ /* 0x000fe200000e0611 */
[C---:B------:R-:W-:Y:S01]  /*1250*/  LEA R10, P0, R12.reuse, R10, 0x2 ;  /* 0x0000000a0c0a7211 */ /* 0x040fe200078010ff */
[----:B0-----:R-:W-:Y:S03]  /*1260*/  LDS R27, [R16+0x600] ;  /* 0x00060000101b7984 */ /* 0x001fe60000000800 */
[----:B------:R-:W-:Y:S01]  /*1270*/  LEA.HI.X R11, R12, R11, R29, 0x2, P0 ;  /* 0x0000000b0c0b7211 */ /* 0x000fe200000f141d */
[----:B---3--:R-:W-:Y:S01]  /*1280*/  FADD R23, R14, -R23 ;  /* 0x800000170e177221 */ /* 0x008fe20000000000 */
[-C--:B------:R-:W-:Y:S01]  /*1290*/  IADD3 R12, P0, PT, R10, R15.reuse, RZ ;  /* 0x0000000f0a0c7210 */ /* 0x080fe20007f1e0ff */
[----:B------:R0:W2:Y:S03]  /*12a0*/  LDG.E R18, desc[UR12][R24.64] ;  /* 0x0000000c18127981 */ /* 0x0000a6000c1e1900 */
[----:B------:R-:W-:Y:S01]  /*12b0*/  IADD3 R14, P1, PT, R12, R15, RZ ;  /* 0x0000000f0c0e7210 */ /* 0x000fe20007f3e0ff */
[----:B------:R1:W3:Y:S01]  /*12c0*/  LDG.E R10, desc[UR12][R10.64] ;  /* 0x0000000c0a0a7981 */ /* 0x0002e2000c1e1900 */
[----:B------:R-:W-:-:S02]  /*12d0*/  IADD3.X R13, PT, PT, R11, R17, RZ, P0, !PT ;  /* 0x000000110b0d7210 */ /* 0x000fc400007fe4ff */
[----:B0-----:R-:W-:-:S03]  /*12e0*/  IADD3 R24, P0, PT, R14, R15, RZ ;  /* 0x0000000f0e187210 */ /* 0x001fc60007f1e0ff */
[--C-:B------:R-:W-:Y:S01]  /*12f0*/  IMAD.X R15, R13, 0x1, R17.reuse, P1 ;  /* 0x000000010d0f7824 */ /* 0x100fe200008e0611 */
[----:B------:R0:W5:Y:S03]  /*1300*/  LDG.E R12, desc[UR12][R12.64] ;  /* 0x0000000c0c0c7981 */ /* 0x000166000c1e1900 */
[----:B------:R-:W-:Y:S01]  /*1310*/  IMAD.X R25, R15, 0x1, R17, P0 ;  /* 0x000000010f197824 */ /* 0x000fe200000e0611 */
[----:B------:R-:W5:Y:S04]  /*1320*/  LDG.E R14, desc[UR12][R14.64] ;  /* 0x0000000c0e0e7981 */ /* 0x000f68000c1e1900 */
[----:B------:R-:W5:Y:S04]  /*1330*/  LDG.E R24, desc[UR12][R24.64] ;  /* 0x0000000c18187981 */ /* 0x000f68000c1e1900 */
[----:B------:R-:W4:Y:S01]  /*1340*/  LDS R17, [R16+0x500] ;  /* 0x0005000010117984 */ /* 0x000f220000000800 */
[----:B------:R-:W-:-:S03]  /*1350*/  FMNMX3 R21, R21, |R22|, |R23|, !PT ;  /* 0x4000001615157276 */ /* 0x000fc60007800417 */
[----:B------:R-:W2:Y:S04]  /*1360*/  LDS R23, [R16+0x580] ;  /* 0x0005800010177984 */ /* 0x000ea80000000800 */
[----:B-1----:R-:W5:Y:S04]  /*1370*/  LDS R11, [R16+0x680] ;  /* 0x00068000100b7984 */ /* 0x002f680000000800 */
[----:B0-----:R-:W-:Y:S01]  /*1380*/  LDS R13, [R16+0x780] ;  /* 0x00078000100d7984 */ /* 0x001fe20000000800 */
[----:B------:R-:W-:Y:S01]  /*1390*/  UIADD3 UR4, UP1, UPT, UR4, 0x10, URZ ;  /* 0x0000001004047890 */ /* 0x000fe2000ff3e0ff */
[----:B----4-:R-:W-:-:S02]  /*13a0*/  FADD R20, R17, -R20 ;  /* 0x8000001411147221 */ /* 0x010fc40000000000 */
[----:B------:R-:W0:Y:S01]  /*13b0*/  LDS R17, [R16+0x700] ;  /* 0x0007000010117984 */ /* 0x000e220000000800 */
[----:B------:R-:W-:Y:S02]  /*13c0*/  UIADD3 UR8, UP2, UPT, UR11, -0xc, URZ ;  /* 0xfffffff40b087890 */ /* 0x000fe4000ff5e0ff */
[----:B------:R-:W-:Y:S02]  /*13d0*/  UIADD3.X UR5, UPT, UPT, URZ, UR5, URZ, UP1, !UPT ;  /* 0x00000005ff057290 */ /* 0x000fe40008ffe4ff */
[----:B------:R-:W-:Y:S02]  /*13e0*/  UIADD3.X UR9, UPT, UPT, UR14, -0x1, URZ, UP2, !UPT ;  /* 0xffffffff0e097890 */ /* 0x000fe400097fe4ff */
[----:B------:R-:W-:-:S04]  /*13f0*/  UISETP.GE.U32.AND UP1, UPT, UR4, UR8, UPT ;  /* 0x000000080400728c */ /* 0x000fc8000bf26070 */
[----:B------:R-:W-:Y:S01]  /*1400*/  UISETP.GE.AND.EX UP1, UPT, UR5, UR9, UPT, UP1 ;  /* 0x000000090500728c */ /* 0x000fe2000bf26310 */
[----:B------:R-:W-:Y:S02]  /*1410*/  VIADD R19, R19, 0x10 ;  /* 0x0000001013137836 */ /* 0x000fe40000000000 */
[----:B--2---:R-:W-:Y:S01]  /*1420*/  FADD R18, R23, -R18 ;  /* 0x8000001217127221 */ /* 0x004fe20000000000 */
[----:B---3--:R-:W-:-:S04]  /*1430*/  FADD R27, R27, -R10 ;  /* 0x8000000a1b1b7221 */ /* 0x008fc80000000000 */
[----:B------:R-:W-:Y:S01]  /*1440*/  FMNMX3 R18, R21, |R20|, |R18|, !PT ;  /* 0x4000001415127276 */ /* 0x000fe20007800412 */
[----:B-----5:R-:W-:Y:S01]  /*1450*/  FADD R11, R11, -R12 ;  /* 0x8000000c0b0b7221 */ /* 0x020fe20000000000 */
[----:B0-----:R-:W-:-:S04]  /*1460*/  FADD R14, R17, -R14 ;  /* 0x8000000e110e7221 */ /* 0x001fc80000000000 */
[----:B------:R-:W-:Y:S01]  /*1470*/  FMNMX3 R11, R18, |R27|, |R11|, !PT ;  /* 0x4000001b120b7276 */ /* 0x000fe2000780040b */
[----:B------:R-:W-:-:S05]  /*1480*/  FADD R13, R13, -R24 ;  /* 0x800000180d0d7221 */ /* 0x000fca0000000000 */
[----:B------:R-:W-:Y:S01]  /*1490*/  FMNMX3 R22, R11, |R14|, |R13|, !PT ;  /* 0x4000000e0b167276 */ /* 0x000fe2000780040d */
[----:B------:R-:W-:Y:S06]  /*14a0*/  BRA.U !UP1, `(.L_x_365) ;  /* 0xfffffff9090c7547 */ /* 0x000fec000b83ffff */
.L_x_364:
[----:B------:R-:W-:-:S04]  /*14b0*/  UIADD3 UR8, UP1, UPT, -UR4, UR11, URZ ;  /* 0x0000000b04087290 */ /* 0x000fc8000ff3e1ff */
[----:B------:R-:W-:Y:S02]  /*14c0*/  UIADD3.X UR9, UPT, UPT, ~UR5, UR14, URZ, UP1, !UPT ;  /* 0x0000000e05097290 */ /* 0x000fe40008ffe5ff */
[----:B------:R-:W-:-:S04]  /*14d0*/  UISETP.GT.U32.AND UP1, UPT, UR8, 0x4, UPT ;  /* 0x000000040800788c */ /* 0x000fc8000bf24070 */
[----:B------:R-:W-:-:S09]  /*14e0*/  UISETP.GT.AND.EX UP1, UPT, UR9, URZ, UPT, UP1 ;  /* 0x000000ff0900728c */ /* 0x000fd2000bf24310 */
[----:B------:R-:W-:Y:S05]  /*14f0*/  BRA.U !UP1, `(.L_x_366) ;  /* 0x0000000509047547 */ /* 0x000fea000b800000 */
[----:B------:R-:W0:Y:S01]  /*1500*/  LDC.64 R12, c[0x0][0x398] ;  /* 0x0000e600ff0c7b82 */ /* 0x000e220000000a00 */
[----:B------:R-:W-:-:S04]  /*1510*/  IADD3 R16, PT, PT, R19, -0x1, RZ ;  /* 0xffffffff13107810 */ /* 0x000fc80007ffe0ff */
[----:B------:R-:W-:-:S03]  /*1520*/  SHF.R.S32.HI R15, RZ, 0x1f, R16 ;  /* 0x0000001fff0f7819 */ /* 0x000fc60000011410 */
[----:B------:R-:W3:Y:S02]  /*1530*/  LDC.64 R10, c[0x0][0x380] ;  /* 0x0000e000ff0a7b82 */ /* 0x000ee40000000a00 */
[-C--:B0-----:R-:W-:Y:S02]  /*1540*/  IMAD R17, R15, R12.reuse, RZ ;  /* 0x0000000c0f117224 */ /* 0x081fe400078e02ff */
[----:B------:R-:W-:-:S04]  /*1550*/  IMAD.WIDE.U32 R14, R16, R12, UR6 ;  /* 0x00000006100e7e25 */ /* 0x000fc8000f8e000c */
[----:B------:R-:W-:Y:S01]  /*1560*/  IMAD R17, R16, R13, R17 ;  /* 0x0000000d10117224 */ /* 0x000fe200078e0211 */
[----:B---3--:R-:W-:-:S03]  /*1570*/  LEA R20, P0, R14, R10, 0x2 ;  /* 0x0000000a0e147211 */ /* 0x008fc600078010ff */
[----:B------:R-:W-:-:S05]  /*1580*/  IMAD.IADD R15, R15, 0x1, R17 ;  /* 0x000000010f0f7824 */ /* 0x000fca00078e0211 */
[----:B------:R-:W-:-:S05]  /*1590*/  LEA.HI.X R21, R14, R11, R15, 0x2, P0 ;  /* 0x0000000b0e157211 */ /* 0x000fca00000f140f */
[----:B------:R0:W3:Y:S01]  /*15a0*/  LDG.E R23, desc[UR12][R20.64] ;  /* 0x0000000c14177981 */ /* 0x0000e2000c1e1900 */
[C---:B------:R-:W-:Y:S01]  /*15b0*/  IMAD.SHL.U32 R15, R12.reuse, 0x4, RZ ;  /* 0x000000040c0f7824 */ /* 0x040fe200078e00ff */
[----:B------:R-:W-:-:S04]  /*15c0*/  SHF.L.U64.HI R17, R12, 0x2, R13 ;  /* 0x000000020c117819 */ /* 0x000fc8000001020d */
[----:B------:R-:W-:-:S05]  /*15d0*/  IADD3 R26, P0, PT, R20, R15, RZ ;  /* 0x0000000f141a7210 */ /* 0x000fca0007f1e0ff */
[----:B------:R-:W-:-:S05]  /*15e0*/  IMAD.X R27, R21, 0x1, R17, P0 ;  /* 0x00000001151b7824 */ /* 0x000fca00000e0611 */
[----:B------:R4:W5:Y:S01]  /*15f0*/  LDG.E R24, desc[UR12][R26.64] ;  /* 0x0000000c1a187981 */ /* 0x000962000c1e1900 */
[----:B0-----:R-:W-:Y:S02]  /*1600*/  LEA R20, R19, R2, 0x7 ;  /* 0x0000000213147211 */ /* 0x001fe400078e38ff */
[----:B------:R-:W-:-:S03]  /*1610*/  IADD3 R28, P0, PT, R26, R15, RZ ;  /* 0x0000000f1a1c7210 */ /* 0x000fc60007f1e0ff */
[----:B------:R-:W3:Y:S02]  /*1620*/  LDS R14, [R20] ;  /* 0x00000000140e7984 */ /* 0x000ee40000000800 */
[--C-:B------:R-:W-:Y:S02]  /*1630*/  IMAD.X R29, R27, 0x1, R17.reuse, P0 ;  /* 0x000000011b1d7824 */ /* 0x100fe400000e0611 */
[----:B------:R-:W-:Y:S01]  /*1640*/  VIADD R16, R19, 0x3 ;  /* 0x0000000313107836 */ /* 0x000fe20000000000 */
[----:B----4-:R-:W-:Y:S01]  /*1650*/  IADD3 R26, P0, PT, R28, R15, RZ ;  /* 0x0000000f1c1a7210 */ /* 0x010fe20007f1e0ff */
[----:B------:R-:W5:Y:S04]  /*1660*/  LDS R25, [R20+0x80] ;  /* 0x0000800014197984 */ /* 0x000f680000000800 */
[----:B------:R0:W4:Y:S01]  /*1670*/  LDG.E R21, desc[UR12][R28.64] ;  /* 0x0000000c1c157981 */ /* 0x000122000c1e1900 */
[----:B------:R-:W-:-:S05]  /*1680*/  IMAD.X R27, R29, 0x1, R17, P0 ;  /* 0x000000011d1b7824 */ /* 0x000fca00000e0611 */
[----:B------:R1:W2:Y:S04]  /*1690*/  LDG.E R18, desc[UR12][R26.64] ;  /* 0x0000000c1a127981 */ /* 0x0002a8000c1e1900 */
[----:B0-----:R-:W-:Y:S04]  /*16a0*/  LDS R29, [R20+0x380] ;  /* 0x00038000141d7984 */ /* 0x001fe80000000800 */
[----:B-1----:R-:W-:Y:S01]  /*16b0*/  LDS R27, [R20+0x280] ;  /* 0x00028000141b7984 */ /* 0x002fe20000000800 */
[----:B---3--:R-:W-:Y:S01]  /*16c0*/  FADD R23, R14, -R23 ;  /* 0x800000170e177221 */ /* 0x008fe20000000000 */
[----:B------:R-:W-:-:S05]  /*16d0*/  SHF.R.S32.HI R14, RZ, 0x1f, R16 ;  /* 0x0000001fff0e7819 */ /* 0x000fca0000011410 */
[----:B------:R-:W-:-:S04]  /*16e0*/  IMAD R14, R14, R12, RZ ;  /* 0x0000000c0e0e7224 */ /* 0x000fc800078e02ff */
[C---:B------:R-:W-:Y:S02]  /*16f0*/  IMAD R14, R16.reuse, R13, R14 ;  /* 0x0000000d100e7224 */ /* 0x040fe400078e020e */
[----:B------:R-:W-:-:S03]  /*1700*/  IMAD.WIDE.U32 R12, R16, R12, UR6 ;  /* 0x00000006100c7e25 */ /* 0x000fc6000f8e000c */
[----:B------:R-:W-:Y:S02]  /*1710*/  LEA R10, P0, R12, R10, 0x2 ;  /* 0x0000000a0c0a7211 */ /* 0x000fe400078010ff */
[----:B------:R-:W-:-:S04]  /*1720*/  IADD3 R14, PT, PT, R13, R14, RZ ;  /* 0x0000000e0d0e7210 */ /* 0x000fc80007ffe0ff */
[----:B------:R-:W-:Y:S02]  /*1730*/  LEA.HI.X R11, R12, R11, R14, 0x2, P0 ;  /* 0x0000000b0c0b7211 */ /* 0x000fe400000f140e */
[----:B------:R-:W-:-:S03]  /*1740*/  IADD3 R12, P0, PT, R10, R15, RZ ;  /* 0x0000000f0a0c7210 */ /* 0x000fc60007f1e0ff */
[----:B------:R0:W3:Y:S01]  /*1750*/  LDG.E R10, desc[UR12][R10.64] ;  /* 0x0000000c0a0a7981 */ /* 0x0000e2000c1e1900 */
[----:B------:R-:W-:Y:S01]  /*1760*/  IADD3 R14, P1, PT, R12, R15, RZ ;  /* 0x0000000f0c0e7210 */ /* 0x000fe20007f3e0ff */
[----:B------:R-:W-:-:S03]  /*1770*/  IMAD.X R13, R11, 0x1, R17, P0 ;  /* 0x000000010b0d7824 */ /* 0x000fc600000e0611 */
[----:B------:R-:W-:Y:S01]  /*1780*/  IADD3 R16, P0, PT, R14, R15, RZ ;  /* 0x0000000f0e107210 */ /* 0x000fe20007f1e0ff */
[--C-:B------:R-:W-:Y:S01]  /*1790*/  IMAD.X R15, R13, 0x1, R17.reuse, P1 ;  /* 0x000000010d0f7824 */ /* 0x100fe200008e0611 */
[----:B------:R-:W3:Y:S03]  /*17a0*/  LDG.E R12, desc[UR12][R12.64] ;  /* 0x0000000c0c0c7981 */ /* 0x000ee6000c1e1900 */
[----:B------:R-:W-:Y:S01]  /*17b0*/  IMAD.X R17, R15, 0x1, R17, P0 ;  /* 0x000000010f117824 */ /* 0x000fe200000e0611 */
[----:B------:R-:W3:Y:S04]  /*17c0*/  LDG.E R14, desc[UR12][R14.64] ;  /* 0x0000000c0e0e7981 */ /* 0x000ee8000c1e1900 */
[----:B------:R-:W3:Y:S01]  /*17d0*/  LDG.E R16, desc[UR12][R16.64] ;  /* 0x0000000c10107981 */ /* 0x000ee2000c1e1900 */
[----:B-----5:R-:W-:-:S03]  /*17e0*/  FADD R24, R25, -R24 ;  /* 0x8000001819187221 */ /* 0x020fc60000000000 */
[----:B------:R-:W-:Y:S02]  /*17f0*/  LDS R25, [R20+0x180] ;  /* 0x0001800014197984 */ /* 0x000fe40000000800 */
[----:B------:R-:W-:Y:S02]  /*1800*/  FMNMX3 R23, R22, |R23|, |R24|, !PT ;  /* 0x4000001716177276 */ /* 0x000fe40007800418 */
[----:B------:R-:W4:Y:S04]  /*1810*/  LDS R22, [R20+0x100] ;  /* 0x0001000014167984 */ /* 0x000f280000000800 */
[----:B0-----:R-:W-:Y:S01]  /*1820*/  LDS R11, [R20+0x300] ;  /* 0x00030000140b7984 */ /* 0x001fe20000000800 */
[----:B----4-:R-:W-:-:S03]  /*1830*/  FADD R22, R22, -R21 ;  /* 0x8000001516167221 */ /* 0x010fc60000000000 */
[----:B------:R-:W3:Y:S01]  /*1840*/  LDS R21, [R20+0x200] ;  /* 0x0002000014157984 */ /* 0x000ee20000000800 */
[----:B--2---:R-:W-:-:S05]  /*1850*/  FADD R18, R25, -R18 ;  /* 0x8000001219127221 */ /* 0x004fca0000000000 */
[----:B------:R-:W-:Y:S01]  /*1860*/  FMNMX3 R18, R23, |R22|, |R18|, !PT ;  /* 0x4000001617127276 */ /* 0x000fe20007800412 */
[----:B------:R-:W-:Y:S01]  /*1870*/  UIADD3 UR4, UP0, UPT, UR4, 0x8, URZ ;  /* 0x0000000804047890 */ /* 0x000fe2000ff1e0ff */
[----:B------:R-:W-:-:S03]  /*1880*/  IADD3 R19, PT, PT, R19, 0x8, RZ ;  /* 0x0000000813137810 */ /* 0x000fc60007ffe0ff */
[----:B------:R-:W-:Y:S02]  /*1890*/  UIADD3.X UR5, UPT, UPT, URZ, UR5, URZ, UP0, !UPT ;  /* 0x00000005ff057290 */ /* 0x000fe400087fe4ff */
[----:B------:R-:W-:Y:S01]  /*18a0*/  UPLOP3.LUT UP0, UPT, UPT, UPT, UPT, 0x40, 0x4 ;  /* 0x000000000004789c */ /* 0x000fe20003f0e870 */
[----:B---3--:R-:W-:Y:S01]  /*18b0*/  FADD R21, R21, -R10 ;  /* 0x8000000a15157221 */ /* 0x008fe20000000000 */
[----:B------:R-:W-:Y:S01]  /*18c0*/  FADD R12, R27, -R12 ;  /* 0x8000000c1b0c7221 */ /* 0x000fe20000000000 */
[----:B------:R-:W-:-:S04]  /*18d0*/  FADD R11, R11, -R14 ;  /* 0x8000000e0b0b7221 */ /* 0x000fc80000000000 */
[----:B------:R-:W-:Y:S01]  /*18e0*/  FMNMX3 R12, R18, |R21|, |R12|, !PT ;  /* 0x40000015120c7276 */ /* 0x000fe2000780040c */
[----:B------:R-:W-:-:S05]  /*18f0*/  FADD R16, R29, -R16 ;  /* 0x800000101d107221 */ /* 0x000fca0000000000 */
[----:B------:R-:W-:-:S07]  /*1900*/  FMNMX3 R22, R12, |R11|, |R16|, !PT ;  /* 0x4000000b0c167276 */ /* 0x000fce0007800410 */
.L_x_366:
[----:B------:R-:W-:-:S04]  /*1910*/  UISETP.NE.U32.AND UP1, UPT, UR4, UR11, UPT ;  /* 0x0000000b0400728c */ /* 0x000fc8000bf25070 */
[----:B------:R-:W-:-:S09]  /*1920*/  UISETP.NE.OR.EX UP0, UPT, UR5, UR14, UP0, UP1 ;  /* 0x0000000e0500728c */ /* 0x000fd20008705710 */
[----:B------:R-:W-:Y:S05]  /*1930*/  BRA.U !UP0, `(.L_x_362) ;  /* 0x0000000108a47547 */ /* 0x000fea000b800000 */
.L_x_363:
[----:B------:R-:W0:Y:S01]  /*1940*/  LDC.64 R10, c[0x0][0x380] ;  /* 0x0000e000ff0a7b82 */ /* 0x000e220000000a00 */
[----:B------:R-:W3:Y:S02]  /*1950*/  LDCU.64 UR8, c[0x0][0x398] ;  /* 0x00007300ff0877ac */ /* 0x000ee40008000a00 */
[----:B---3--:R-:W-:Y:S02]  /*1960*/  USHF.L.U64.HI UR10, UR8, 0x2, UR9 ;  /* 0x00000002080a7899 */ /* 0x008fe40008010209 */
[----:B------:R-:W-:-:S12]  /*1970*/  USHF.L.U32 UR16, UR8, 0x2, URZ ;  /* 0x0000000208107899 */ /* 0x000fd800080006ff */
.L_x_367:
[----:B------:R-:W-:Y:S02]  /*1980*/  VIADD R15, R19, 0xffffffff ;  /* 0xffffffff130f7836 */ /* 0x000fe40000000000 */
[----:B------:R-:W-:Y:S02]  /*1990*/  IMAD.U32 R12, RZ, RZ, UR6 ;  /* 0x00000006ff0c7e24 */ /* 0x000fe4000f8e00ff */
[----:B------:R-:W-:Y:S01]  /*19a0*/  IMAD.U32 R13, RZ, RZ, UR7 ;  /* 0x00000007ff0d7e24 */ /* 0x000fe2000f8e00ff */
[----:B------:R-:W-:Y:S01]  /*19b0*/  SHF.R.S32.HI R14, RZ, 0x1f, R15 ;  /* 0x0000001fff0e7819 */ /* 0x000fe2000001140f */
[----:B------:R-:W-:-:S04]  /*19c0*/  IMAD.WIDE.U32 R12, R15, UR8, R12 ;  /* 0x000000080f0c7c25 */ /* 0x000fc8000f8e000c */
[----:B------:R-:W-:Y:S01]  /*19d0*/  IMAD R14, R14, UR8, RZ ;  /* 0x000000080e0e7c24 */ /* 0x000fe2000f8e02ff */
[----:B0-----:R-:W-:-:S03]  /*19e0*/  LEA R20, P0, R12, R10, 0x2 ;  /* 0x0000000a0c147211 */ /* 0x001fc600078010ff */
[----:B------:R-:W-:Y:S01]  /*19f0*/  IMAD R15, R15, UR9, R14 ;  /* 0x000000090f0f7c24 */ /* 0x000fe2000f8e020e */
[----:B------:R-:W-:-:S04]  /*1a00*/  IADD3 R16, P1, PT, R20, UR16, RZ ;  /* 0x0000001014107c10 */ /* 0x000fc8000ff3e0ff */
[----:B------:R-:W-:-:S04]  /*1a10*/  IADD3 R15, PT, PT, R13, R15, RZ ;  /* 0x0000000f0d0f7210 */ /* 0x000fc80007ffe0ff */
[----:B------:R-:W-:Y:S02]  /*1a20*/  LEA.HI.X R21, R12, R11, R15, 0x2, P0 ;  /* 0x0000000b0c157211 */ /* 0x000fe400000f140f */
[----:B------:R-:W-:Y:S02]  /*1a30*/  IADD3 R14, P0, PT, R16, UR16, RZ ;  /* 0x00000010100e7c10 */ /* 0x000fe4000ff1e0ff */
[----:B------:R-:W-:Y:S02]  /*1a40*/  IADD3.X R17, PT, PT, R21, UR10, RZ, P1, !PT ;  /* 0x0000000a15117c10 */ /* 0x000fe40008ffe4ff */
[----:B------:R-:W-:Y:S01]  /*1a50*/  IADD3 R12, P1, PT, R14, UR16, RZ ;  /* 0x000000100e0c7c10 */ /* 0x000fe2000ff3e0ff */
[----:B------:R-:W3:Y:S01]  /*1a60*/  LDG.E R21, desc[UR12][R20.64] ;  /* 0x0000000c14157981 */ /* 0x000ee2000c1e1900 */
[----:B------:R-:W-:-:S03]  /*1a70*/  IADD3.X R15, PT, PT, R17, UR10, RZ, P0, !PT ;  /* 0x0000000a110f7c10 */ /* 0x000fc600087fe4ff */
[----:B------:R-:W4:Y:S01]  /*1a80*/  LDG.E R17, desc[UR12][R16.64] ;  /* 0x0000000c10117981 */ /* 0x000f22000c1e1900 */
[----:B------:R-:W-:-:S03]  /*1a90*/  IADD3.X R13, PT, PT, R15, UR10, RZ, P1, !PT ;  /* 0x0000000a0f0d7c10 */ /* 0x000fc60008ffe4ff */
[----:B------:R-:W5:Y:S04]  /*1aa0*/  LDG.E R14, desc[UR12][R14.64] ;  /* 0x0000000c0e0e7981 */ /* 0x000f68000c1e1900 */
[----:B------:R-:W2:Y:S01]  /*1ab0*/  LDG.E R13, desc[UR12][R12.64] ;  /* 0x0000000c0c0d7981 */ /* 0x000ea2000c1e1900 */
[----:B------:R-:W-:-:S05]  /*1ac0*/  IMAD R27, R19, 0x80, R2 ;  /* 0x00000080131b7824 */ /* 0x000fca00078e0202 */
[----:B------:R-:W3:Y:S04]  /*1ad0*/  LDS R18, [R27] ;  /* 0x000000001b127984 */ /* 0x000ee80000000800 */
[----:B------:R-:W4:Y:S04]  /*1ae0*/  LDS R24, [R27+0x80] ;  /* 0x000080001b187984 */ /* 0x000f280000000800 */
[----:B------:R-:W5:Y:S04]  /*1af0*/  LDS R25, [R27+0x100] ;  /* 0x000100001b197984 */ /* 0x000f680000000800 */
[----:B------:R-:W2:Y:S01]  /*1b00*/  LDS R26, [R27+0x180] ;  /* 0x000180001b1a7984 */ /* 0x000ea20000000800 */
[----:B------:R-:W-:-:S04]  /*1b10*/  UIADD3 UR4, UP0, UPT, UR4, 0x4, URZ ;  /* 0x0000000404047890 */ /* 0x000fc8000ff1e0ff */
[----:B------:R-:W-:Y:S02]  /*1b20*/  UIADD3.X UR5, UPT, UPT, URZ, UR5, URZ, UP0, !UPT ;  /* 0x00000005ff057290 */ /* 0x000fe400087fe4ff */
[----:B------:R-:W-:-:S04]  /*1b30*/  UISETP.NE.U32.AND UP0, UPT, UR4, UR11, UPT ;  /* 0x0000000b0400728c */ /* 0x000fc8000bf05070 */
[----:B------:R-:W-:Y:S01]  /*1b40*/  UISETP.NE.AND.EX UP0, UPT, UR5, UR14, UPT, UP0 ;  /* 0x0000000e0500728c */ /* 0x000fe2000bf05300 */
[----:B------:R-:W-:Y:S02]  /*1b50*/  VIADD R19, R19, 0x4 ;  /* 0x0000000413137836 */ /* 0x000fe40000000000 */
[----:B---3--:R-:W-:Y:S01]  /*1b60*/  FADD R23, R18, -R21 ;  /* 0x8000001512177221 */ /* 0x008fe20000000000 */
[----:B----4-:R-:W-:Y:S01]  /*1b70*/  FADD R17, R24, -R17 ;  /* 0x8000001118117221 */ /* 0x010fe20000000000 */
[----:B-----5:R-:W-:-:S04]  /*1b80*/  FADD R14, R25, -R14 ;  /* 0x8000000e190e7221 */ /* 0x020fc80000000000 */
[----:B------:R-:W-:Y:S01]  /*1b90*/  FMNMX3 R17, R22, |R23|, |R17|, !PT ;  /* 0x4000001716117276 */ /* 0x000fe20007800411 */
[----:B--2---:R-:W-:-:S05]  /*1ba0*/  FADD R13, R26, -R13 ;  /* 0x8000000d1a0d7221 */ /* 0x004fca0000000000 */
[----:B------:R-:W-:Y:S01]  /*1bb0*/  FMNMX3 R22, R17, |R14|, |R13|, !PT ;  /* 0x4000000e11167276 */ /* 0x000fe2000780040d */
[----:B------:R-:W-:Y:S06]  /*1bc0*/  BRA.U UP0, `(.L_x_367) ;  /* 0xfffffffd006c7547 */ /* 0x000fec000b83ffff */
.L_x_362:
[----:B------:R-:W0:Y:S01]  /*1bd0*/  LDC R10, c[0x0][0x3a0] ;  /* 0x0000e800ff0a7b82 */ /* 0x000e220000000800 */
[----:B------:R-:W3:Y:S01]  /*1be0*/  LDCU.64 UR8, c[0x0][0x398] ;  /* 0x00007300ff0877ac */ /* 0x000ee20008000a00 */
[----:B------:R-:W4:Y:S01]  /*1bf0*/  LDCU.128 UR16, c[0x0][0x380] ;  /* 0x00007000ff1077ac */ /* 0x000f220008000c00 */
[----:B---3--:R-:W-:-:S04]  /*1c00*/  UIMAD.WIDE.U32 UR4, UR15, UR8, UR6 ;  /* 0x000000080f0472a5 */ /* 0x008fc8000f8e0006 */
[----:B------:R-:W-:Y:S01]  /*1c10*/  UIMAD UR10, UR15, UR9, UR5 ;  /* 0x000000090f0a72a4 */ /* 0x000fe2000f8e0205 */
[----:B0-----:R-:W-:Y:S01]  /*1c20*/  VIADD R10, R10, 0xfffffffe ;  /* 0xfffffffe0a0a7836 */ /* 0x001fe20000000000 */
[----:B----4-:R-:W-:Y:S02]  /*1c30*/  ULEA UR8, UP1, UR6, UR16, 0x2 ;  /* 0x0000001006087291 */ /* 0x010fe4000f8210ff */
[----:B------:R-:W-:Y:S02]  /*1c40*/  ULEA UR9, UP0, UR4, UR18, 0x2 ;  /* 0x0000001204097291 */ /* 0x000fe4000f8010ff */
[----:B------:R-:W-:Y:S01]  /*1c50*/  LOP3.LUT R23, R10, 0x3, RZ, 0xc0, !PT ;  /* 0x000000030a177812 */ /* 0x000fe200078ec0ff */
[----:B------:R-:W-:Y:S02]  /*1c60*/  ULEA.HI.X UR5, UR6, UR17, UR7, 0x2, UP1 ;  /* 0x0000001106057291 */ /* 0x000fe400088f1407 */
[----:B------:R-:W-:Y:S01]  /*1c70*/  ULEA.HI.X UR4, UR4, UR19, UR10, 0x2, UP0 ;  /* 0x0000001304047291 */ /* 0x000fe200080f140a */
[----:B------:R-:W-:-:S04]  /*1c80*/  ISETP.NE.U32.AND P0, PT, R23, RZ, PT ;  /* 0x000000ff1700720c */ /* 0x000fc80003f05070 */
[----:B------:R-:W-:-:S13]  /*1c90*/  ISETP.NE.AND.EX P0, PT, RZ, RZ, PT, P0 ;  /* 0x000000ffff00720c */ /* 0x000fda0003f05300 */
[----:B------:R-:W-:Y:S05]  /*1ca0*/  @!P0 BRA `(.L_x_368) ;  /* 0x0000000000b48947 */ /* 0x000fea0003800000 */
[----:B------:R-:W0:Y:S01]  /*1cb0*/  LDC.64 R12, c[0x0][0x398] ;  /* 0x0000e600ff0c7b82 */ /* 0x000e220000000a00 */
[----:B------:R-:W-:Y:S01]  /*1cc0*/  IADD3 R17, PT, PT, R19, -0x1, RZ ;  /* 0xffffffff13117810 */ /* 0x000fe20007ffe0ff */
[----:B------:R-:W-:Y:S02]  /*1cd0*/  IMAD.U32 R14, RZ, RZ, UR6 ;  /* 0x00000006ff0e7e24 */ /* 0x000fe4000f8e00ff */
[----:B------:R-:W-:Y:S01]  /*1ce0*/  IMAD.U32 R15, RZ, RZ, UR7 ;  /* 0x00000007ff0f7e24 */ /* 0x000fe2000f8e00ff */
[----:B------:R-:W-:-:S03]  /*1cf0*/  SHF.R.S32.HI R21, RZ, 0x1f, R17 ;  /* 0x0000001fff157819 */ /* 0x000fc60000011411 */
[----:B------:R-:W3:Y:S02]  /*1d00*/  LDC.64 R10, c[0x0][0x380] ;  /* 0x0000e000ff0a7b82 */ /* 0x000ee40000000a00 */
[-C--:B0-----:R-:W-:Y:S02]  /*1d10*/  IMAD R16, R21, R12.reuse, RZ ;  /* 0x0000000c15107224 */ /* 0x081fe400078e02ff */
[----:B------:R-:W-:-:S04]  /*1d20*/  IMAD.WIDE.U32 R20, R17, R12, R14 ;  /* 0x0000000c11147225 */ /* 0x000fc800078e000e */
[----:B------:R-:W-:Y:S01]  /*1d30*/  IMAD R17, R17, R13, R16 ;  /* 0x0000000d11117224 */ /* 0x000fe200078e0210 */
[----:B---3--:R-:W-:-:S03]  /*1d40*/  LEA R16, P0, R20, R10, 0x2 ;  /* 0x0000000a14107211 */ /* 0x008fc600078010ff */
[----:B------:R-:W-:-:S05]  /*1d50*/  IMAD.IADD R17, R21, 0x1, R17 ;  /* 0x0000000115117824 */ /* 0x000fca00078e0211 */
[----:B------:R-:W-:-:S06]  /*1d60*/  LEA.HI.X R17, R20, R11, R17, 0x2, P0 ;  /* 0x0000000b14117211 */ /* 0x000fcc00000f1411 */
[----:B------:R-:W3:Y:S01]  /*1d70*/  LDG.E R17, desc[UR12][R16.64] ;  /* 0x0000000c10117981 */ /* 0x000ee2000c1e1900 */
[----:B------:R-:W-:Y:S02]  /*1d80*/  LEA R18, R19, R2, 0x7 ;  /* 0x0000000213127211 */ /* 0x000fe400078e38ff */
[----:B------:R-:W-:-:S03]  /*1d90*/  ISETP.NE.U32.AND P0, PT, R23, 0x1, PT ;  /* 0x000000011700780c */ /* 0x000fc60003f05070 */
[----:B------:R-:W3:Y:S01]  /*1da0*/  LDS R20, [R18] ;  /* 0x0000000012147984 */ /* 0x000ee20000000800 */
[----:B------:R-:W-:Y:S01]  /*1db0*/  ISETP.NE.AND.EX P0, PT, RZ, RZ, PT, P0 ;  /* 0x000000ffff00720c */ /* 0x000fe20003f05300 */
[----:B---3--:R-:W-:-:S05]  /*1dc0*/  FADD R21, R20, -R17 ;  /* 0x8000001114157221 */ /* 0x008fca0000000000 */
[----:B------:R-:W-:-:S07]  /*1dd0*/  FMNMX R22, R22, |R21|, !PT ;  /* 0x4000001516167209 */ /* 0x000fce0007800000 */
[----:B------:R-:W-:Y:S05]  /*1de0*/  @!P0 BRA `(.L_x_368) ;  /* 0x0000000000648947 */ /* 0x000fea0003800000 */
[----:B------:R-:W-:Y:S02]  /*1df0*/  ISETP.NE.U32.AND P0, PT, R23, 0x2, PT ;  /* 0x000000021700780c */ /* 0x000fe40003f05070 */
[----:B------:R-:W-:Y:S02]  /*1e00*/  SHF.R.S32.HI R17, RZ, 0x1f, R19 ;  /* 0x0000001fff117819 */ /* 0x000fe40000011413 */
[----:B------:R-:W-:-:S03]  /*1e10*/  ISETP.NE.AND.EX P0, PT, RZ, RZ, PT, P0 ;  /* 0x000000ffff00720c */ /* 0x000fc60003f05300 */
[-C--:B------:R-:W-:Y:S02]  /*1e20*/  IMAD R20, R17, R12.reuse, RZ ;  /* 0x0000000c11147224 */ /* 0x080fe400078e02ff */
[----:B------:R-:W-:-:S08]  /*1e30*/  IMAD.WIDE.U32 R16, R19, R12, R14 ;  /* 0x0000000c13107225 */ /* 0x000fd000078e000e */
[C---:B------:R-:W-:Y:S02]  /*1e40*/  @P0 VIADD R21, R19.reuse, 0x1 ;  /* 0x0000000113150836 */ /* 0x040fe40000000000 */
[----:B------:R-:W-:Y:S02]  /*1e50*/  IMAD R19, R19, R13, R20 ;  /* 0x0000000d13137224 */ /* 0x000fe400078e0214 */
[----:B------:R-:W-:Y:S01]  /*1e60*/  @P0 IMAD.WIDE.U32 R14, R21, R12, R14 ;  /* 0x0000000c150e0225 */ /* 0x000fe200078e000e */
[----:B------:R-:W-:-:S03]  /*1e70*/  @P0 SHF.R.S32.HI R23, RZ, 0x1f, R21 ;  /* 0x0000001fff170819 */ /* 0x000fc60000011415 */
[----:B------:R-:W-:Y:S02]  /*1e80*/  IMAD.IADD R17, R17, 0x1, R19 ;  /* 0x0000000111117824 */ /* 0x000fe400078e0213 */
[----:B------:R-:W-:Y:S01]  /*1e90*/  @P0 IMAD R20, R23, R12, RZ ;  /* 0x0000000c17140224 */ /* 0x000fe200078e02ff */
[----:B------:R-:W-:-:S03]  /*1ea0*/  LEA R12, P1, R16, R10, 0x2 ;  /* 0x0000000a100c7211 */ /* 0x000fc600078210ff */
[----:B------:R-:W-:Y:S01]  /*1eb0*/  @P0 IMAD R21, R21, R13, R20 ;  /* 0x0000000d15150224 */ /* 0x000fe200078e0214 */
[-C--:B------:R-:W-:Y:S02]  /*1ec0*/  LEA.HI.X R13, R16, R11.reuse, R17, 0x2, P1 ;  /* 0x0000000b100d7211 */ /* 0x080fe400008f1411 */
[C---:B------:R-:W-:Y:S01]  /*1ed0*/  @P0 LEA R10, P1, R14.reuse, R10, 0x2 ;  /* 0x0000000a0e0a0211 */ /* 0x040fe200078210ff */
[----:B------:R-:W-:Y:S01]  /*1ee0*/  @P0 IMAD.IADD R15, R15, 0x1, R21 ;  /* 0x000000010f0f0824 */ /* 0x000fe200078e0215 */
[----:B------:R-:W-:Y:S04]  /*1ef0*/  @P0 LDS R16, [R18+0x100] ;  /* 0x0001000012100984 */ /* 0x000fe80000000800 */
[----:B------:R-:W-:Y:S01]  /*1f00*/  @P0 LEA.HI.X R11, R14, R11, R15, 0x2, P1 ;  /* 0x0000000b0e0b0211 */ /* 0x000fe200008f140f */
[----:B------:R-:W3:Y:S04]  /*1f10*/  LDG.E R13, desc[UR12][R12.64] ;  /* 0x0000000c0c0d7981 */ /* 0x000ee8000c1e1900 */
[----:B------:R-:W3:Y:S04]  /*1f20*/  LDS R14, [R18+0x80] ;  /* 0x00008000120e7984 */ /* 0x000ee80000000800 */
[----:B------:R-:W4:Y:S01]  /*1f30*/  @P0 LDG.E R11, desc[UR12][R10.64] ;  /* 0x0000000c0a0b0981 */ /* 0x000f22000c1e1900 */
[----:B---3--:R-:W-:-:S05]  /*1f40*/  FADD R15, R14, -R13 ;  /* 0x8000000d0e0f7221 */ /* 0x008fca0000000000 */
[----:B------:R-:W-:Y:S01]  /*1f50*/  FMNMX R22, R22, |R15|, !PT ;  /* 0x4000000f16167209 */ /* 0x000fe20007800000 */
[----:B----4-:R-:W-:-:S05]  /*1f60*/  @P0 FADD R17, R16, -R11 ;  /* 0x8000000b10110221 */ /* 0x010fca0000000000 */
[----:B------:R-:W-:-:S07]  /*1f70*/  @P0 FMNMX R22, R22, |R17|, !PT ;  /* 0x4000001116160209 */ /* 0x000fce0007800000 */
.L_x_368:
[----:B------:R-:W-:Y:S01]  /*1f80*/  IMAD.U32 R13, RZ, RZ, UR5 ;  /* 0x00000005ff0d7e24 */ /* 0x000fe2000f8e00ff */
[----:B------:R-:W-:Y:S01]  /*1f90*/  MOV R12, UR8 ;  /* 0x00000008000c7c02 */ /* 0x000fe20008000f00 */
[----:B------:R-:W-:Y:S02]  /*1fa0*/  IMAD.U32 R10, RZ, RZ, UR9 ;  /* 0x00000009ff0a7e24 */ /* 0x000fe4000f8e00ff */
[----:B------:R-:W-:Y:S02]  /*1fb0*/  IMAD.U32 R11, RZ, RZ, UR4 ;  /* 0x00000004ff0b7e24 */ /* 0x000fe4000f8e00ff */
[----:B------:R-:W2:Y:S04]  /*1fc0*/  LDG.E R13, desc[UR12][R12.64] ;  /* 0x0000000c0c0d7981 */ /* 0x000ea8000c1e1900 */
[----:B------:R-:W1:Y:S01]  /*1fd0*/  LDG.E R10, desc[UR12][R10.64] ;  /* 0x0000000c0a0a7981 */ /* 0x000e62000c1e1900 */
[----:B------:R-:W0:Y:S01]  /*1fe0*/  LDCU UR4, c[0x0][0x3a8] ;  /* 0x00007500ff0477ac */ /* 0x000e220008000800 */
[----:B------:R-:W-:Y:S01]  /*1ff0*/  BSSY.RECONVERGENT B0, `(.L_x_369) ;  /* 0x000000f000007945 */ /* 0x000fe20003800200 */
[----:B0-----:R-:W-:Y:S01]  /*2000*/  MOV R16, UR4 ;  /* 0x0000000400107c02 */ /* 0x001fe20008000f00 */
[----:B--2---:R-:W-:Y:S01]  /*2010*/  FADD R14, R4, -R13 ;  /* 0x8000000d040e7221 */ /* 0x004fe20000000000 */
[----:B-1----:R-:W-:-:S05]  /*2020*/  FADD R15, R3, -R10 ;  /* 0x8000000a030f7221 */ /* 0x002fca0000000000 */
[----:B------:R-:W-:-:S07]  /*2030*/  FMNMX3 R22, |R15|, R22, |R14|, !PT ;  /* 0x000000160f167276 */ /* 0x000fce000780060e */
.L_x_371:
[----:B------:R-:W-:Y:S01]  /*2040*/  ISETP.GE.AND P0, PT, R16, 0x1, PT ;  /* 0x000000011000780c */ /* 0x000fe20003f06270 */
[----:B------:R-:W-:Y:S02]  /*2050*/  IMAD.MOV.U32 R12, RZ, RZ, R16 ;  /* 0x000000ffff0c7224 */ /* 0x000fe400078e0010 */
[----:B------:R-:W-:-:S10]  /*2060*/  IMAD.MOV.U32 R11, RZ, RZ, R5 ;  /* 0x000000ffff0b7224 */ /* 0x000fd400078e0005 */
[----:B------:R-:W-:Y:S05]  /*2070*/  @!P0 BRA `(.L_x_370) ;  /* 0x0000000000188947 */ /* 0x000fea0003800000 */
[----:B------:R-:W-:-:S05]  /*2080*/  VIADD R16, R16, 0xffffffff ;  /* 0xffffffff10107836 */ /* 0x000fca0000000000 */
[----:B------:R-:W-:-:S05]  /*2090*/  LEA R10, R16, R1, 0x2 ;  /* 0x00000001100a7211 */ /* 0x000fca00078e10ff */
[----:B------:R-:W2:Y:S02]  /*20a0*/  LDL R11, [R10] ;  /* 0x000000000a0b7983 */ /* 0x000ea40000100800 */
[----:B--2---:R-:W-:-:S13]  /*20b0*/  FSETP.GEU.AND P0, PT, R22, R11, PT ;  /* 0x0000000b1600720b */ /* 0x004fda0003f0e000 */
[----:B------:R-:W-:Y:S05]  /*20c0*/  @!P0 BRA `(.L_x_371) ;  /* 0xfffffffc00dc8947 */ /* 0x000fea000383ffff */
[----:B------:R-:W-:-:S07]  /*20d0*/  IMAD.MOV.U32 R11, RZ, RZ, R12 ;  /* 0x000000ffff0b7224 */ /* 0x000fce00078e000c */
.L_x_370:
[----:B------:R-:W-:Y:S05]  /*20e0*/  BSYNC.RECONVERGENT B0 ;  /* 0x0000000000007941 */ /* 0x000fea0003800200 */
.L_x_369:
        /* <DEDUP_REMOVED lines=10> */
[----:B------:R-:W-:-:S05]  /*2190*/  LEA R15, R6, R1, 0x2 ;  /* 0x00000001060f7211 */ /* 0x000fca00078e10ff */
[----:B------:R-:W2:Y:S01]  /*21a0*/  LDL R12, [R15] ;  /* 0x000000000f0c7983 */ /* 0x000ea20000100800 */
[----:B------:R-:W-:Y:S01]  /*21b0*/  ISETP.NE.AND P0, PT, R13, 0x1, PT ;  /* 0x000000010d00780c */ /* 0x000fe20003f05270 */
[----:B------:R-:W-:Y:S02]  /*21c0*/  IMAD.MOV.U32 R10, RZ, RZ, R7 ;  /* 0x000000ffff0a7224 */ /* 0x000fe400078e0007 */
        /* <DEDUP_REMOVED lines=10> */
.L_x_375:
[----:B------:R-:W-:Y:S05]  /*2270*/  BSYNC.RECONVERGENT B1 ;  /* 0x0000000000017941 */ /* 0x000fea0003800200 */
.L_x_374:
[----:B012---:R-:W-:-:S04]  /*2280*/  IADD3 R12, PT, PT, R6, -R11, RZ ;  /* 0x8000000b060c7210 */ /* 0x007fc80007ffe0ff */
[----:B------:R-:W-:-:S13]  /*2290*/  ISETP.GE.U32.AND P0, PT, R12, 0x3, PT ;  /* 0x000000030c00780c */ /* 0x000fda0003f06070 */
[----:B------:R-:W-:Y:S05]  /*22a0*/  @!P0 BRA `(.L_x_373) ;  /* 0x0000000000348947 */ /* 0x000fea0003800000 */
.L_x_376:
[----:B0-----:R-:W-:-:S05]  /*22b0*/  IMAD R12, R10, 0x4, R1 ;  /* 0x000000040a0c7824 */ /* 0x001fca00078e0201 */
[----:B------:R-:W2:Y:S04]  /*22c0*/  LDL R13, [R12] ;  /* 0x000000000c0d7983 */ /* 0x000ea80000100800 */
        /* <DEDUP_REMOVED lines=11> */
.L_x_373:
[----:B------:R-:W-:Y:S05]  /*2380*/  BSYNC.RECONVERGENT B0 ;  /* 0x0000000000007941 */ /* 0x000fea0003800200 */
.L_x_372:
[----:B------:R-:W1:Y:S01]  /*2390*/  LDC R10, c[0x0][0x3a8] ;  /* 0x0000ea00ff0a7b82 */ /* 0x000e620000000800 */
[----:B------:R-:W2:Y:S01]  /*23a0*/  LDCU.64 UR4, c[0x0][0x398] ;  /* 0x00007300ff0477ac */ /* 0x000ea20008000a00 */
[----:B------:R-:W-:-:S04]  /*23b0*/  UIADD3 UR6, UP0, UPT, UR6, 0x1, URZ ;  /* 0x0000000106067890 */ /* 0x000fc8000ff1e0ff */
[----:B------:R-:W-:Y:S02]  /*23c0*/  UIADD3.X UR7, UPT, UPT, URZ, UR7, URZ, UP0, !UPT ;  /* 0x00000007ff077290 */ /* 0x000fe400087fe4ff */
[----:B--2---:R-:W-:-:S04]  /*23d0*/  UISETP.GE.U32.AND UP0, UPT, UR6, UR4, UPT ;  /* 0x000000040600728c */ /* 0x004fc8000bf06070 */
[----:B------:R-:W-:Y:S01]  /*23e0*/  UISETP.GE.U32.AND.EX UP0, UPT, UR7, UR5, UPT, UP0 ;  /* 0x000000050700728c */ /* 0x000fe2000bf06100 */
[----:B-1----:R-:W-:-:S13]  /*23f0*/  ISETP.GE.AND P0, PT, R11, R10, PT ;  /* 0x0000000a0b00720c */ /* 0x002fda0003f06270 */
[----:B------:R-:W-:-:S05]  /*2400*/  @!P0 LEA R11, R11, R1, 0x2 ;  /* 0x000000010b0b8211 */ /* 0x000fca00078e10ff */
[----:B------:R3:W-:Y:S01]  /*2410*/  @!P0 STL [R11], R22 ;  /* 0x000000160b008387 */ /* 0x0007e20000100800 */
[----:B------:R-:W-:Y:S05]  /*2420*/  BRA.U !UP0, `(.L_x_377) ;  /* 0xffffffe508d47547 */ /* 0x000fea000b83ffff */
[----:B------:R-:W-:Y:S05]  /*2430*/  BRA `(.L_x_360) ;  /* 0x0000000400607947 */ /* 0x000fea0003800000 */
.L_x_361:
[----:B------:R-:W-:Y:S01]  /*2440*/  VIMNMX R5, PT, PT, RZ, R10, PT ;  /* 0x0000000aff057248 */ /* 0x000fe20003fe0100 */
[----:B------:R-:W-:Y:S01]  /*2450*/  VIADD R7, R10, 0xfffffffd ;  /* 0xfffffffd0a077836 */ /* 0x000fe20000000000 */
[----:B------:R-:W-:Y:S01]  /*2460*/  LEA R11, R6, R1, 0x2 ;  /* 0x00000001060b7211 */ /* 0x000fe200078e10ff */
[C---:B------:R-:W-:Y:S01]  /*2470*/  VIADD R8, R10.reuse, 0xfffffffc ;  /* 0xfffffffc0a087836 */ /* 0x040fe20000000000 */
[----:B------:R-:W-:Y:S01]  /*2480*/  UMOV UR4, URZ ;  /* 0x000000ff00047c82 */ /* 0x000fe20008000000 */
[----:B------:R-:W-:Y:S01]  /*2490*/  VIADD R9, R10, 0xfffffffb ;  /* 0xfffffffb0a097836 */ /* 0x000fe20000000000 */
[----:B------:R-:W-:-:S06]  /*24a0*/  UMOV UR5, URZ ;  /* 0x000000ff00057c82 */ /* 0x000fcc0008000000 */
.L_x_386:
[----:B0-----:R-:W0:Y:S01]  /*24b0*/  LDCU.64 UR20, c[0x0][0x398] ;  /* 0x00007300ff1477ac */ /* 0x001e220008000a00 */
[----:B------:R-:W3:Y:S01]  /*24c0*/  LDCU.128 UR16, c[0x0][0x380] ;  /* 0x00007000ff1077ac */ /* 0x000ee20008000c00 */
[----:B0-----:R-:W-:Y:S02]  /*24d0*/  UIMAD.WIDE.U32 UR6, UR15, UR20, UR4 ;  /* 0x000000140f0672a5 */ /* 0x001fe4000f8e0004 */
[----:B---3--:R-:W-:Y:S02]  /*24e0*/  ULEA UR8, UP1, UR4, UR16, 0x2 ;  /* 0x0000001004087291 */ /* 0x008fe4000f8210ff */
[----:B------:R-:W-:Y:S02]  /*24f0*/  ULEA UR9, UP0, UR6, UR18, 0x2 ;  /* 0x0000001206097291 */ /* 0x000fe4000f8010ff */
[----:B------:R-:W-:Y:S02]  /*2500*/  UIMAD UR10, UR15, UR21, UR7 ;  /* 0x000000150f0a72a4 */ /* 0x000fe4000f8e0207 */
[----:B------:R-:W-:Y:S01]  /*2510*/  ULEA.HI.X UR7, UR4, UR17, UR5, 0x2, UP1 ;  /* 0x0000001104077291 */ /* 0x000fe200088f1405 */
[----:B------:R-:W-:Y:S01]  /*2520*/  IMAD.U32 R16, RZ, RZ, UR8 ;  /* 0x00000008ff107e24 */ /* 0x000fe2000f8e00ff */
[----:B------:R-:W-:Y:S01]  /*2530*/  ULEA.HI.X UR6, UR6, UR19, UR10, 0x2, UP0 ;  /* 0x0000001306067291 */ /* 0x000fe200080f140a */
[----:B------:R-:W-:-:S03]  /*2540*/  IMAD.U32 R14, RZ, RZ, UR9 ;  /* 0x00000009ff0e7e24 */ /* 0x000fc6000f8e00ff */
[----:B------:R-:W-:Y:S02]  /*2550*/  IMAD.U32 R17, RZ, RZ, UR7 ;  /* 0x00000007ff117e24 */ /* 0x000fe4000f8e00ff */
[----:B------:R-:W-:-:S04]  /*2560*/  MOV R15, UR6 ;  /* 0x00000006000f7c02 */ /* 0x000fc80008000f00 */
[----:B------:R-:W2:Y:S04]  /*2570*/  LDG.E R17, desc[UR12][R16.64] ;  /* 0x0000000c10117981 */ /* 0x000ea8000c1e1900 */
[----:B------:R-:W1:Y:S01]  /*2580*/  LDG.E R14, desc[UR12][R14.64] ;  /* 0x0000000c0e0e7981 */ /* 0x000e62000c1e1900 */
[----:B------:R-:W0:Y:S01]  /*2590*/  LDCU UR6, c[0x0][0x3a8] ;  /* 0x00007500ff0677ac */ /* 0x000e220008000800 */
[----:B------:R-:W-:Y:S01]  /*25a0*/  BSSY.RECONVERGENT B0, `(.L_x_378) ;  /* 0x0000013000007945 */ /* 0x000fe20003800200 */
[----:B------:R-:W-:-:S04]  /*25b0*/  UIADD3 UR4, UP0, UPT, UR4, 0x1, URZ ;  /* 0x0000000104047890 */ /* 0x000fc8000ff1e0ff */
[----:B------:R-:W-:Y:S02]  /*25c0*/  UIADD3.X UR5, UPT, UPT, URZ, UR5, URZ, UP0, !UPT ;  /* 0x00000005ff057290 */ /* 0x000fe400087fe4ff */
[----:B------:R-:W-:-:S04]  /*25d0*/  UISETP.GE.U32.AND UP0, UPT, UR4, UR20, UPT ;  /* 0x000000140400728c */ /* 0x000fc8000bf06070 */
[----:B------:R-:W-:Y:S01]  /*25e0*/  UISETP.GE.U32.AND.EX UP0, UPT, UR5, UR21, UPT, UP0 ;  /* 0x000000150500728c */ /* 0x000fe2000bf06100 */
[----:B0-----:R-:W-:Y:S02]  /*25f0*/  IMAD.U32 R10, RZ, RZ, UR6 ;  /* 0x00000006ff0a7e24 */ /* 0x001fe4000f8e00ff */
[----:B--2-4-:R-:W-:Y:S01]  /*2600*/  FADD R13, R4, -R17 ;  /* 0x80000011040d7221 */ /* 0x014fe20000000000 */
[----:B-1----:R-:W-:-:S05]  /*2610*/  FADD R12, R3, -R14 ;  /* 0x8000000e030c7221 */ /* 0x002fca0000000000 */
[----:B------:R-:W-:-:S07]  /*2620*/  FMNMX3 R12, |R12|, RZ, |R13|, !PT ;  /* 0x000000ff0c0c7276 */ /* 0x000fce000780060d */
.L_x_380:
        /* <DEDUP_REMOVED lines=10> */
.L_x_379:
[----:B------:R-:W-:Y:S05]  /*26d0*/  BSYNC.RECONVERGENT B0 ;  /* 0x0000000000007941 */ /* 0x000fea0003800200 */
.L_x_378:
[----:B------:R-:W-:Y:S01]  /*26e0*/  ISETP.GE.AND P0, PT, R6, R13, PT ;  /* 0x0000000d0600720c */ /* 0x000fe20003f06270 */
[----:B------:R-:W-:-:S12]  /*26f0*/  BSSY.RECONVERGENT B0, `(.L_x_381) ;  /* 0x0000027000007945 */ /* 0x000fd80003800200 */
[----:B------:R-:W-:Y:S05]  /*2700*/  @!P0 BRA `(.L_x_382) ;  /* 0x0000000000948947 */ /* 0x000fea0003800000 */
[----:B------:R-:W0:Y:S01]  /*2710*/  LDCU UR6, c[0x0][0x3a8] ;  /* 0x00007500ff0677ac */ /* 0x000e220008000800 */
[----:B------:R-:W-:Y:S01]  /*2720*/  LOP3.LUT R10, RZ, R13, RZ, 0x33, !PT ;  /* 0x0000000dff0a7212 */ /* 0x000fe200078e33ff */
[----:B------:R-:W-:Y:S04]  /*2730*/  BSSY.RECONVERGENT B1, `(.L_x_383) ;  /* 0x0000012000017945 */ /* 0x000fe80003800200 */
[----:B0-----:R-:W-:-:S05]  /*2740*/  VIADD R10, R10, UR6 ;  /* 0x000000060a0a7c36 */ /* 0x001fca0008000000 */
[----:B------:R-:W-:Y:S02]  /*2750*/  LOP3.LUT P0, R15, R10, 0x3, RZ, 0xc0, !PT ;  /* 0x000000030a0f7812 */ /* 0x000fe4000780c0ff */
[----:B------:R-:W-:-:S11]  /*2760*/  MOV R10, R6 ;  /* 0x00000006000a7202 */ /* 0x000fd60000000f00 */
[----:B------:R-:W-:Y:S05]  /*2770*/  @!P0 BRA `(.L_x_384) ;  /* 0x0000000000348947 */ /* 0x000fea0003800000 */
        /* <DEDUP_REMOVED lines=13> */
.L_x_384:
[----:B------:R-:W-:Y:S05]  /*2850*/  BSYNC.RECONVERGENT B1 ;  /* 0x0000000000017941 */ /* 0x000fea0003800200 */
.L_x_383:
[----:B012---:R-:W-:-:S04]  /*2860*/  IADD3 R14, PT, PT, R6, -R13, RZ ;  /* 0x8000000d060e7210 */ /* 0x007fc80007ffe0ff */
[----:B------:R-:W-:-:S13]  /*2870*/  ISETP.GE.U32.AND P0, PT, R14, 0x3, PT ;  /* 0x000000030e00780c */ /* 0x000fda0003f06070 */
[----:B------:R-:W-:Y:S05]  /*2880*/  @!P0 BRA `(.L_x_382) ;  /* 0x0000000000348947 */ /* 0x000fea0003800000 */
.L_x_385:
        /* <DEDUP_REMOVED lines=13> */
.L_x_382:
[----:B------:R-:W-:Y:S05]  /*2960*/  BSYNC.RECONVERGENT B0 ;  /* 0x0000000000007941 */ /* 0x000fea0003800200 */
.L_x_381:
[----:B------:R-:W1:Y:S02]  /*2970*/  LDC R10, c[0x0][0x3a8] ;  /* 0x0000ea00ff0a7b82 */ /* 0x000e640000000800 */
[----:B-1----:R-:W-:-:S13]  /*2980*/  ISETP.GE.AND P0, PT, R13, R10, PT ;  /* 0x0000000a0d00720c */ /* 0x002fda0003f06270 */
[----:B------:R-:W-:-:S05]  /*2990*/  @!P0 LEA R13, R13, R1, 0x2 ;  /* 0x000000010d0d8211 */ /* 0x000fca00078e10ff */
[----:B------:R4:W-:Y:S01]  /*29a0*/  @!P0 STL [R13], R12 ;  /* 0x0000000c0d008387 */ /* 0x0009e20000100800 */
[----:B------:R-:W-:Y:S05]  /*29b0*/  BRA.U !UP0, `(.L_x_386) ;  /* 0xfffffff908bc7547 */ /* 0x000fea000b83ffff */
.L_x_360:
[----:B------:R-:W2:Y:S01]  /*29c0*/  LDCU.64 UR4, c[0x0][0x398] ;  /* 0x00007300ff0477ac */ /* 0x000ea20008000a00 */
[----:B01----:R-:W-:Y:S02]  /*29d0*/  HFMA2 R8, -RZ, RZ, 0, 0 ;  /* 0x00000000ff087431 */ /* 0x003fe400000001ff */
[----:B------:R-:W-:Y:S01]  /*29e0*/  IMAD R3, R10, 0x4, R1 ;  /* 0x000000040a037824 */ /* 0x000fe200078e0201 */
[----:B------:R-:W-:Y:S01]  /*29f0*/  CS2R R4, SRZ ;  /* 0x0000000000047805 */ /* 0x000fe2000001ff00 */
[----:B--2---:R-:W-:Y:S02]  /*2a00*/  IMAD.U32 R21, RZ, RZ, UR4 ;  /* 0x00000004ff157e24 */ /* 0x004fe4000f8e00ff */
[----:B------:R-:W-:-:S03]  /*2a10*/  IMAD.U32 R23, RZ, RZ, UR5 ;  /* 0x00000005ff177e24 */ /* 0x000fc6000f8e00ff */
[----:B------:R-:W-:-:S04]  /*2a20*/  ISETP.NE.U32.AND P0, PT, R21, RZ, PT ;  /* 0x000000ff1500720c */ /* 0x000fc80003f05070 */
[----:B------:R-:W-:-:S13]  /*2a30*/  ISETP.NE.AND.EX P0, PT, R23, RZ, PT, P0 ;  /* 0x000000ff1700720c */ /* 0x000fda0003f05300 */
[----:B------:R-:W-:Y:S05]  /*2a40*/  @!P0 BRA `(.L_x_387) ;  /* 0x0000002c00688947 */ /* 0x000fea0003800000 */
[----:B------:R-:W5:Y:S01]  /*2a50*/  LDL R3, [R3+-0x4] ;  /* 0xfffffc0003037983 */ /* 0x000f620000100800 */
[----:B------:R-:W0:Y:S02]  /*2a60*/  LDC.64 R4, c[0x0][0x3a0] ;  /* 0x0000e800ff047b82 */ /* 0x000e240000000a00 */
[----:B0-----:R-:W-:-:S04]  /*2a70*/  ISETP.GE.U32.AND P0, PT, R4, 0x3, PT ;  /* 0x000000030400780c */ /* 0x001fc80003f06070 */
[----:B------:R-:W-:-:S13]  /*2a80*/  ISETP.GE.U32.AND.EX P0, PT, R5, RZ, PT, P0 ;  /* 0x000000ff0500720c */ /* 0x000fda0003f06100 */
[----:B------:R-:W-:Y:S05]  /*2a90*/  @!P0 BRA `(.L_x_388) ;  /* 0x00000014006c8947 */ /* 0x000fea0003800000 */
[C---:B------:R-:W-:Y:S02]  /*2aa0*/  IADD3 R6, P2, PT, R4.reuse, -0x3, RZ ;  /* 0xfffffffd04067810 */ /* 0x040fe40007f5e0ff */
[----:B------:R-:W-:Y:S02]  /*2ab0*/  CS2R R8, SRZ ;  /* 0x0000000000087805 */ /* 0x000fe4000001ff00 */
[----:B---3--:R-:W-:Y:S02]  /*2ac0*/  IADD3 R11, P0, PT, R4, -0x2, RZ ;  /* 0xfffffffe040b7810 */ /* 0x008fe40007f1e0ff */
[----:B------:R-:W-:Y:S02]  /*2ad0*/  ISETP.GE.U32.AND P1, PT, R6, 0x3, PT ;  /* 0x000000030600780c */ /* 0x000fe40003f26070 */
[C---:B------:R-:W-:Y:S02]  /*2ae0*/  IADD3.X R6, PT, PT, R5.reuse, -0x1, RZ, P2, !PT ;  /* 0xffffffff05067810 */ /* 0x040fe400017fe4ff */
[----:B------:R-:W-:Y:S01]  /*2af0*/  IADD3.X R4, PT, PT, R5, -0x1, RZ, P0, !PT ;  /* 0xffffffff05047810 */ /* 0x000fe200007fe4ff */
[----:B------:R-:W-:Y:S01]  /*2b00*/  IMAD.MOV.U32 R5, RZ, RZ, RZ ;  /* 0x000000ffff057224 */ /* 0x000fe200078e00ff */
[----:B------:R-:W-:-:S02]  /*2b10*/  ISETP.GE.U32.AND.EX P1, PT, R6, RZ, PT, P1 ;  /* 0x000000ff0600720c */ /* 0x000fc40003f26110 */
[----:B------:R-:W-:Y:S02]  /*2b20*/  CS2R R6, SRZ ;  /* 0x0000000000067805 */ /* 0x000fe4000001ff00 */
[C---:B------:R-:W-:Y:S02]  /*2b30*/  LOP3.LUT R10, R11.reuse, 0x3, RZ, 0xc0, !PT ;  /* 0x000000030b0a7812 */ /* 0x040fe400078ec0ff */
[----:B------:R-:W-:-:S07]  /*2b40*/  LOP3.LUT R11, R11, 0xfffffffc, RZ, 0xc0, !PT ;  /* 0xfffffffc0b0b7812 */ /* 0x000fce00078ec0ff */
.L_x_398:
[----:B------:R-:W-:Y:S02]  /*2b50*/  IMAD.MOV.U32 R24, RZ, RZ, RZ ;  /* 0x000000ffff187224 */ /* 0x000fe400078e00ff */
[----:B------:R-:W-:Y:S01]  /*2b60*/  IMAD.MOV.U32 R19, RZ, RZ, 0x2 ;  /* 0x00000002ff137424 */ /* 0x000fe200078e00ff */
[----:B------:R-:W-:Y:S06]  /*2b70*/  @!P1 BRA `(.L_x_389) ;  /* 0x0000000c00f09947 */ /* 0x000fec0003800000 */
[----:B------:R-:W-:Y:S01]  /*2b80*/  ISETP.GT.U32.AND P0, PT, R11, RZ, PT ;  /* 0x000000ff0b00720c */ /* 0x000fe20003f04070 */
[----:B------:R-:W-:Y:S01]  /*2b90*/  UMOV UR4, URZ ;  /* 0x000000ff00047c82 */ /* 0x000fe20008000000 */
[----:B------:R-:W-:Y:S01]  /*2ba0*/  UMOV UR5, URZ ;  /* 0x000000ff00057c82 */ /* 0x000fe20008000000 */
[----:B------:R-:W-:Y:S01]  /*2bb0*/  MOV R24, RZ ;  /* 0x000000ff00187202 */ /* 0x000fe20000000f00 */
[----:B------:R-:W-:Y:S01]  /*2bc0*/  IMAD.MOV.U32 R19, RZ, RZ, 0x2 ;  /* 0x00000002ff137424 */ /* 0x000fe200078e00ff */
[----:B------:R-:W-:-:S13]  /*2bd0*/  ISETP.GT.AND.EX P0, PT, R4, RZ, PT, P0 ;  /* 0x000000ff0400720c */ /* 0x000fda0003f04300 */
[----:B------:R-:W-:Y:S05]  /*2be0*/  @!P0 BRA `(.L_x_390) ;  /* 0x0000000c00388947 */ /* 0x000fea0003800000 */
[----:B----4-:R-:W-:-:S04]  /*2bf0*/  IADD3 R12, P0, PT, R11, -UR4, RZ ;  /* 0x800000040b0c7c10 */ /* 0x010fc8000ff1e0ff */
[----:B------:R-:W-:Y:S02]  /*2c00*/  ISETP.GT.U32.AND P2, PT, R12, 0xc, PT ;  /* 0x0000000c0c00780c */ /* 0x000fe40003f44070 */
[----:B------:R-:W-:Y:S02]  /*2c10*/  IADD3.X R12, PT, PT, R4, ~UR5, RZ, P0, !PT ;  /* 0x80000005040c7c10 */ /* 0x000fe400087fe4ff */
[----:B------:R-:W-:Y:S02]  /*2c20*/  PLOP3.LUT P0, PT, PT, PT, PT, 0x80, 0x8 ;  /* 0x000000000008781c */ /* 0x000fe40003f0f070 */
[----:B------:R-:W-:-:S13]  /*2c30*/  ISETP.GT.AND.EX P2, PT, R12, RZ, PT, P2 ;  /* 0x000000ff0c00720c */ /* 0x000fda0003f44320 */
[----:B------:R-:W-:Y:S05]  /*2c40*/  @!P2 BRA `(.L_x_391) ;  /* 0x0000000400fca947 */ /* 0x000fea0003800000 */
[----:B------:R-:W-:Y:S01]  /*2c50*/  IADD3 R18, P2, PT, R11, -0xc, RZ ;  /* 0xfffffff40b127810 */ /* 0x000fe20007f5e0ff */
[----:B------:R-:W0:Y:S01]  /*2c60*/  LDCU.64 UR6, c[0x0][0x398] ;  /* 0x00007300ff0677ac */ /* 0x000e220008000a00 */
[----:B------:R-:W-:Y:S02]  /*2c70*/  PLOP3.LUT P0, PT, PT, PT, PT, 0x8, 0x80 ;  /* 0x000000000080781c */ /* 0x000fe40003f0e170 */
[----:B------:R-:W-:-:S11]  /*2c80*/  IADD3.X R16, PT, PT, R4, -0x1, RZ, P2, !PT ;  /* 0xffffffff04107810 */ /* 0x000fd600017fe4ff */
.L_x_392:
[----:B------:R-:W1:Y:S01]  /*2c90*/  LDC.64 R12, c[0x0][0x380] ;  /* 0x0000e000ff0c7b82 */ /* 0x000e620000000a00 */
[----:B------:R-:W-:Y:S01]  /*2ca0*/  VIADD R17, R19, 0xffffffff ;  /* 0xffffffff13117836 */ /* 0x000fe20000000000 */
[----:B0-----:R-:W-:Y:S02]  /*2cb0*/  USHF.L.U32 UR9, UR6, 0x2, URZ ;  /* 0x0000000206097899 */ /* 0x001fe400080006ff */
[----:B------:R-:W-:Y:S02]  /*2cc0*/  USHF.L.U64.HI UR8, UR6, 0x2, UR7 ;  /* 0x0000000206087899 */ /* 0x000fe40008010207 */
[----:B------:R-:W-:-:S05]  /*2cd0*/  SHF.R.S32.HI R14, RZ, 0x1f, R17 ;  /* 0x0000001fff0e7819 */ /* 0x000fca0000011411 */
[----:B------:R-:W-:Y:S02]  /*2ce0*/  IMAD R20, R14, UR6, RZ ;  /* 0x000000060e147c24 */ /* 0x000fe4000f8e02ff */
[----:B------:R-:W-:-:S04]  /*2cf0*/  IMAD.WIDE.U32 R14, R17, UR6, R6 ;  /* 0x00000006110e7c25 */ /* 0x000fc8000f8e0006 */
[----:B------:R-:W-:-:S04]  /*2d00*/  IMAD R17, R17, UR7, R20 ;  /* 0x0000000711117c24 */ /* 0x000fc8000f8e0214 */
[----:B------:R-:W-:Y:S01]  /*2d10*/  IMAD.IADD R15, R15, 0x1, R17 ;  /* 0x000000010f0f7824 */ /* 0x000fe200078e0211 */
[----:B-1----:R-:W-:-:S04]  /*2d20*/  LEA R28, P2, R14, R12, 0x2 ;  /* 0x0000000c0e1c7211 */ /* 0x002fc800078410ff */
[----:B------:R-:W-:Y:S02]  /*2d30*/  IADD3 R26, P3, PT, R28, UR9, RZ ;  /* 0x000000091c1a7c10 */ /* 0x000fe4000ff7e0ff */
[----:B------:R-:W-:-:S04]  /*2d40*/  LEA.HI.X R29, R14, R13, R15, 0x2, P2 ;  /* 0x0000000d0e1d7211 */ /* 0x000fc800010f140f */
[----:B------:R-:W-:Y:S01]  /*2d50*/  IADD3.X R27, PT, PT, R29, UR8, RZ, P3, !PT ;  /* 0x000000081d1b7c10 */ /* 0x000fe20009ffe4ff */
[----:B------:R-:W2:Y:S04]  /*2d60*/  LDG.E R28, desc[UR12][R28.64] ;  /* 0x0000000c1c1c7981 */ /* 0x000ea8000c1e1900 */
[----:B------:R0:W3:Y:S01]  /*2d70*/  LDG.E R14, desc[UR12][R26.64] ;  /* 0x0000000c1a0e7981 */ /* 0x0000e2000c1e1900 */
[----:B------:R-:W-:Y:S02]  /*2d80*/  LEA R22, R19, R2, 0x7 ;  /* 0x0000000213167211 */ /* 0x000fe400078e38ff */
[----:B------:R-:W-:-:S03]  /*2d90*/  IADD3 R20, P2, PT, R26, UR9, RZ ;  /* 0x000000091a147c10 */ /* 0x000fc6000ff5e0ff */
[----:B------:R-:W-:Y:S01]  /*2da0*/  LDS R23, [R22+0x80] ;  /* 0x0000800016177984 */ /* 0x000fe20000000800 */
[----:B------:R-:W-:-:S03]  /*2db0*/  IADD3.X R21, PT, PT, R27, UR8, RZ, P2, !PT ;  /* 0x000000081b157c10 */ /* 0x000fc600097fe4ff */
[----:B------:R-:W2:Y:S04]  /*2dc0*/  LDS R17, [R22] ;  /* 0x0000000016117984 */ /* 0x000ea80000000800 */
[----:B0-----:R-:W0:Y:S04]  /*2dd0*/  LDS R27, [R22+0x100] ;  /* 0x00010000161b7984 */ /* 0x001e280000000800 */
[----:B------:R-:W1:Y:S01]  /*2de0*/  LDS R25, [R22+0x180] ;  /* 0x0001800016197984 */ /* 0x000e620000000800 */
[----:B--2---:R-:W-:Y:S01]  /*2df0*/  FADD R17, R17, -R28 ;  /* 0x8000001c11117221 */ /* 0x004fe20000000000 */
[----:B---3--:R-:W-:Y:S01]  /*2e00*/  FADD R23, R23, -R14 ;  /* 0x8000000e17177221 */ /* 0x008fe20000000000 */
[----:B------:R-:W-:-:S02]  /*2e10*/  IADD3 R14, P2, PT, R20, UR9, RZ ;  /* 0x00000009140e7c10 */ /* 0x000fc4000ff5e0ff */
[----:B------:R-:W0:Y:S02]  /*2e20*/  LDG.E R20, desc[UR12][R20.64] ;  /* 0x0000000c14147981 */ /* 0x000e24000c1e1900 */
[----:B------:R-:W-:-:S05]  /*2e30*/  IADD3.X R15, PT, PT, R21, UR8, RZ, P2, !PT ;  /* 0x00000008150f7c10 */ /* 0x000fca00097fe4ff */
[----:B------:R-:W1:Y:S01]  /*2e40*/  LDG.E R14, desc[UR12][R14.64] ;  /* 0x0000000c0e0e7981 */ /* 0x000e62000c1e1900 */
[----:B------:R-:W-:Y:S01]  /*2e50*/  FMNMX3 R17, R24, |R17|, |R23|, !PT ;  /* 0x4000001118117276 */ /* 0x000fe20007800417 */
[----:B------:R-:W-:-:S05]  /*2e60*/  VIADD R23, R19, 0x3 ;  /* 0x0000000313177836 */ /* 0x000fca0000000000 */
[----:B------:R-:W-:-:S05]  /*2e70*/  SHF.R.S32.HI R24, RZ, 0x1f, R23 ;  /* 0x0000001fff187819 */ /* 0x000fca0000011417 */
[----:B------:R-:W-:Y:S02]  /*2e80*/  IMAD R24, R24, UR6, RZ ;  /* 0x0000000618187c24 */ /* 0x000fe4000f8e02ff */
[----:B0-----:R-:W-:Y:S02]  /*2e90*/  FADD R28, R27, -R20 ;  /* 0x800000141b1c7221 */ /* 0x001fe40000000000 */
[C---:B------:R-:W-:Y:S02]  /*2ea0*/  IMAD R27, R23.reuse, UR7, R24 ;  /* 0x00000007171b7c24 */ /* 0x040fe4000f8e0218 */
[----:B------:R-:W-:Y:S02]  /*2eb0*/  IMAD.WIDE.U32 R20, R23, UR6, R6 ;  /* 0x0000000617147c25 */ /* 0x000fe4000f8e0006 */
[----:B------:R-:W-:Y:S02]  /*2ec0*/  LDS R23, [R22+0x280] ;  /* 0x0002800016177984 */ /* 0x000fe40000000800 */
[----:B-1----:R-:W-:Y:S01]  /*2ed0*/  FADD R25, R25, -R14 ;  /* 0x8000000e19197221 */ /* 0x002fe20000000000 */
[----:B------:R-:W-:Y:S01]  /*2ee0*/  IMAD.IADD R14, R21, 0x1, R27 ;  /* 0x00000001150e7824 */ /* 0x000fe200078e021b */
[----:B------:R-:W-:-:S03]  /*2ef0*/  LEA R26, P2, R20, R12, 0x2 ;  /* 0x0000000c141a7211 */ /* 0x000fc600078410ff */
[----:B------:R-:W-:Y:S02]  /*2f00*/  FMNMX3 R17, R17, |R28|, |R25|, !PT ;  /* 0x4000001c11117276 */ /* 0x000fe40007800419 */
[----:B------:R-:W-:Y:S01]  /*2f10*/  LEA.HI.X R27, R20, R13, R14, 0x2, P2 ;  /* 0x0000000d141b7211 */ /* 0x000fe200010f140e */
[----:B------:R-:W0:Y:S01]  /*2f20*/  LDS R28, [R22+0x200] ;  /* 0x00020000161c7984 */ /* 0x000e220000000800 */
[----:B------:R-:W-:-:S04]  /*2f30*/  IADD3 R24, P2, PT, R26, UR9, RZ ;  /* 0x000000091a187c10 */ /* 0x000fc8000ff5e0ff */
[----:B------:R-:W-:Y:S02]  /*2f40*/  IADD3.X R25, PT, PT, R27, UR8, RZ, P2, !PT ;  /* 0x000000081b197c10 */ /* 0x000fe400097fe4ff */
[----:B------:R-:W0:Y:S04]  /*2f50*/  LDG.E R27, desc[UR12][R26.64] ;  /* 0x0000000c1a1b7981 */ /* 0x000e28000c1e1900 */
[----:B------:R1:W2:Y:S01]  /*2f60*/  LDG.E R20, desc[UR12][R24.64] ;  /* 0x0000000c18147981 */ /* 0x0002a2000c1e1900 */
[----:B------:R-:W-:-:S04]  /*2f70*/  IADD3 R14, P2, PT, R24, UR9, RZ ;  /* 0x00000009180e7c10 */ /* 0x000fc8000ff5e0ff */
[----:B------:R-:W-:Y:S02]  /*2f80*/  IADD3.X R15, PT, PT, R25, UR8, RZ, P2, !PT ;  /* 0x00000008190f7c10 */ /* 0x000fe400097fe4ff */
[----:B-1----:R-:W-:Y:S01]  /*2f90*/  LDS R25, [R22+0x380] ;  /* 0x0003800016197984 */ /* 0x002fe20000000800 */
[----:B0-----:R-:W-:-:S03]  /*2fa0*/  FADD R28, R28, -R27 ;  /* 0x8000001b1c1c7221 */ /* 0x001fc60000000000 */
[----:B------:R-:W0:Y:S01]  /*2fb0*/  LDS R27, [R22+0x300] ;  /* 0x00030000161b7984 */ /* 0x000e220000000800 */
[----:B--2---:R-:W-:Y:S01]  /*2fc0*/  FADD R23, R23, -R20 ;  /* 0x8000001417177221 */ /* 0x004fe20000000000 */
[----:B------:R-:W-:Y:S02]  /*2fd0*/  IADD3 R20, P2, PT, R14, UR9, RZ ;  /* 0x000000090e147c10 */ /* 0x000fe4000ff5e0ff */
[----:B------:R-:W0:Y:S02]  /*2fe0*/  LDG.E R14, desc[UR12][R14.64] ;  /* 0x0000000c0e0e7981 */ /* 0x000e24000c1e1900 */
[----:B------:R-:W-:-:S05]  /*2ff0*/  IADD3.X R21, PT, PT, R15, UR8, RZ, P2, !PT ;  /* 0x000000080f157c10 */ /* 0x000fca00097fe4ff */
[----:B------:R-:W2:Y:S01]  /*3000*/  LDG.E R20, desc[UR12][R20.64] ;  /* 0x0000000c14147981 */ /* 0x000ea2000c1e1900 */
[----:B------:R-:W-:Y:S01]  /*3010*/  FMNMX3 R17, R17, |R28|, |R23|, !PT ;  /* 0x4000001c11117276 */ /* 0x000fe20007800417 */
[----:B------:R-:W-:-:S05]  /*3020*/  VIADD R23, R19, 0x7 ;  /* 0x0000000713177836 */ /* 0x000fca0000000000 */
[----:B------:R-:W-:-:S05]  /*3030*/  SHF.R.S32.HI R24, RZ, 0x1f, R23 ;  /* 0x0000001fff187819 */ /* 0x000fca0000011417 */
[----:B------:R-:W-:Y:S02]  /*3040*/  IMAD R24, R24, UR6, RZ ;  /* 0x0000000618187c24 */ /* 0x000fe4000f8e02ff */
[----:B0-----:R-:W-:Y:S02]  /*3050*/  FADD R26, R27, -R14 ;  /* 0x8000000e1b1a7221 */ /* 0x001fe40000000000 */
[C---:B------:R-:W-:Y:S02]  /*3060*/  IMAD R27, R23.reuse, UR7, R24 ;  /* 0x00000007171b7c24 */ /* 0x040fe4000f8e0218 */
[----:B------:R-:W-:-:S04]  /*3070*/  IMAD.WIDE.U32 R14, R23, UR6, R6 ;  /* 0x00000006170e7c25 */ /* 0x000fc8000f8e0006 */
[----:B--2---:R-:W-:Y:S01]  /*3080*/  FADD R23, R25, -R20 ;  /* 0x8000001419177221 */ /* 0x004fe20000000000 */
[----:B------:R-:W-:Y:S01]  /*3090*/  IADD3 R15, PT, PT, R15, R27, RZ ;  /* 0x0000001b0f0f7210 */ /* 0x000fe20007ffe0ff */
[----:B------:R-:W-:Y:S01]  /*30a0*/  LDS R25, [R22+0x480] ;  /* 0x0004800016197984 */ /* 0x000fe20000000800 */
[C---:B------:R-:W-:Y:S02]  /*30b0*/  LEA R20, P2, R14.reuse, R12, 0x2 ;  /* 0x0000000c0e147211 */ /* 0x040fe400078410ff */
[----:B------:R-:W-:Y:S01]  /*30c0*/  FMNMX3 R23, R17, |R26|, |R23|, !PT ;  /* 0x4000001a11177276 */ /* 0x000fe20007800417 */
[----:B------:R-:W0:Y:S01]  /*30d0*/  LDS R27, [R22+0x400] ;  /* 0x00040000161b7984 */ /* 0x000e220000000800 */
[----:B------:R-:W-:Y:S02]  /*30e0*/  LEA.HI.X R21, R14, R13, R15, 0x2, P2 ;  /* 0x0000000d0e157211 */ /* 0x000fe400010f140f */
[----:B------:R-:W-:-:S03]  /*30f0*/  IADD3 R14, P2, PT, R20, UR9, RZ ;  /* 0x00000009140e7c10 */ /* 0x000fc6000ff5e0ff */
[----:B------:R-:W0:Y:S01]  /*3100*/  LDG.E R24, desc[UR12][R20.64] ;  /* 0x0000000c14187981 */ /* 0x000e22000c1e1900 */
[----:B------:R-:W-:-:S05]  /*3110*/  IADD3.X R15, PT, PT, R21, UR8, RZ, P2, !PT ;  /* 0x00000008150f7c10 */ /* 0x000fca00097fe4ff */
[----:B------:R-:W2:Y:S01]  /*3120*/  LDG.E R17, desc[UR12][R14.64] ;  /* 0x0000000c0e117981 */ /* 0x000ea2000c1e1900 */
[----:B------:R-:W-:-:S04]  /*3130*/  IADD3 R28, P2, PT, R14, UR9, RZ ;  /* 0x000000090e1c7c10 */ /* 0x000fc8000ff5e0ff */
[----:B------:R-:W-:Y:S02]  /*3140*/  IADD3.X R29, PT, PT, R15, UR8, RZ, P2, !PT ;  /* 0x000000080f1d7c10 */ /* 0x000fe400097fe4ff */
[----:B------:R-:W-:Y:S01]  /*3150*/  IADD3 R26, P2, PT, R28, UR9, RZ ;  /* 0x000000091c1a7c10 */ /* 0x000fe2000ff5e0ff */
[----:B0-----:R-:W-:-:S03]  /*3160*/  FADD R24, R27, -R24 ;  /* 0x800000181b187221 */ /* 0x001fc60000000000 */
[----:B------:R-:W-:Y:S01]  /*3170*/  IADD3.X R27, PT, PT, R29, UR8, RZ, P2, !PT ;  /* 0x000000081d1b7c10 */ /* 0x000fe200097fe4ff */
[----:B--2---:R-:W-:-:S04]  /*3180*/  FADD R20, R25, -R17 ;  /* 0x8000001119147221 */ /* 0x004fc80000000000 */
[----:B------:R0:W2:Y:S01]  /*3190*/  LDG.E R21, desc[UR12][R26.64] ;  /* 0x0000000c1a157981 */ /* 0x0000a2000c1e1900 */
[----:B------:R-:W-:-:S03]  /*31a0*/  VIADD R25, R19, 0xb ;  /* 0x0000000b13197836 */ /* 0x000fc60000000000 */
[----:B------:R1:W3:Y:S02]  /*31b0*/  LDG.E R17, desc[UR12][R28.64] ;  /* 0x0000000c1c117981 */ /* 0x0002e4000c1e1900 */
[----:B------:R-:W-:-:S05]  /*31c0*/  SHF.R.S32.HI R14, RZ, 0x1f, R25 ;  /* 0x0000001fff0e7819 */ /* 0x000fca0000011419 */
[----:B0-----:R-:W-:Y:S02]  /*31d0*/  IMAD R26, R14, UR6, RZ ;  /* 0x000000060e1a7c24 */ /* 0x001fe4000f8e02ff */
[----:B------:R-:W-:-:S04]  /*31e0*/  IMAD.WIDE.U32 R14, R25, UR6, R6 ;  /* 0x00000006190e7c25 */ /* 0x000fc8000f8e0006 */
[----:B------:R-:W-:Y:S01]  /*31f0*/  IMAD R25, R25, UR7, R26 ;  /* 0x0000000719197c24 */ /* 0x000fe2000f8e021a */
[----:B------:R-:W-:-:S03]  /*3200*/  LEA R12, P2, R14, R12, 0x2 ;  /* 0x0000000c0e0c7211 */ /* 0x000fc600078410ff */
[----:B------:R-:W-:Y:S01]  /*3210*/  IMAD.IADD R15, R15, 0x1, R25 ;  /* 0x000000010f0f7824 */ /* 0x000fe200078e0219 */
[----:B------:R-:W-:Y:S01]  /*3220*/  FMNMX3 R20, R23, |R24|, |R20|, !PT ;  /* 0x4000001817147276 */ /* 0x000fe20007800414 */
[----:B------:R-:W-:Y:S03]  /*3230*/  LDS R25, [R22+0x600] ;  /* 0x0006000016197984 */ /* 0x000fe60000000800 */
[----:B------:R-:W-:Y:S01]  /*3240*/  LEA.HI.X R13, R14, R13, R15, 0x2, P2 ;  /* 0x0000000d0e0d7211 */ /* 0x000fe200010f140f */
[----:B------:R-:W2:Y:S01]  /*3250*/  LDS R23, [R22+0x580] ;  /* 0x0005800016177984 */ /* 0x000ea20000000800 */
[----:B------:R-:W-:-:S03]  /*3260*/  IADD3 R14, P2, PT, R12, UR9, RZ ;  /* 0x000000090c0e7c10 */ /* 0x000fc6000ff5e0ff */
[----:B------:R0:W4:Y:S01]  /*3270*/  LDG.E R12, desc[UR12][R12.64] ;  /* 0x0000000c0c0c7981 */ /* 0x000122000c1e1900 */
[----:B------:R-:W-:Y:S02]  /*3280*/  IADD3.X R15, PT, PT, R13, UR8, RZ, P2, !PT ;  /* 0x000000080d0f7c10 */ /* 0x000fe400097fe4ff */
[----:B------:R-:W-:Y:S01]  /*3290*/  IADD3 R26, P2, PT, R14, UR9, RZ ;  /* 0x000000090e1a7c10 */ /* 0x000fe2000ff5e0ff */
[----:B------:R-:W3:Y:S03]  /*32a0*/  LDS R24, [R22+0x500] ;  /* 0x0005000016187984 */ /* 0x000ee60000000800 */
[----:B------:R-:W-:Y:S01]  /*32b0*/  IADD3.X R27, PT, PT, R15, UR8, RZ, P2, !PT ;  /* 0x000000080f1b7c10 */ /* 0x000fe200097fe4ff */
[----:B------:R0:W4:Y:S01]  /*32c0*/  LDG.E R14, desc[UR12][R14.64] ;  /* 0x0000000c0e0e7981 */ /* 0x000122000c1e1900 */
[----:B-1----:R-:W-:-:S03]  /*32d0*/  IADD3 R28, P2, PT, R26, UR9, RZ ;  /* 0x000000091a1c7c10 */ /* 0x002fc6000ff5e0ff */
[----:B------:R-:W4:Y:S01]  /*32e0*/  LDG.E R26, desc[UR12][R26.64] ;  /* 0x0000000c1a1a7981 */ /* 0x000f22000c1e1900 */
[----:B------:R-:W-:-:S03]  /*32f0*/  IADD3.X R29, PT, PT, R27, UR8, RZ, P2, !PT ;  /* 0x000000081b1d7c10 */ /* 0x000fc600097fe4ff */
[----:B0-----:R-:W-:Y:S04]  /*3300*/  LDS R13, [R22+0x780] ;  /* 0x00078000160d7984 */ /* 0x001fe80000000800 */
[----:B------:R-:W4:Y:S04]  /*3310*/  LDG.E R28, desc[UR12][R28.64] ;  /* 0x0000000c1c1c7981 */ /* 0x000f28000c1e1900 */
[----:B------:R-:W-:Y:S01]  /*3320*/  LDS R15, [R22+0x700] ;  /* 0x00070000160f7984 */ /* 0x000fe20000000800 */
[----:B------:R-:W-:-:S04]  /*3330*/  UIADD3 UR4, UP0, UPT, UR4, 0x10, URZ ;  /* 0x0000001004047890 */ /* 0x000fc8000ff1e0ff */
[----:B------:R-:W-:Y:S02]  /*3340*/  UIADD3.X UR5, UPT, UPT, URZ, UR5, URZ, UP0, !UPT ;  /* 0x00000005ff057290 */ /* 0x000fe400087fe4ff */
[----:B------:R-:W-:Y:S02]  /*3350*/  ISETP.LE.U32.AND P2, PT, R18, UR4, PT ;  /* 0x0000000412007c0c */ /* 0x000fe4000bf43070 */
[----:B------:R-:W-:Y:S01]  /*3360*/  IADD3 R19, PT, PT, R19, 0x10, RZ ;  /* 0x0000001013137810 */ /* 0x000fe20007ffe0ff */
[----:B--2---:R-:W-:Y:S02]  /*3370*/  FADD R21, R23, -R21 ;  /* 0x8000001517157221 */ /* 0x004fe40000000000 */
[----:B------:R-:W0:Y:S01]  /*3380*/  LDS R23, [R22+0x680] ;  /* 0x0006800016177984 */ /* 0x000e220000000800 */
[----:B---3--:R-:W-:-:S05]  /*3390*/  FADD R17, R24, -R17 ;  /* 0x8000001118117221 */ /* 0x008fca0000000000 */
[----:B------:R-:W-:Y:S01]  /*33a0*/  FMNMX3 R17, R20, |R17|, |R21|, !PT ;  /* 0x4000001114117276 */ /* 0x000fe20007800415 */
[----:B----4-:R-:W-:Y:S01]  /*33b0*/  FADD R12, R25, -R12 ;  /* 0x8000000c190c7221 */ /* 0x010fe20000000000 */
[----:B------:R-:W-:-:S05]  /*33c0*/  IMAD.U32 R25, RZ, RZ, UR5 ;  /* 0x00000005ff197e24 */ /* 0x000fca000f8e00ff */
[----:B------:R-:W-:Y:S01]  /*33d0*/  ISETP.GE.AND.EX P2, PT, R25, R16, PT, P2 ;  /* 0x000000101900720c */ /* 0x000fe20003f46320 */
[----:B0-----:R-:W-:Y:S01]  /*33e0*/  FADD R14, R23, -R14 ;  /* 0x8000000e170e7221 */ /* 0x001fe20000000000 */
[----:B------:R-:W-:-:S04]  /*33f0*/  FADD R15, R15, -R26 ;  /* 0x8000001a0f0f7221 */ /* 0x000fc80000000000 */
[----:B------:R-:W-:Y:S01]  /*3400*/  FMNMX3 R12, R17, |R12|, |R14|, !PT ;  /* 0x4000000c110c7276 */ /* 0x000fe2000780040e */
[----:B------:R-:W-:-:S05]  /*3410*/  FADD R13, R13, -R28 ;  /* 0x8000001c0d0d7221 */ /* 0x000fca0000000000 */
[----:B------:R-:W-:Y:S01]  /*3420*/  FMNMX3 R24, R12, |R15|, |R13|, !PT ;  /* 0x4000000f0c187276 */ /* 0x000fe2000780040d */
[----:B------:R-:W-:Y:S06]  /*3430*/  @!P2 BRA `(.L_x_392) ;  /* 0xfffffff80014a947 */ /* 0x000fec000383ffff */
.L_x_391:
[----:B------:R-:W-:-:S04]  /*3440*/  IADD3 R12, P3, PT, R11, -UR4, RZ ;  /* 0x800000040b0c7c10 */ /* 0x000fc8000ff7e0ff */
[----:B------:R-:W-:Y:S02]  /*3450*/  ISETP.GT.U32.AND P2, PT, R12, 0x4, PT ;  /* 0x000000040c00780c */ /* 0x000fe40003f44070 */
[----:B------:R-:W-:-:S04]  /*3460*/  IADD3.X R12, PT, PT, R4, ~UR5, RZ, P3, !PT ;  /* 0x80000005040c7c10 */ /* 0x000fc80009ffe4ff */
[----:B------:R-:W-:-:S13]  /*3470*/  ISETP.GT.AND.EX P2, PT, R12, RZ, PT, P2 ;  /* 0x000000ff0c00720c */ /* 0x000fda0003f44320 */
[----:B------:R-:W-:Y:S05]  /*3480*/  @!P2 BRA `(.L_x_393) ;  /* 0x000000040004a947 */ /* 0x000fea0003800000 */
[----:B------:R-:W0:Y:S01]  /*3490*/  LDCU.64 UR6, c[0x0][0x398] ;  /* 0x00007300ff0677ac */ /* 0x000e220008000a00 */
[----:B------:R-:W1:Y:S01]  /*34a0*/  LDC.64 R12, c[0x0][0x380] ;  /* 0x0000e000ff0c7b82 */ /* 0x000e620000000a00 */
[----:B------:R-:W-:-:S05]  /*34b0*/  VIADD R17, R19, 0xffffffff ;  /* 0xffffffff13117836 */ /* 0x000fca0000000000 */
[----:B------:R-:W-:-:S05]  /*34c0*/  SHF.R.S32.HI R14, RZ, 0x1f, R17 ;  /* 0x0000001fff0e7819 */ /* 0x000fca0000011411 */
[----:B0-----:R-:W-:Y:S01]  /*34d0*/  IMAD R16, R14, UR6, RZ ;  /* 0x000000060e107c24 */ /* 0x001fe2000f8e02ff */
[----:B------:R-:W-:Y:S02]  /*34e0*/  USHF.L.U32 UR9, UR6, 0x2, URZ ;  /* 0x0000000206097899 */ /* 0x000fe400080006ff */
[----:B------:R-:W-:Y:S01]  /*34f0*/  IMAD.WIDE.U32 R14, R17, UR6, R6 ;  /* 0x00000006110e7c25 */ /* 0x000fe2000f8e0006 */
[----:B------:R-:W-:-:S03]  /*3500*/  USHF.L.U64.HI UR8, UR6, 0x2, UR7 ;  /* 0x0000000206087899 */ /* 0x000fc60008010207 */
[----:B------:R-:W-:Y:S01]  /*3510*/  IMAD R17, R17, UR7, R16 ;  /* 0x0000000711117c24 */ /* 0x000fe2000f8e0210 */
[----:B-1----:R-:W-:-:S03]  /*3520*/  LEA R22, P0, R14, R12, 0x2 ;  /* 0x0000000c0e167211 */ /* 0x002fc600078010ff */
[----:B------:R-:W-:Y:S01]  /*3530*/  IMAD.IADD R15, R15, 0x1, R17 ;  /* 0x000000010f0f7824 */ /* 0x000fe200078e0211 */
[----:B------:R-:W-:-:S04]  /*3540*/  IADD3 R20, P2, PT, R22, UR9, RZ ;  /* 0x0000000916147c10 */ /* 0x000fc8000ff5e0ff */
[----:B------:R-:W-:-:S04]  /*3550*/  LEA.HI.X R23, R14, R13, R15, 0x2, P0 ;  /* 0x0000000d0e177211 */ /* 0x000fc800000f140f */
[----:B------:R-:W-:Y:S01]  /*3560*/  IADD3.X R21, PT, PT, R23, UR8, RZ, P2, !PT ;  /* 0x0000000817157c10 */ /* 0x000fe200097fe4ff */
[----:B------:R-:W2:Y:S04]  /*3570*/  LDG.E R22, desc[UR12][R22.64] ;  /* 0x0000000c16167981 */ /* 0x000ea8000c1e1900 */
[----:B------:R0:W3:Y:S01]  /*3580*/  LDG.E R18, desc[UR12][R20.64] ;  /* 0x0000000c14127981 */ /* 0x0000e2000c1e1900 */
[----:B------:R-:W-:-:S05]  /*3590*/  VIADD R17, R19, 0x3 ;  /* 0x0000000313117836 */ /* 0x000fca0000000000 */
[----:B------:R-:W-:-:S05]  /*35a0*/  SHF.R.S32.HI R14, RZ, 0x1f, R17 ;  /* 0x0000001fff0e7819 */ /* 0x000fca0000011411 */
[----:B------:R-:W-:Y:S02]  /*35b0*/  IMAD R16, R14, UR6, RZ ;  /* 0x000000060e107c24 */ /* 0x000fe4000f8e02ff */
[----:B------:R-:W-:-:S04]  /*35c0*/  IMAD.WIDE.U32 R14, R17, UR6, R6 ;  /* 0x00000006110e7c25 */ /* 0x000fc8000f8e0006 */
[----:B------:R-:W-:Y:S01]  /*35d0*/  IMAD R17, R17, UR7, R16 ;  /* 0x0000000711117c24 */ /* 0x000fe2000f8e0210 */
[----:B------:R-:W-:Y:S02]  /*35e0*/  LEA R12, P2, R14, R12, 0x2 ;  /* 0x0000000c0e0c7211 */ /* 0x000fe400078410ff */
[----:B------:R-:W-:Y:S02]  /*35f0*/  IADD3 R16, P0, PT, R20, UR9, RZ ;  /* 0x0000000914107c10 */ /* 0x000fe4000ff1e0ff */
[----:B------:R-:W-:Y:S02]  /*3600*/  IADD3 R15, PT, PT, R15, R17, RZ ;  /* 0x000000110f0f7210 */ /* 0x000fe40007ffe0ff */
[----:B------:R-:W-:Y:S02]  /*3610*/  IADD3.X R17, PT, PT, R21, UR8, RZ, P0, !PT ;  /* 0x0000000815117c10 */ /* 0x000fe400087fe4ff */
[----:B------:R-:W-:Y:S02]  /*3620*/  LEA.HI.X R13, R14, R13, R15, 0x2, P2 ;  /* 0x0000000d0e0d7211 */ /* 0x000fe400010f140f */
[----:B------:R-:W-:-:S02]  /*3630*/  IADD3 R14, P2, PT, R16, UR9, RZ ;  /* 0x00000009100e7c10 */ /* 0x000fc4000ff5e0ff */
[----:B0-----:R-:W-:Y:S01]  /*3640*/  IADD3 R20, P0, PT, R12, UR9, RZ ;  /* 0x000000090c147c10 */ /* 0x001fe2000ff1e0ff */
[----:B------:R-:W4:Y:S01]  /*3650*/  LDG.E R16, desc[UR12][R16.64] ;  /* 0x0000000c10107981 */ /* 0x000f22000c1e1900 */
[----:B------:R-:W-:Y:S02]  /*3660*/  IADD3.X R15, PT, PT, R17, UR8, RZ, P2, !PT ;  /* 0x00000008110f7c10 */ /* 0x000fe400097fe4ff */
[----:B------:R-:W-:Y:S01]  /*3670*/  IADD3 R26, P2, PT, R20, UR9, RZ ;  /* 0x00000009141a7c10 */ /* 0x000fe2000ff5e0ff */
[----:B------:R0:W4:Y:S01]  /*3680*/  LDG.E R23, desc[UR12][R12.64] ;  /* 0x0000000c0c177981 */ /* 0x000122000c1e1900 */
[----:B------:R-:W-:Y:S02]  /*3690*/  IADD3.X R21, PT, PT, R13, UR8, RZ, P0, !PT ;  /* 0x000000080d157c10 */ /* 0x000fe400087fe4ff */
[----:B------:R-:W-:Y:S01]  /*36a0*/  IADD3 R28, P0, PT, R26, UR9, RZ ;  /* 0x000000091a1c7c10 */ /* 0x000fe2000ff1e0ff */
[----:B------:R-:W4:Y:S01]  /*36b0*/  LDG.E R14, desc[UR12][R14.64] ;  /* 0x0000000c0e0e7981 */ /* 0x000f22000c1e1900 */
[----:B------:R-:W-:-:S03]  /*36c0*/  IADD3.X R27, PT, PT, R21, UR8, RZ, P2, !PT ;  /* 0x00000008151b7c10 */ /* 0x000fc600097fe4ff */
[----:B------:R1:W4:Y:S01]  /*36d0*/  LDG.E R20, desc[UR12][R20.64] ;  /* 0x0000000c14147981 */ /* 0x000322000c1e1900 */
[----:B------:R-:W-:-:S03]  /*36e0*/  IADD3.X R29, PT, PT, R27, UR8, RZ, P0, !PT ;  /* 0x000000081b1d7c10 */ /* 0x000fc600087fe4ff */
[----:B------:R-:W4:Y:S04]  /*36f0*/  LDG.E R26, desc[UR12][R26.64] ;  /* 0x0000000c1a1a7981 */ /* 0x000f28000c1e1900 */
[----:B------:R-:W4:Y:S01]  /*3700*/  LDG.E R28, desc[UR12][R28.64] ;  /* 0x0000000c1c1c7981 */ /* 0x000f22000c1e1900 */
[----:B0-----:R-:W-:-:S05]  /*3710*/  IMAD R12, R19, 0x80, R2 ;  /* 0x00000080130c7824 */ /* 0x001fca00078e0202 */
[----:B------:R-:W2:Y:S04]  /*3720*/  LDS R13, [R12] ;  /* 0x000000000c0d7984 */ /* 0x000ea80000000800 */
[----:B------:R-:W3:Y:S04]  /*3730*/  LDS R25, [R12+0x80] ;  /* 0x000080000c197984 */ /* 0x000ee80000000800 */
[----:B-1----:R-:W-:Y:S04]  /*3740*/  LDS R21, [R12+0x280] ;  /* 0x000280000c157984 */ /* 0x002fe80000000800 */
[----:B------:R-:W-:Y:S01]  /*3750*/  LDS R15, [R12+0x300] ;  /* 0x000300000c0f7984 */ /* 0x000fe20000000800 */
[----:B------:R-:W-:Y:S01]  /*3760*/  UIADD3 UR4, UP0, UPT, UR4, 0x8, URZ ;  /* 0x0000000804047890 */ /* 0x000fe2000ff1e0ff */
[----:B------:R-:W-:Y:S01]  /*3770*/  PLOP3.LUT P0, PT, PT, PT, PT, 0x8, 0x80 ;  /* 0x000000000080781c */ /* 0x000fe20003f0e170 */
[----:B------:R-:W-:-:S02]  /*3780*/  VIADD R19, R19, 0x8 ;  /* 0x0000000813137836 */ /* 0x000fc40000000000 */
[----:B------:R-:W-:Y:S01]  /*3790*/  UIADD3.X UR5, UPT, UPT, URZ, UR5, URZ, UP0, !UPT ;  /* 0x00000005ff057290 */ /* 0x000fe200087fe4ff */
[----:B--2---:R-:W-:Y:S02]  /*37a0*/  FADD R17, R13, -R22 ;  /* 0x800000160d117221 */ /* 0x004fe40000000000 */
[----:B------:R-:W4:Y:S01]  /*37b0*/  LDS R13, [R12+0x180] ;  /* 0x000180000c0d7984 */ /* 0x000f220000000800 */
[----:B---3--:R-:W-:-:S03]  /*37c0*/  FADD R18, R25, -R18 ;  /* 0x8000001219127221 */ /* 0x008fc60000000000 */
[----:B------:R-:W0:Y:S02]  /*37d0*/  LDS R25, [R12+0x100] ;  /* 0x000100000c197984 */ /* 0x000e240000000800 */
[----:B------:R-:W-:Y:S02]  /*37e0*/  FMNMX3 R24, R24, |R17|, |R18|, !PT ;  /* 0x4000001118187276 */ /* 0x000fe40007800412 */
[----:B------:R-:W1:Y:S04]  /*37f0*/  LDS R18, [R12+0x200] ;  /* 0x000200000c127984 */ /* 0x000e680000000800 */
[----:B------:R-:W2:Y:S01]  /*3800*/  LDS R17, [R12+0x380] ;  /* 0x000380000c117984 */ /* 0x000ea20000000800 */
[----:B----4-:R-:W-:Y:S01]  /*3810*/  FADD R13, R13, -R14 ;  /* 0x8000000e0d0d7221 */ /* 0x010fe20000000000 */
[----:B0-----:R-:W-:Y:S01]  /*3820*/  FADD R25, R25, -R16 ;  /* 0x8000001019197221 */ /* 0x001fe20000000000 */
[----:B------:R-:W-:Y:S01]  /*3830*/  FADD R20, R21, -R20 ;  /* 0x8000001415147221 */ /* 0x000fe20000000000 */
[----:B-1----:R-:W-:-:S03]  /*3840*/  FADD R18, R18, -R23 ;  /* 0x8000001712127221 */ /* 0x002fc60000000000 */
[----:B------:R-:W-:Y:S01]  /*3850*/  FMNMX3 R13, R24, |R25|, |R13|, !PT ;  /* 0x40000019180d7276 */ /* 0x000fe2000780040d */
[----:B------:R-:W-:Y:S01]  /*3860*/  FADD R26, R15, -R26 ;  /* 0x8000001a0f1a7221 */ /* 0x000fe20000000000 */
[----:B--2---:R-:W-:Y:S02]  /*3870*/  FADD R17, R17, -R28 ;  /* 0x8000001c11117221 */ /* 0x004fe40000000000 */
[----:B------:R-:W-:-:S04]  /*3880*/  FMNMX3 R13, R13, |R18|, |R20|, !PT ;  /* 0x400000120d0d7276 */ /* 0x000fc80007800414 */
[----:B------:R-:W-:-:S07]  /*3890*/  FMNMX3 R24, R13, |R26|, |R17|, !PT ;  /* 0x4000001a0d187276 */ /* 0x000fce0007800411 */
.L_x_393:
[----:B------:R-:W-:-:S04]  /*38a0*/  ISETP.NE.U32.AND P2, PT, R11, UR4, PT ;  /* 0x000000040b007c0c */ /* 0x000fc8000bf45070 */
[----:B------:R-:W-:-:S13]  /*38b0*/  ISETP.NE.OR.EX P0, PT, R4, UR5, P0, P2 ;  /* 0x0000000504007c0c */ /* 0x000fda0008705720 */
[----:B------:R-:W-:Y:S05]  /*38c0*/  @!P0 BRA `(.L_x_389) ;  /* 0x00000000009c8947 */ /* 0x000fea0003800000 */
.L_x_390:
[----:B----4-:R-:W0:Y:S01]  /*38d0*/  LDC.64 R12, c[0x0][0x380] ;  /* 0x0000e000ff0c7b82 */ /* 0x010e220000000a00 */
[----:B------:R-:W1:Y:S02]  /*38e0*/  LDCU.64 UR6, c[0x0][0x398] ;  /* 0x00007300ff0677ac */ /* 0x000e640008000a00 */
[----:B-1----:R-:W-:Y:S02]  /*38f0*/  USHF.L.U64.HI UR8, UR6, 0x2, UR7 ;  /* 0x0000000206087899 */ /* 0x002fe40008010207 */
[----:B------:R-:W-:-:S12]  /*3900*/  USHF.L.U32 UR9, UR6, 0x2, URZ ;  /* 0x0000000206097899 */ /* 0x000fd800080006ff */
.L_x_394:
[----:B------:R-:W-:-:S05]  /*3910*/  VIADD R17, R19, 0xffffffff ;  /* 0xffffffff13117836 */ /* 0x000fca0000000000 */
[----:B------:R-:W-:-:S05]  /*3920*/  SHF.R.S32.HI R14, RZ, 0x1f, R17 ;  /* 0x0000001fff0e7819 */ /* 0x000fca0000011411 */
[----:B------:R-:W-:Y:S02]  /*3930*/  IMAD R16, R14, UR6, RZ ;  /* 0x000000060e107c24 */ /* 0x000fe4000f8e02ff */
[----:B------:R-:W-:-:S04]  /*3940*/  IMAD.WIDE.U32 R14, R17, UR6, R6 ;  /* 0x00000006110e7c25 */ /* 0x000fc8000f8e0006 */
[----:B------:R-:W-:Y:S01]  /*3950*/  IMAD R17, R17, UR7, R16 ;  /* 0x0000000711117c24 */ /* 0x000fe2000f8e0210 */
[----:B0-----:R-:W-:-:S04]  /*3960*/  LEA R22, P0, R14, R12, 0x2 ;  /* 0x0000000c0e167211 */ /* 0x001fc800078010ff */
[----:B------:R-:W-:Y:S02]  /*3970*/  IADD3 R17, PT, PT, R15, R17, RZ ;  /* 0x000000110f117210 */ /* 0x000fe40007ffe0ff */
[----:B------:R-:W-:Y:S02]  /*3980*/  IADD3 R20, P2, PT, R22, UR9, RZ ;  /* 0x0000000916147c10 */ /* 0x000fe4000ff5e0ff */
[----:B------:R-:W-:Y:S02]  /*3990*/  LEA.HI.X R23, R14, R13, R17, 0x2, P0 ;  /* 0x0000000d0e177211 */ /* 0x000fe400000f1411 */
[----:B------:R-:W-:Y:S02]  /*39a0*/  IADD3 R16, P0, PT, R20, UR9, RZ ;  /* 0x0000000914107c10 */ /* 0x000fe4000ff1e0ff */
[----:B------:R-:W-:Y:S01]  /*39b0*/  IADD3.X R21, PT, PT, R23, UR8, RZ, P2, !PT ;  /* 0x0000000817157c10 */ /* 0x000fe200097fe4ff */
[----:B------:R-:W2:Y:S01]  /*39c0*/  LDG.E R22, desc[UR12][R22.64] ;  /* 0x0000000c16167981 */ /* 0x000ea2000c1e1900 */
[----:B------:R-:W-:-:S02]  /*39d0*/  IADD3 R14, P2, PT, R16, UR9, RZ ;  /* 0x00000009100e7c10 */ /* 0x000fc4000ff5e0ff */
[----:B------:R-:W-:Y:S02]  /*39e0*/  IADD3.X R17, PT, PT, R21, UR8, RZ, P0, !PT ;  /* 0x0000000815117c10 */ /* 0x000fe400087fe4ff */
[----:B------:R-:W3:Y:S02]  /*39f0*/  LDG.E R21, desc[UR12][R20.64] ;  /* 0x0000000c14157981 */ /* 0x000ee4000c1e1900 */
[----:B------:R-:W-:Y:S02]  /*3a00*/  IADD3.X R15, PT, PT, R17, UR8, RZ, P2, !PT ;  /* 0x00000008110f7c10 */ /* 0x000fe400097fe4ff */
[----:B------:R-:W4:Y:S04]  /*3a10*/  LDG.E R17, desc[UR12][R16.64] ;  /* 0x0000000c10117981 */ /* 0x000f28000c1e1900 */
[----:B------:R-:W4:Y:S01]  /*3a20*/  LDG.E R14, desc[UR12][R14.64] ;  /* 0x0000000c0e0e7981 */ /* 0x000f22000c1e1900 */
[----:B------:R-:W-:-:S05]  /*3a30*/  IMAD R28, R19, 0x80, R2 ;  /* 0x00000080131c7824 */ /* 0x000fca00078e0202 */
[----:B------:R-:W2:Y:S04]  /*3a40*/  LDS R25, [R28] ;  /* 0x000000001c197984 */ /* 0x000ea80000000800 */
[----:B------:R-:W3:Y:S04]  /*3a50*/  LDS R18, [R28+0x80] ;  /* 0x000080001c127984 */ /* 0x000ee80000000800 */
[----:B------:R-:W4:Y:S04]  /*3a60*/  LDS R26, [R28+0x100] ;  /* 0x000100001c1a7984 */ /* 0x000f280000000800 */
[----:B------:R-:W0:Y:S01]  /*3a70*/  LDS R27, [R28+0x180] ;  /* 0x000180001c1b7984 */ /* 0x000e220000000800 */
[----:B------:R-:W-:-:S04]  /*3a80*/  UIADD3 UR4, UP0, UPT, UR4, 0x4, URZ ;  /* 0x0000000404047890 */ /* 0x000fc8000ff1e0ff */
[----:B------:R-:W-:Y:S02]  /*3a90*/  UIADD3.X UR5, UPT, UPT, URZ, UR5, URZ, UP0, !UPT ;  /* 0x00000005ff057290 */ /* 0x000fe400087fe4ff */
[----:B------:R-:W-:-:S04]  /*3aa0*/  ISETP.NE.U32.AND P0, PT, R11, UR4, PT ;  /* 0x000000040b007c0c */ /* 0x000fc8000bf05070 */
[----:B------:R-:W-:Y:S01]  /*3ab0*/  ISETP.NE.AND.EX P0, PT, R4, UR5, PT, P0 ;  /* 0x0000000504007c0c */ /* 0x000fe2000bf05300 */
[----:B------:R-:W-:Y:S02]  /*3ac0*/  VIADD R19, R19, 0x4 ;  /* 0x0000000413137836 */ /* 0x000fe40000000000 */
[----:B--2---:R-:W-:Y:S01]  /*3ad0*/  FADD R25, R25, -R22 ;  /* 0x8000001619197221 */ /* 0x004fe20000000000 */
[----:B---3--:R-:W-:Y:S01]  /*3ae0*/  FADD R18, R18, -R21 ;  /* 0x8000001512127221 */ /* 0x008fe20000000000 */
[----:B----4-:R-:W-:-:S04]  /*3af0*/  FADD R17, R26, -R17 ;  /* 0x800000111a117221 */ /* 0x010fc80000000000 */
[----:B------:R-:W-:Y:S01]  /*3b00*/  FMNMX3 R18, R24, |R25|, |R18|, !PT ;  /* 0x4000001918127276 */ /* 0x000fe20007800412 */
[----:B0-----:R-:W-:-:S05]  /*3b10*/  FADD R14, R27, -R14 ;  /* 0x8000000e1b0e7221 */ /* 0x001fca0000000000 */
[----:B------:R-:W-:Y:S01]  /*3b20*/  FMNMX3 R24, R18, |R17|, |R14|, !PT ;  /* 0x4000001112187276 */ /* 0x000fe2000780040e */
[----:B------:R-:W-:Y:S06]  /*3b30*/  @P0 BRA `(.L_x_394) ;  /* 0xfffffffc00740947 */ /* 0x000fec000383ffff */
.L_x_389:
[----:B------:R-:W-:-:S04]  /*3b40*/  ISETP.NE.U32.AND P0, PT, R10, RZ, PT ;  /* 0x000000ff0a00720c */ /* 0x000fc80003f05070 */
[----:B------:R-:W-:-:S13]  /*3b50*/  ISETP.NE.AND.EX P0, PT, RZ, RZ, PT, P0 ;  /* 0x000000ffff00720c */ /* 0x000fda0003f05300 */
[----:B------:R-:W-:Y:S05]  /*3b60*/  @!P0 BRA `(.L_x_395) ;  /* 0x0000000000ac8947 */ /* 0x000fea0003800000 */
[----:B----4-:R-:W0:Y:S01]  /*3b70*/  LDC.64 R12, c[0x0][0x398] ;  /* 0x0000e600ff0c7b82 */ /* 0x010e220000000a00 */
[----:B------:R-:W-:-:S05]  /*3b80*/  VIADD R17, R19, 0xffffffff ;  /* 0xffffffff13117836 */ /* 0x000fca0000000000 */
[----:B------:R-:W-:Y:S02]  /*3b90*/  SHF.R.S32.HI R21, RZ, 0x1f, R17 ;  /* 0x0000001fff157819 */ /* 0x000fe40000011411 */
[----:B------:R-:W1:Y:S03]  /*3ba0*/  LDC.64 R14, c[0x0][0x380] ;  /* 0x0000e000ff0e7b82 */ /* 0x000e660000000a00 */
[-C--:B0-----:R-:W-:Y:S02]  /*3bb0*/  IMAD R16, R21, R12.reuse, RZ ;  /* 0x0000000c15107224 */ /* 0x081fe400078e02ff */
[----:B------:R-:W-:-:S04]  /*3bc0*/  IMAD.WIDE.U32 R20, R17, R12, R6 ;  /* 0x0000000c11147225 */ /* 0x000fc800078e0006 */
[----:B------:R-:W-:Y:S01]  /*3bd0*/  IMAD R17, R17, R13, R16 ;  /* 0x0000000d11117224 */ /* 0x000fe200078e0210 */
[----:B-1----:R-:W-:-:S04]  /*3be0*/  LEA R16, P0, R20, R14, 0x2 ;  /* 0x0000000e14107211 */ /* 0x002fc800078010ff */
[----:B------:R-:W-:-:S04]  /*3bf0*/  IADD3 R17, PT, PT, R21, R17, RZ ;  /* 0x0000001115117210 */ /* 0x000fc80007ffe0ff */
[----:B------:R-:W-:-:S06]  /*3c00*/  LEA.HI.X R17, R20, R15, R17, 0x2, P0 ;  /* 0x0000000f14117211 */ /* 0x000fcc00000f1411 */
[----:B------:R-:W2:Y:S01]  /*3c10*/  LDG.E R17, desc[UR12][R16.64] ;  /* 0x0000000c10117981 */ /* 0x000ea2000c1e1900 */
[----:B------:R-:W-:Y:S01]  /*3c20*/  IMAD R20, R19, 0x80, R2 ;  /* 0x0000008013147824 */ /* 0x000fe200078e0202 */
[----:B------:R-:W-:-:S04]  /*3c30*/  ISETP.NE.U32.AND P0, PT, R10, 0x1, PT ;  /* 0x000000010a00780c */ /* 0x000fc80003f05070 */
[----:B------:R-:W2:Y:S01]  /*3c40*/  LDS R18, [R20] ;  /* 0x0000000014127984 */ /* 0x000ea20000000800 */
[----:B------:R-:W-:Y:S01]  /*3c50*/  ISETP.NE.AND.EX P0, PT, RZ, RZ, PT, P0 ;  /* 0x000000ffff00720c */ /* 0x000fe20003f05300 */
[----:B--2---:R-:W-:-:S05]  /*3c60*/  FADD R21, R18, -R17 ;  /* 0x8000001112157221 */ /* 0x004fca0000000000 */
[----:B------:R-:W-:-:S07]  /*3c70*/  FMNMX R24, R24, |R21|, !PT ;  /* 0x4000001518187209 */ /* 0x000fce0007800000 */
[----:B------:R-:W-:Y:S05]  /*3c80*/  @!P0 BRA `(.L_x_395) ;  /* 0x0000000000648947 */ /* 0x000fea0003800000 */
[----:B------:R-:W-:Y:S02]  /*3c90*/  ISETP.NE.U32.AND P0, PT, R10, 0x2, PT ;  /* 0x000000020a00780c */ /* 0x000fe40003f05070 */
[----:B------:R-:W-:Y:S02]  /*3ca0*/  SHF.R.S32.HI R17, RZ, 0x1f, R19 ;  /* 0x0000001fff117819 */ /* 0x000fe40000011413 */
[----:B------:R-:W-:-:S03]  /*3cb0*/  ISETP.NE.AND.EX P0, PT, RZ, RZ, PT, P0 ;  /* 0x000000ffff00720c */ /* 0x000fc60003f05300 */
[-C--:B------:R-:W-:Y:S02]  /*3cc0*/  IMAD R18, R17, R12.reuse, RZ ;  /* 0x0000000c11127224 */ /* 0x080fe400078e02ff */
[----:B------:R-:W-:-:S04]  /*3cd0*/  IMAD.WIDE.U32 R16, R19, R12, R6 ;  /* 0x0000000c13107225 */ /* 0x000fc800078e0006 */
[----:B------:R-:W-:-:S04]  /*3ce0*/  IMAD R25, R19, R13, R18 ;  /* 0x0000000d13197224 */ /* 0x000fc800078e0212 */
[----:B------:R-:W-:Y:S02]  /*3cf0*/  @P0 VIADD R21, R19, 0x1 ;  /* 0x0000000113150836 */ /* 0x000fe40000000000 */
[----:B------:R-:W-:Y:S02]  /*3d00*/  IMAD.IADD R17, R17, 0x1, R25 ;  /* 0x0000000111117824 */ /* 0x000fe400078e0219 */
[----:B------:R-:W-:Y:S01]  /*3d10*/  @P0 IMAD.WIDE.U32 R18, R21, R12, R6 ;  /* 0x0000000c15120225 */ /* 0x000fe200078e0006 */
[----:B------:R-:W-:-:S05]  /*3d20*/  @P0 SHF.R.S32.HI R23, RZ, 0x1f, R21 ;  /* 0x0000001fff170819 */ /* 0x000fca0000011415 */
[----:B------:R-:W-:Y:S01]  /*3d30*/  @P0 IMAD R22, R23, R12, RZ ;  /* 0x0000000c17160224 */ /* 0x000fe200078e02ff */
[----:B------:R-:W-:-:S03]  /*3d40*/  LEA R12, P2, R16, R14, 0x2 ;  /* 0x0000000e100c7211 */ /* 0x000fc600078410ff */
[----:B------:R-:W-:Y:S01]  /*3d50*/  @P0 IMAD R21, R21, R13, R22 ;  /* 0x0000000d15150224 */ /* 0x000fe200078e0216 */
[----:B------:R-:W-:Y:S02]  /*3d60*/  LEA.HI.X R13, R16, R15, R17, 0x2, P2 ;  /* 0x0000000f100d7211 */ /* 0x000fe400010f1411 */
[C---:B------:R-:W-:Y:S02]  /*3d70*/  @P0 LEA R14, P2, R18.reuse, R14, 0x2 ;  /* 0x0000000e120e0211 */ /* 0x040fe400078410ff */
[----:B------:R-:W-:Y:S02]  /*3d80*/  @P0 IADD3 R16, PT, PT, R19, R21, RZ ;  /* 0x0000001513100210 */ /* 0x000fe40007ffe0ff */
[----:B------:R-:W2:Y:S02]  /*3d90*/  LDG.E R13, desc[UR12][R12.64] ;  /* 0x0000000c0c0d7981 */ /* 0x000ea4000c1e1900 */
[----:B------:R-:W-:Y:S02]  /*3da0*/  @P0 LEA.HI.X R15, R18, R15, R16, 0x2, P2 ;  /* 0x0000000f120f0211 */ /* 0x000fe400010f1410 */
[----:B------:R-:W2:Y:S04]  /*3db0*/  LDS R16, [R20+0x80] ;  /* 0x0000800014107984 */ /* 0x000ea80000000800 */
[----:B------:R-:W3:Y:S04]  /*3dc0*/  @P0 LDG.E R15, desc[UR12][R14.64] ;  /* 0x0000000c0e0f0981 */ /* 0x000ee8000c1e1900 */
[----:B------:R-:W3:Y:S01]  /*3dd0*/  @P0 LDS R18, [R20+0x100] ;  /* 0x0001000014120984 */ /* 0x000ee20000000800 */
[----:B--2---:R-:W-:-:S05]  /*3de0*/  FADD R17, R16, -R13 ;  /* 0x8000000d10117221 */ /* 0x004fca0000000000 */
[----:B------:R-:W-:Y:S01]  /*3df0*/  FMNMX R24, R24, |R17|, !PT ;  /* 0x4000001118187209 */ /* 0x000fe20007800000 */
[----:B---3--:R-:W-:-:S05]  /*3e00*/  @P0 FADD R19, R18, -R15 ;  /* 0x8000000f12130221 */ /* 0x008fca0000000000 */
[----:B------:R-:W-:-:S07]  /*3e10*/  @P0 FMNMX R24, R24, |R19|, !PT ;  /* 0x4000001318180209 */ /* 0x000fce0007800000 */
.L_x_395:
[----:B-----5:R-:W-:Y:S01]  /*3e20*/  FSETP.GTU.AND P0, PT, R24, R3, PT ;  /* 0x000000031800720b */ /* 0x020fe20003f0c000 */
[----:B------:R-:W-:-:S12]  /*3e30*/  BSSY.RECONVERGENT B0, `(.L_x_396) ;  /* 0x000001a000007945 */ /* 0x000fd80003800200 */
[----:B------:R-:W-:Y:S05]  /*3e40*/  @P0 BRA `(.L_x_397) ;  /* 0x0000000000600947 */ /* 0x000fea0003800000 */
[----:B------:R-:W0:Y:S08]  /*3e50*/  LDC.64 R16, c[0x0][0x398] ;  /* 0x0000e600ff107b82 */ /* 0x000e300000000a00 */
[----:B------:R-:W1:Y:S08]  /*3e60*/  LDC.64 R14, c[0x0][0x388] ;  /* 0x0000e200ff0e7b82 */ /* 0x000e700000000a00 */
[----:B----4-:R-:W2:Y:S01]  /*3e70*/  LDC.64 R12, c[0x0][0x380] ;  /* 0x0000e000ff0c7b82 */ /* 0x010ea20000000a00 */
[----:B0-----:R-:W-:-:S02]  /*3e80*/  IMAD.WIDE.U32 R18, R16, UR15, R6 ;  /* 0x0000000f10127c25 */ /* 0x001fc4000f8e0006 */
[----:B------:R-:W0:Y:S02]  /*3e90*/  LDS R16, [R2] ;  /* 0x0000000002107984 */ /* 0x000e240000000800 */
[----:B------:R-:W-:Y:S01]  /*3ea0*/  IMAD R17, R17, UR15, R19 ;  /* 0x0000000f11117c24 */ /* 0x000fe2000f8e0213 */
[----:B-1----:R-:W-:-:S04]  /*3eb0*/  LEA R14, P0, R18, R14, 0x2 ;  /* 0x0000000e120e7211 */ /* 0x002fc800078010ff */
[----:B------:R-:W-:Y:S02]  /*3ec0*/  LEA.HI.X R15, R18, R15, R17, 0x2, P0 ;  /* 0x0000000f120f7211 */ /* 0x000fe400000f1411 */
[----:B------:R-:W1:Y:S01]  /*3ed0*/  LDS R17, [R2+0x80] ;  /* 0x0000800002117984 */ /* 0x000e620000000800 */
[----:B--2---:R-:W-:-:S03]  /*3ee0*/  LEA R12, P2, R6, R12, 0x2 ;  /* 0x0000000c060c7211 */ /* 0x004fc600078410ff */
[----:B------:R-:W0:Y:S01]  /*3ef0*/  LDG.E R15, desc[UR12][R14.64] ;  /* 0x0000000c0e0f7981 */ /* 0x000e22000c1e1900 */
[----:B------:R-:W-:-:S05]  /*3f00*/  LEA.HI.X R13, R6, R13, R7, 0x2, P2 ;  /* 0x0000000d060d7211 */ /* 0x000fca00010f1407 */
[----:B------:R-:W1:Y:S01]  /*3f10*/  LDG.E R12, desc[UR12][R12.64] ;  /* 0x0000000c0c0c7981 */ /* 0x000e62000c1e1900 */
[----:B------:R-:W-:Y:S02]  /*3f20*/  VIADD R5, R5, 0x1 ;  /* 0x0000000105057836 */ /* 0x000fe40000000000 */
[----:B0-----:R-:W-:Y:S01]  /*3f30*/  FADD R16, R16, -R15 ;  /* 0x8000000f10107221 */ /* 0x001fe20000000000 */
[----:B-1----:R-:W-:-:S04]  /*3f40*/  FADD R18, R17, -R12 ;  /* 0x8000000c11127221 */ /* 0x002fc80000000000 */
[-C--:B------:R-:W-:Y:S02]  /*3f50*/  FSETP.GTU.AND P0, PT, |R16|, R3.reuse, PT ;  /* 0x000000031000720b */ /* 0x080fe40003f0c200 */
[----:B------:R-:W-:Y:S01]  /*3f60*/  FSETP.GTU.AND P2, PT, |R18|, R3, PT ;  /* 0x000000031200720b */ /* 0x000fe20003f4c200 */
[----:B------:R-:W-:Y:S02]  /*3f70*/  VIADD R16, R9, 0x1 ;  /* 0x0000000109107836 */ /* 0x000fe40000000000 */
[----:B------:R-:W-:-:S08]  /*3f80*/  VIADD R17, R8, 0x1 ;  /* 0x0000000108117836 */ /* 0x000fd00000000000 */
[----:B------:R-:W-:Y:S02]  /*3f90*/  @P0 IADD3 R16, PT, PT, R9, RZ, RZ ;  /* 0x000000ff09100210 */ /* 0x000fe40007ffe0ff */
[----:B------:R-:W-:-:S03]  /*3fa0*/  @P2 IMAD.MOV R17, RZ, RZ, R8 ;  /* 0x000000ffff112224 */ /* 0x000fc600078e0208 */
[----:B------:R-:W-:Y:S02]  /*3fb0*/  IMAD.MOV.U32 R9, RZ, RZ, R16 ;  /* 0x000000ffff097224 */ /* 0x000fe400078e0010 */
[----:B------:R-:W-:-:S07]  /*3fc0*/  IMAD.MOV.U32 R8, RZ, RZ, R17 ;  /* 0x000000ffff087224 */ /* 0x000fce00078e0011 */
.L_x_397:
[----:B------:R-:W-:Y:S05]  /*3fd0*/  BSYNC.RECONVERGENT B0 ;  /* 0x0000000000007941 */ /* 0x000fea0003800200 */
.L_x_396:
[----:B------:R-:W0:Y:S01]  /*3fe0*/  LDCU.64 UR4, c[0x0][0x398] ;  /* 0x00007300ff0477ac */ /* 0x000e220008000a00 */
[----:B------:R-:W-:-:S04]  /*3ff0*/  IADD3 R6, P0, PT, R6, 0x1, RZ ;  /* 0x0000000106067810 */ /* 0x000fc80007f1e0ff */
[----:B------:R-:W-:Y:S02]  /*4000*/  IADD3.X R7, PT, PT, RZ, R7, RZ, P0, !PT ;  /* 0x00000007ff077210 */ /* 0x000fe400007fe4ff */
[----:B0-----:R-:W-:-:S04]  /*4010*/  ISETP.GE.U32.AND P0, PT, R6, UR4, PT ;  /* 0x0000000406007c0c */ /* 0x001fc8000bf06070 */
[----:B------:R-:W-:-:S13]  /*4020*/  ISETP.GE.U32.AND.EX P0, PT, R7, UR5, PT, P0 ;  /* 0x0000000507007c0c */ /* 0x000fda000bf06100 */
[----:B------:R-:W-:Y:S05]  /*4030*/  @!P0 BRA `(.L_x_398) ;  /* 0xffffffe800c48947 */ /* 0x000fea000383ffff */
[----:B------:R-:W-:Y:S05]  /*4040*/  BRA `(.L_x_399) ;  /* 0x0000001400dc7947 */ /* 0x000fea0003800000 */
.L_x_388:
[----:B------:R-:W0:Y:S01]  /*4050*/  LDCU.64 UR4, c[0x0][0x398] ;  /* 0x00007300ff0477ac */ /* 0x000e220008000a00 */
[----:B------:R-:W-:Y:S02]  /*4060*/  LOP3.LUT R16, R21, 0x7, RZ, 0xc0, !PT ;  /* 0x0000000715107812 */ /* 0x000fe400078ec0ff */
[----:B------:R-:W-:Y:S01]  /*4070*/  CS2R R4, SRZ ;  /* 0x0000000000047805 */ /* 0x000fe2000001ff00 */
[----:B------:R-:W-:Y:S01]  /*4080*/  IMAD.MOV.U32 R19, RZ, RZ, RZ ;  /* 0x000000ffff137224 */ /* 0x000fe200078e00ff */
[----:B------:R-:W-:Y:S02]  /*4090*/  CS2R R8, SRZ ;  /* 0x0000000000087805 */ /* 0x000fe4000001ff00 */
[----:B------:R-:W-:-:S04]  /*40a0*/  ISETP.NE.U32.AND P0, PT, R16, RZ, PT ;  /* 0x000000ff1000720c */ /* 0x000fc80003f05070 */
[----:B------:R-:W-:Y:S01]  /*40b0*/  ISETP.NE.AND.EX P0, PT, RZ, RZ, PT, P0 ;  /* 0x000000ffff00720c */ /* 0x000fe20003f05300 */
[----:B0-----:R-:W-:-:S04]  /*40c0*/  UIADD3 UR4, UP0, UPT, UR4, -0x1, URZ ;  /* 0xffffffff04047890 */ /* 0x001fc8000ff1e0ff */
[----:B------:R-:W-:Y:S02]  /*40d0*/  UIADD3.X UR5, UPT, UPT, UR5, -0x1, URZ, UP0, !UPT ;  /* 0xffffffff05057890 */ /* 0x000fe400087fe4ff */
[----:B------:R-:W-:-:S04]  /*40e0*/  UISETP.GE.U32.AND UP0, UPT, UR4, 0x7, UPT ;  /* 0x000000070400788c */ /* 0x000fc8000bf06070 */
[----:B------:R-:W-:-:S09]  /*40f0*/  UISETP.GE.U32.AND.EX UP0, UPT, UR5, URZ, UPT, UP0 ;  /* 0x000000ff0500728c */ /* 0x000fd2000bf06100 */
[----:B------:R-:W-:Y:S05]  /*4100*/  BRA.U !UP0, `(.L_x_400) ;  /* 0x0000000908407547 */ /* 0x000fea000b800000 */
[----:B------:R-:W0:Y:S01]  /*4110*/  LDC R19, c[0x0][0x39c] ;  /* 0x0000e700ff137b82 */ /* 0x000e220000000800 */
[----:B-----5:R-:W-:Y:S01]  /*4120*/  FSETP.GE.AND P2, PT, R3, RZ, PT ;  /* 0x000000ff0300720b */ /* 0x020fe20003f46000 */
[----:B------:R-:W-:Y:S01]  /*4130*/  IMAD.MOV.U32 R5, RZ, RZ, RZ ;  /* 0x000000ffff057224 */ /* 0x000fe200078e00ff */
[----:B------:R-:W-:Y:S02]  /*4140*/  LOP3.LUT R4, R21, 0xfffffff8, RZ, 0xc0, !PT ;  /* 0xfffffff815047812 */ /* 0x000fe400078ec0ff */
[----:B------:R-:W-:-:S03]  /*4150*/  CS2R R14, SRZ ;  /* 0x00000000000e7805 */ /* 0x000fc6000001ff00 */
[----:B---3--:R-:W1:Y:S06]  /*4160*/  LDC.64 R22, c[0x0][0x398] ;  /* 0x0000e600ff167b82 */ /* 0x008e6c0000000a00 */
.L_x_401:
[----:B------:R-:W2:Y:S01]  /*4170*/  LDC.64 R6, c[0x0][0x380] ;  /* 0x0000e000ff067b82 */ /* 0x000ea20000000a00 */
[----:B----4-:R-:W-:Y:S01]  /*4180*/  MOV R12, R15 ;  /* 0x0000000f000c7202 */ /* 0x010fe20000000f00 */
[----:B-1----:R-:W-:Y:S02]  /*4190*/  IMAD.MOV.U32 R21, RZ, RZ, R22 ;  /* 0x000000ffff157224 */ /* 0x002fe400078e0016 */
[----:B------:R-:W-:Y:S02]  /*41a0*/  IMAD.MOV.U32 R13, RZ, RZ, R14 ;  /* 0x000000ffff0d7224 */ /* 0x000fe400078e000e */
[----:B------:R-:W-:Y:S02]  /*41b0*/  IMAD R17, R23, UR15, RZ ;  /* 0x0000000f17117c24 */ /* 0x000fe4000f8e02ff */
[----:B------:R-:W1:Y:S01]  /*41c0*/  LDC.64 R10, c[0x0][0x388] ;  /* 0x0000e200ff0a7b82 */ /* 0x000e620000000a00 */
[----:B------:R-:W-:-:S04]  /*41d0*/  IMAD.WIDE.U32 R12, R21, UR15, R12 ;  /* 0x0000000f150c7c25 */ /* 0x000fc8000f8e000c */
[----:B------:R-:W-:Y:S02]  /*41e0*/  IMAD.IADD R13, R17, 0x1, R13 ;  /* 0x00000001110d7824 */ /* 0x000fe400078e020d */
[----:B------:R-:W3:Y:S01]  /*41f0*/  @P2 LDS R17, [R2+0x80] ;  /* 0x0000800002112984 */ /* 0x000ee20000000800 */
[----:B--2---:R-:W-:-:S04]  /*4200*/  LEA R6, P3, R15, R6, 0x2 ;  /* 0x000000060f067211 */ /* 0x004fc800078610ff */
[----:B------:R-:W-:Y:S02]  /*4210*/  LEA.HI.X R7, R15, R7, R14, 0x2, P3 ;  /* 0x000000070f077211 */ /* 0x000fe400018f140e */
[----:B-1----:R-:W-:-:S03]  /*4220*/  LEA R10, P1, R12, R10, 0x2 ;  /* 0x0000000a0c0a7211 */ /* 0x002fc600078210ff */
[----:B------:R-:W3:Y:S01]  /*4230*/  @P2 LDG.E R18, desc[UR12][R6.64] ;  /* 0x0000000c06122981 */ /* 0x000ee2000c1e1900 */
[----:B------:R-:W-:-:S03]  /*4240*/  LEA.HI.X R11, R12, R11, R13, 0x2, P1 ;  /* 0x0000000b0c0b7211 */ /* 0x000fc600008f140d */
[----:B------:R-:W1:Y:S04]  /*4250*/  @P2 LDS R12, [R2] ;  /* 0x00000000020c2984 */ /* 0x000e680000000800 */
[----:B------:R-:W1:Y:S01]  /*4260*/  @P2 LDG.E R13, desc[UR12][R10.64] ;  /* 0x0000000c0a0d2981 */ /* 0x000e62000c1e1900 */
[----:B------:R-:W-:Y:S02]  /*4270*/  @P2 VIADD R5, R5, 0x1 ;  /* 0x0000000105052836 */ /* 0x000fe40000000000 */
[----:B---3--:R-:W-:-:S05]  /*4280*/  @P2 FADD R18, R17, -R18 ;  /* 0x8000001211122221 */ /* 0x008fca0000000000 */
[----:B------:R-:W-:Y:S01]  /*4290*/  FSETP.GTU.AND P3, PT, |R18|, R3, P2 ;  /* 0x000000031200720b */ /* 0x000fe2000176c200 */
[----:B-1----:R-:W-:-:S05]  /*42a0*/  @P2 FADD R12, R12, -R13 ;  /* 0x8000000d0c0c2221 */ /* 0x002fca0000000000 */
[----:B------:R-:W-:Y:S01]  /*42b0*/  FSETP.GTU.AND P1, PT, |R12|, R3, P2 ;  /* 0x000000030c00720b */ /* 0x000fe2000172c200 */
[----:B------:R-:W-:Y:S01]  /*42c0*/  @P2 VIADD R13, R8, 0x1 ;  /* 0x00000001080d2836 */ /* 0x000fe20000000000 */
[----:B------:R-:W-:-:S05]  /*42d0*/  @P2 IADD3 R12, PT, PT, R9, 0x1, RZ ;  /* 0x00000001090c2810 */ /* 0x000fca0007ffe0ff */
[----:B------:R-:W-:-:S05]  /*42e0*/  @P3 IMAD.MOV R13, RZ, RZ, R8 ;  /* 0x000000ffff0d3224 */ /* 0x000fca00078e0208 */
[----:B------:R-:W-:Y:S01]  /*42f0*/  @P2 MOV R8, R13 ;  /* 0x0000000d00082202 */ /* 0x000fe20000000f00 */
[----:B------:R-:W-:-:S04]  /*4300*/  @P1 IMAD.MOV R12, RZ, RZ, R9 ;  /* 0x000000ffff0c1224 */ /* 0x000fc800078e0209 */
[----:B------:R-:W-:Y:S01]  /*4310*/  @P2 IMAD.MOV.U32 R9, RZ, RZ, R12 ;  /* 0x000000ffff092224 */ /* 0x000fe200078e000c */
[----:B------:R-:W-:-:S13]  /*4320*/  FSETP.GE.AND P2, PT, R3, RZ, PT ;  /* 0x000000ff0300720b */ /* 0x000fda0003f46000 */
[----:B------:R-:W2:Y:S04]  /*4330*/  @P2 LDG.E R12, desc[UR12][R10.64+0x4] ;  /* 0x0000040c0a0c2981 */ /* 0x000ea8000c1e1900 */
[----:B------:R-:W3:Y:S04]  /*4340*/  @P2 LDG.E R17, desc[UR12][R6.64+0x4] ;  /* 0x0000040c06112981 */ /* 0x000ee8000c1e1900 */
[----:B------:R-:W4:Y:S04]  /*4350*/  @P2 LDG.E R13, desc[UR12][R10.64+0x8] ;  /* 0x0000080c0a0d2981 */ /* 0x000f28000c1e1900 */
[----:B------:R-:W5:Y:S04]  /*4360*/  @P2 LDG.E R18, desc[UR12][R6.64+0x8] ;  /* 0x0000080c06122981 */ /* 0x000f68000c1e1900 */
[----:B------:R-:W5:Y:S04]  /*4370*/  @P2 LDG.E R24, desc[UR12][R10.64+0xc] ;  /* 0x00000c0c0a182981 */ /* 0x000f68000c1e1900 */
[----:B------:R-:W2:Y:S04]  /*4380*/  @P2 LDS R25, [R2] ;  /* 0x0000000002192984 */ /* 0x000ea80000000800 */
[----:B------:R-:W3:Y:S04]  /*4390*/  @P2 LDS R20, [R2+0x80] ;  /* 0x0000800002142984 */ /* 0x000ee80000000800 */
[----:B------:R-:W4:Y:S04]  /*43a0*/  @P2 LDS R26, [R2] ;  /* 0x00000000021a2984 */ /* 0x000f280000000800 */
[----:B------:R-:W5:Y:S04]  /*43b0*/  @P2 LDS R27, [R2] ;  /* 0x00000000021b2984 */ /* 0x000f680000000800 */
[----:B------:R-:W-:Y:S01]  /*43c0*/  @P2 LDS R29, [R2+0x80] ;  /* 0x00008000021d2984 */ /* 0x000fe20000000800 */
[----:B--2---:R-:W-:-:S03]  /*43d0*/  @P2 FADD R12, R25, -R12 ;  /* 0x8000000c190c2221 */ /* 0x004fc60000000000 */
[----:B------:R-:W1:Y:S02]  /*43e0*/  @P2 LDS R25, [R2+0x80] ;  /* 0x0000800002192984 */ /* 0x000e640000000800 */
[----:B------:R-:W-:Y:S02]  /*43f0*/  FSETP.GTU.AND P1, PT, |R12|, R3, P2 ;  /* 0x000000030c00720b */ /* 0x000fe4000172c200 */
[----:B------:R-:W2:Y:S01]  /*4400*/  @P2 LDG.E R12, desc[UR12][R6.64+0xc] ;  /* 0x00000c0c060c2981 */ /* 0x000ea2000c1e1900 */
[----:B---3--:R-:W-:-:S05]  /*4410*/  @P2 FADD R20, R20, -R17 ;  /* 0x8000001114142221 */ /* 0x008fca0000000000 */
[-C--:B------:R-:W-:Y:S01]  /*4420*/  FSETP.GTU.AND P3, PT, |R20|, R3.reuse, P2 ;  /* 0x000000031400720b */ /* 0x080fe2000176c200 */
[----:B----4-:R-:W-:Y:S02]  /*4430*/  @P2 FADD R20, R26, -R13 ;  /* 0x8000000d1a142221 */ /* 0x010fe40000000000 */
[----:B------:R-:W3:Y:S01]  /*4440*/  @P2 LDG.E R13, desc[UR12][R10.64+0x10] ;  /* 0x0000100c0a0d2981 */ /* 0x000ee2000c1e1900 */
[----:B------:R-:W-:Y:S02]  /*4450*/  @P2 VIADD R17, R9, 0x1 ;  /* 0x0000000109112836 */ /* 0x000fe40000000000 */
[----:B------:R-:W-:Y:S01]  /*4460*/  @P1 IMAD.MOV R17, RZ, RZ, R9 ;  /* 0x000000ffff111224 */ /* 0x000fe200078e0209 */
[----:B------:R-:W-:Y:S01]  /*4470*/  FSETP.GTU.AND P1, PT, |R20|, R3, P2 ;  /* 0x000000031400720b */ /* 0x000fe2000172c200 */
[----:B------:R-:W-:Y:S02]  /*4480*/  @P2 VIADD R20, R8, 0x1 ;  /* 0x0000000108142836 */ /* 0x000fe40000000000 */
[----:B-----5:R-:W-:Y:S01]  /*4490*/  @P2 FADD R28, R27, -R24 ;  /* 0x800000181b1c2221 */ /* 0x020fe20000000000 */
[----:B------:R-:W4:Y:S01]  /*44a0*/  @P2 LDG.E R26, desc[UR12][R6.64+0x18] ;  /* 0x0000180c061a2981 */ /* 0x000f22000c1e1900 */
[----:B------:R-:W-:-:S03]  /*44b0*/  @P2 MOV R9, R17 ;  /* 0x0000001100092202 */ /* 0x000fc60000000f00 */
[----:B------:R-:W5:Y:S01]  /*44c0*/  @P2 LDG.E R17, desc[UR12][R6.64+0x10] ;  /* 0x0000100c06112981 */ /* 0x000f62000c1e1900 */
[----:B------:R-:W-:-:S03]  /*44d0*/  @P3 IMAD.MOV R20, RZ, RZ, R8 ;  /* 0x000000ffff143224 */ /* 0x000fc600078e0208 */
[----:B------:R-:W5:Y:S01]  /*44e0*/  @P2 LDG.E R24, desc[UR12][R10.64+0x18] ;  /* 0x0000180c0a182981 */ /* 0x000f62000c1e1900 */
[----:B------:R-:W-:Y:S01]  /*44f0*/  @P2 IMAD.MOV.U32 R8, RZ, RZ, R20 ;  /* 0x000000ffff082224 */ /* 0x000fe200078e0014 */
[----:B------:R-:W-:Y:S01]  /*4500*/  @P2 IADD3 R20, PT, PT, R9, 0x1, RZ ;  /* 0x0000000109142810 */ /* 0x000fe20007ffe0ff */
[----:B------:R-:W-:Y:S01]  /*4510*/  @P1 IMAD.MOV R20, RZ, RZ, R9 ;  /* 0x000000ffff141224 */ /* 0x000fe200078e0209 */
[----:B------:R-:W5:Y:S03]  /*4520*/  @P2 LDG.E R27, desc[UR12][R6.64+0x1c] ;  /* 0x00001c0c061b2981 */ /* 0x000f66000c1e1900 */
[----:B------:R-:W-:Y:S02]  /*4530*/  @P2 IMAD.MOV.U32 R9, RZ, RZ, R20 ;  /* 0x000000ffff092224 */ /* 0x000fe400078e0014 */
[----:B------:R-:W5:Y:S01]  /*4540*/  @P2 LDG.E R20, desc[UR12][R10.64+0x14] ;  /* 0x0000140c0a142981 */ /* 0x000f62000c1e1900 */
[----:B-1----:R-:W-:-:S03]  /*4550*/  @P2 FADD R18, R25, -R18 ;  /* 0x8000001219122221 */ /* 0x002fc60000000000 */
[----:B------:R1:W5:Y:S02]  /*4560*/  @P2 LDG.E R25, desc[UR12][R10.64+0x1c] ;  /* 0x00001c0c0a192981 */ /* 0x000364000c1e1900 */
[-C--:B------:R-:W-:Y:S02]  /*4570*/  FSETP.GTU.AND P1, PT, |R18|, R3.reuse, P2 ;  /* 0x000000031200720b */ /* 0x080fe4000172c200 */
[----:B------:R0:W5:Y:S01]  /*4580*/  @P2 LDG.E R18, desc[UR12][R6.64+0x14] ;  /* 0x0000140c06122981 */ /* 0x000162000c1e1900 */
[----:B------:R-:W-:-:S03]  /*4590*/  FSETP.GTU.AND P3, PT, |R28|, R3, P2 ;  /* 0x000000031c00720b */ /* 0x000fc6000176c200 */
[----:B-1----:R-:W3:Y:S01]  /*45a0*/  @P2 LDS R10, [R2] ;  /* 0x00000000020a2984 */ /* 0x002ee20000000800 */
[----:B------:R-:W-:-:S03]  /*45b0*/  @P2 VIADD R28, R8, 0x1 ;  /* 0x00000001081c2836 */ /* 0x000fc60000000000 */
[----:B------:R-:W-:Y:S03]  /*45c0*/  @P2 LDS R11, [R2] ;  /* 0x00000000020b2984 */ /* 0x000fe60000000800 */
[----:B------:R-:W-:Y:S01]  /*45d0*/  @P1 IADD3 R28, PT, PT, R8, RZ, RZ ;  /* 0x000000ff081c1210 */ /* 0x000fe20007ffe0ff */
[----:B0-----:R-:W4:Y:S04]  /*45e0*/  @P2 LDS R7, [R2+0x80] ;  /* 0x0000800002072984 */ /* 0x001f280000000800 */
[----:B------:R-:W-:Y:S02]  /*45f0*/  @P2 IMAD.MOV.U32 R8, RZ, RZ, R28 ;  /* 0x000000ffff082224 */ /* 0x000fe400078e001c */
[----:B------:R-:W-:-:S02]  /*4600*/  @P2 VIADD R28, R9, 0x1 ;  /* 0x00000001091c2836 */ /* 0x000fc40000000000 */
[----:B------:R-:W-:-:S05]  /*4610*/  @P3 IMAD.MOV R28, RZ, RZ, R9 ;  /* 0x000000ffff1c3224 */ /* 0x000fca00078e0209 */
[----:B------:R-:W-:Y:S02]  /*4620*/  @P2 MOV R9, R28 ;  /* 0x0000001c00092202 */ /* 0x000fe40000000f00 */
[----:B------:R-:W-:-:S05]  /*4630*/  @P2 IADD3 R5, PT, PT, R5, 0x1, RZ ;  /* 0x0000000105052810 */ /* 0x000fca0007ffe0ff */
[----:B------:R-:W-:-:S04]  /*4640*/  @P2 VIADD R5, R5, 0x1 ;  /* 0x0000000105052836 */ /* 0x000fc80000000000 */
[----:B------:R-:W-:-:S04]  /*4650*/  @P2 VIADD R5, R5, 0x1 ;  /* 0x0000000105052836 */ /* 0x000fc80000000000 */
[----:B------:R-:W-:-:S04]  /*4660*/  @P2 VIADD R5, R5, 0x1 ;  /* 0x0000000105052836 */ /* 0x000fc80000000000 */
[----:B------:R-:W-:-:S05]  /*4670*/  @P2 VIADD R5, R5, 0x1 ;  /* 0x0000000105052836 */ /* 0x000fca0000000000 */
[----:B------:R-:W-:-:S05]  /*4680*/  @P2 IADD3 R5, PT, PT, R5, 0x1, RZ ;  /* 0x0000000105052810 */ /* 0x000fca0007ffe0ff */
[----:B------:R-:W-:Y:S02]  /*4690*/  @P2 VIADD R5, R5, 0x1 ;  /* 0x0000000105052836 */ /* 0x000fe40000000000 */
[----:B--2---:R-:W-:Y:S02]  /*46a0*/  @P2 FADD R12, R29, -R12 ;  /* 0x8000000c1d0c2221 */ /* 0x004fe40000000000 */
[----:B------:R-:W-:Y:S03]  /*46b0*/  @P2 LDS R29, [R2] ;  /* 0x00000000021d2984 */ /* 0x000fe60000000800 */
[----:B------:R-:W-:Y:S02]  /*46c0*/  FSETP.GTU.AND P3, PT, |R12|, R3, P2 ;  /* 0x000000030c00720b */ /* 0x000fe4000176c200 */
[----:B------:R-:W5:Y:S01]  /*46d0*/  @P2 LDS R12, [R2+0x80] ;  /* 0x00008000020c2984 */ /* 0x000f620000000800 */
[----:B---3--:R-:W-:-:S03]  /*46e0*/  @P2 FADD R6, R10, -R13 ;  /* 0x8000000d0a062221 */ /* 0x008fc60000000000 */
[----:B------:R-:W0:Y:S02]  /*46f0*/  @P2 LDS R13, [R2+0x80] ;  /* 0x00008000020d2984 */ /* 0x000e240000000800 */
[----:B------:R-:W-:Y:S02]  /*4700*/  FSETP.GTU.AND P1, PT, |R6|, R3, P2 ;  /* 0x000000030600720b */ /* 0x000fe4000172c200 */
[----:B------:R-:W1:Y:S01]  /*4710*/  @P2 LDS R6, [R2] ;  /* 0x0000000002062984 */ /* 0x000e620000000800 */
[----:B----4-:R-:W-:Y:S01]  /*4720*/  @P2 FADD R26, R7, -R26 ;  /* 0x8000001a071a2221 */ /* 0x010fe20000000000 */
[----:B-----5:R-:W-:-:S05]  /*4730*/  @P2 FADD R10, R12, -R17 ;  /* 0x800000110c0a2221 */ /* 0x020fca0000000000 */
[-C--:B------:R-:W-:Y:S02]  /*4740*/  FSETP.GTU.AND P5, PT, |R10|, R3.reuse, P2 ;  /* 0x000000030a00720b */ /* 0x080fe400017ac200 */
[----:B------:R-:W2:Y:S01]  /*4750*/  @P2 LDS R10, [R2+0x80] ;  /* 0x00008000020a2984 */ /* 0x000ea20000000800 */
[----:B------:R-:W-:Y:S01]  /*4760*/  @P2 FADD R20, R29, -R20 ;  /* 0x800000141d142221 */ /* 0x000fe20000000000 */
[----:B------:R-:W-:Y:S02]  /*4770*/  @P2 VIADD R12, R8, 0x1 ;  /* 0x00000001080c2836 */ /* 0x000fe40000000000 */
[----:B------:R-:W-:Y:S02]  /*4780*/  @P3 IMAD.MOV R12, RZ, RZ, R8 ;  /* 0x000000ffff0c3224 */ /* 0x000fe400078e0208 */
[----:B------:R-:W-:Y:S02]  /*4790*/  FSETP.GTU.AND P3, PT, |R20|, R3, P2 ;  /* 0x000000031400720b */ /* 0x000fe4000176c200 */
[----:B------:R-:W-:Y:S01]  /*47a0*/  @P2 IMAD.MOV.U32 R8, RZ, RZ, R12 ;  /* 0x000000ffff082224 */ /* 0x000fe200078e000c */
[----:B------:R-:W-:Y:S01]  /*47b0*/  @P2 IADD3 R12, PT, PT, R9, 0x1, RZ ;  /* 0x00000001090c2810 */ /* 0x000fe20007ffe0ff */
[----:B------:R-:W-:-:S02]  /*47c0*/  @P1 IMAD.MOV R12, RZ, RZ, R9 ;  /* 0x000000ffff0c1224 */ /* 0x000fc400078e0209 */
[----:B------:R-:W-:Y:S01]  /*47d0*/  @P2 FADD R24, R11, -R24 ;  /* 0x800000180b182221 */ /* 0x000fe20000000000 */
[----:B0-----:R-:W-:Y:S02]  /*47e0*/  @P2 FADD R18, R13, -R18 ;  /* 0x800000120d122221 */ /* 0x001fe40000000000 */
[----:B------:R-:W-:Y:S02]  /*47f0*/  @P2 MOV R9, R12 ;  /* 0x0000000c00092202 */ /* 0x000fe40000000f00 */
[-C--:B------:R-:W-:Y:S02]  /*4800*/  FSETP.GTU.AND P1, PT, |R24|, R3.reuse, P2 ;  /* 0x000000031800720b */ /* 0x080fe4000172c200 */
[----:B------:R-:W-:Y:S01]  /*4810*/  FSETP.GTU.AND P4, PT, |R18|, R3, P2 ;  /* 0x000000031200720b */ /* 0x000fe2000178c200 */
[C---:B------:R-:W-:Y:S01]  /*4820*/  @P2 VIADD R7, R9.reuse, 0x1 ;  /* 0x0000000109072836 */ /* 0x040fe20000000000 */
[----:B------:R-:W-:Y:S01]  /*4830*/  @P3 IADD3 R7, PT, PT, R9, RZ, RZ ;  /* 0x000000ff09073210 */ /* 0x000fe20007ffe0ff */
[----:B------:R-:W-:-:S02]  /*4840*/  @P2 VIADD R13, R8, 0x1 ;  /* 0x00000001080d2836 */ /* 0x000fc40000000000 */
[----:B-1----:R-:W-:Y:S01]  /*4850*/  @P2 FADD R6, R6, -R25 ;  /* 0x8000001906062221 */ /* 0x002fe20000000000 */
[----:B------:R-:W-:Y:S02]  /*4860*/  @P5 IMAD.MOV R13, RZ, RZ, R8 ;  /* 0x000000ffff0d5224 */ /* 0x000fe400078e0208 */
[----:B------:R-:W-:Y:S01]  /*4870*/  @P2 IMAD.MOV.U32 R9, RZ, RZ, R7 ;  /* 0x000000ffff092224 */ /* 0x000fe200078e0007 */
[-C--:B------:R-:W-:Y:S01]  /*4880*/  FSETP.GTU.AND P5, PT, |R26|, R3.reuse, P2 ;  /* 0x000000031a00720b */ /* 0x080fe200017ac200 */
[----:B------:R-:W-:Y:S01]  /*4890*/  @P2 IMAD.MOV.U32 R8, RZ, RZ, R13 ;  /* 0x000000ffff082224 */ /* 0x000fe200078e000d */
[----:B------:R-:W-:Y:S01]  /*48a0*/  FSETP.GTU.AND P3, PT, |R6|, R3, P2 ;  /* 0x000000030600720b */ /* 0x000fe2000176c200 */
[C---:B------:R-:W-:Y:S01]  /*48b0*/  @P2 VIADD R6, R9.reuse, 0x1 ;  /* 0x0000000109062836 */ /* 0x040fe20000000000 */
[----:B------:R-:W-:Y:S01]  /*48c0*/  @P1 IADD3 R6, PT, PT, R9, RZ, RZ ;  /* 0x000000ff09061210 */ /* 0x000fe20007ffe0ff */
[----:B------:R-:W-:Y:S01]  /*48d0*/  @P2 VIADD R11, R8, 0x1 ;  /* 0x00000001080b2836 */ /* 0x000fe20000000000 */
[----:B------:R-:W-:Y:S01]  /*48e0*/  IADD3 R15, P1, PT, R15, 0x8, RZ ;  /* 0x000000080f0f7810 */ /* 0x000fe20007f3e0ff */
[----:B------:R-:W-:-:S04]  /*48f0*/  @P4 IMAD.MOV R11, RZ, RZ, R8 ;  /* 0x000000ffff0b4224 */ /* 0x000fc800078e0208 */
[----:B------:R-:W-:Y:S02]  /*4900*/  IMAD.X R14, RZ, RZ, R14, P1 ;  /* 0x000000ffff0e7224 */ /* 0x000fe400008e060e */
[----:B--2---:R-:W-:Y:S01]  /*4910*/  @P2 FADD R10, R10, -R27 ;  /* 0x8000001b0a0a2221 */ /* 0x004fe20000000000 */
[----:B------:R-:W-:Y:S01]  /*4920*/  @P2 IMAD.MOV.U32 R8, RZ, RZ, R11 ;  /* 0x000000ffff082224 */ /* 0x000fe200078e000b */
[----:B------:R-:W-:-:S03]  /*4930*/  ISETP.NE.U32.AND P1, PT, R15, R4, PT ;  /* 0x000000040f00720c */ /* 0x000fc60003f25070 */
[----:B------:R-:W-:Y:S01]  /*4940*/  FSETP.GTU.AND P4, PT, |R10|, R3, P2 ;  /* 0x000000030a00720b */ /* 0x000fe2000178c200 */
[----:B------:R-:W-:Y:S01]  /*4950*/  @P2 VIADD R7, R8, 0x1 ;  /* 0x0000000108072836 */ /* 0x000fe20000000000 */
[----:B------:R-:W-:Y:S01]  /*4960*/  ISETP.NE.AND.EX P1, PT, R14, R19, PT, P1 ;  /* 0x000000130e00720c */ /* 0x000fe20003f25310 */
[----:B------:R-:W-:Y:S02]  /*4970*/  @P5 IMAD.MOV R7, RZ, RZ, R8 ;  /* 0x000000ffff075224 */ /* 0x000fe400078e0208 */
[----:B------:R-:W-:-:S03]  /*4980*/  @P2 IMAD.MOV.U32 R9, RZ, RZ, R6 ;  /* 0x000000ffff092224 */ /* 0x000fc600078e0006 */
[----:B------:R-:W-:Y:S01]  /*4990*/  @P2 MOV R8, R7 ;  /* 0x0000000700082202 */ /* 0x000fe20000000f00 */
[----:B------:R-:W-:Y:S02]  /*49a0*/  @P2 VIADD R6, R9, 0x1 ;  /* 0x0000000109062836 */ /* 0x000fe40000000000 */
[----:B------:R-:W-:Y:S01]  /*49b0*/  @P3 IMAD.MOV R6, RZ, RZ, R9 ;  /* 0x000000ffff063224 */ /* 0x000fe200078e0209 */
[----:B------:R-:W-:Y:S01]  /*49c0*/  @P2 IADD3 R7, PT, PT, R8, 0x1, RZ ;  /* 0x0000000108072810 */ /* 0x000fe20007ffe0ff */
[----:B------:R-:W-:Y:S02]  /*49d0*/  @P4 IMAD.MOV R7, RZ, RZ, R8 ;  /* 0x000000ffff074224 */ /* 0x000fe400078e0208 */
[----:B------:R-:W-:Y:S02]  /*49e0*/  @P2 IMAD.MOV.U32 R9, RZ, RZ, R6 ;  /* 0x000000ffff092224 */ /* 0x000fe400078e0006 */
[----:B------:R-:W-:Y:S01]  /*49f0*/  @P2 IMAD.MOV.U32 R8, RZ, RZ, R7 ;  /* 0x000000ffff082224 */ /* 0x000fe200078e0007 */
[----:B------:R-:W-:Y:S06]  /*4a00*/  @P1 BRA `(.L_x_401) ;  /* 0xfffffff400d81947 */ /* 0x000fec000383ffff */
.L_x_400:
[----:B------:R-:W-:Y:S05]  /*4a10*/  @!P0 BRA `(.L_x_399) ;  /* 0x0000000c00688947 */ /* 0x000fea0003800000 */
[----:B------:R-:W-:Y:S02]  /*4a20*/  ISETP.GE.U32.AND P0, PT, R16, 0x4, PT ;  /* 0x000000041000780c */ /* 0x000fe40003f06070 */
[----:B------:R-:W-:Y:S02]  /*4a30*/  LOP3.LUT R18, R21, 0x3, RZ, 0xc0, !PT ;  /* 0x0000000315127812 */ /* 0x000fe400078ec0ff */
[----:B------:R-:W-:-:S13]  /*4a40*/  ISETP.GE.U32.AND.EX P0, PT, RZ, RZ, PT, P0 ;  /* 0x000000ffff00720c */ /* 0x000fda0003f06100 */
[----:B------:R-:W-:Y:S05]  /*4a50*/  @!P0 BRA `(.L_x_402) ;  /* 0x0000000400e48947 */ /* 0x000fea0003800000 */
[----:B-----5:R-:W-:Y:S01]  /*4a60*/  FSETP.GE.AND P0, PT, R3, RZ, PT ;  /* 0x000000ff0300720b */ /* 0x020fe20003f06000 */
[----:B------:R-:W-:-:S12]  /*4a70*/  BSSY.RECONVERGENT B0, `(.L_x_403) ;  /* 0x0000035000007945 */ /* 0x000fd80003800200 */
[----:B------:R-:W-:Y:S05]  /*4a80*/  @!P0 BRA `(.L_x_404) ;  /* 0x0000000000cc8947 */ /* 0x000fea0003800000 */
[----:B------:R-:W0:Y:S01]  /*4a90*/  LDC.64 R14, c[0x0][0x388] ;  /* 0x0000e200ff0e7b82 */ /* 0x000e220000000a00 */
[----:B------:R-:W-:Y:S01]  /*4aa0*/  MOV R16, R4 ;  /* 0x0000000400107202 */ /* 0x000fe20000000f00 */
[----:B------:R-:W-:Y:S01]  /*4ab0*/  IMAD.MOV.U32 R17, RZ, RZ, R19 ;  /* 0x000000ffff117224 */ /* 0x000fe200078e0013 */
[----:B------:R-:W-:Y:S03]  /*4ac0*/  LDS R27, [R2+0x80] ;  /* 0x00008000021b7984 */ /* 0x000fe60000000800 */
[----:B------:R-:W-:Y:S01]  /*4ad0*/  IMAD.WIDE.U32 R24, R21, UR15, R16 ;  /* 0x0000000f15187c25 */ /* 0x000fe2000f8e0010 */
[----:B------:R-:W-:Y:S01]  /*4ae0*/  IADD3 R16, P3, PT, R4, 0x1, RZ ;  /* 0x0000000104107810 */ /* 0x000fe20007f7e0ff */
[----:B----4-:R-:W1:Y:S02]  /*4af0*/  LDC.64 R12, c[0x0][0x380] ;  /* 0x0000e000ff0c7b82 */ /* 0x010e640000000a00 */
[----:B------:R-:W-:-:S02]  /*4b00*/  IMAD R20, R23, UR15, R25 ;  /* 0x0000000f17147c24 */ /* 0x000fc4000f8e0219 */
[----:B------:R-:W-:Y:S02]  /*4b10*/  IMAD.X R17, RZ, RZ, R19, P3 ;  /* 0x000000ffff117224 */ /* 0x000fe400018e0613 */
[----:B------:R-:W-:Y:S02]  /*4b20*/  IMAD.SHL.U32 R25, R16, 0x4, RZ ;  /* 0x0000000410197824 */ /* 0x000fe400078e00ff */
[----:B------:R-:W2:Y:S03]  /*4b30*/  LDC.64 R6, c[0x0][0x380] ;  /* 0x0000e000ff067b82 */ /* 0x000ea60000000a00 */
[----:B------:R-:W-:-:S05]  /*4b40*/  LOP3.LUT R25, R25, 0xfffffffc, RZ, 0xc0, !PT ;  /* 0xfffffffc19197812 */ /* 0x000fca00078ec0ff */
[----:B---3--:R-:W3:Y:S01]  /*4b50*/  LDC.64 R10, c[0x0][0x388] ;  /* 0x0000e200ff0a7b82 */ /* 0x008ee20000000a00 */
[----:B0-----:R-:W-:-:S04]  /*4b60*/  LEA R14, P1, R24, R14, 0x2 ;  /* 0x0000000e180e7211 */ /* 0x001fc800078210ff */
[----:B------:R-:W-:Y:S02]  /*4b70*/  LEA.HI.X R15, R24, R15, R20, 0x2, P1 ;  /* 0x0000000f180f7211 */ /* 0x000fe400008f1414 */
[----:B------:R-:W-:Y:S01]  /*4b80*/  SHF.L.U64.HI R20, R16, 0x2, R17 ;  /* 0x0000000210147819 */ /* 0x000fe20000010211 */
[----:B------:R-:W-:Y:S01]  /*4b90*/  HFMA2 R17, -RZ, RZ, 0, 0 ;  /* 0x00000000ff117431 */ /* 0x000fe200000001ff */
[----:B-1----:R-:W-:Y:S01]  /*4ba0*/  LEA R12, P2, R4, R12, 0x2 ;  /* 0x0000000c040c7211 */ /* 0x002fe200078410ff */
[----:B------:R-:W4:Y:S01]  /*4bb0*/  LDG.E R14, desc[UR12][R14.64] ;  /* 0x0000000c0e0e7981 */ /* 0x000f22000c1e1900 */
[----:B------:R-:W-:Y:S02]  /*4bc0*/  LOP3.LUT R20, R20, 0x3, RZ, 0xc0, !PT ;  /* 0x0000000314147812 */ /* 0x000fe400078ec0ff */
[----:B------:R-:W-:Y:S01]  /*4bd0*/  LEA.HI.X R13, R4, R13, R19, 0x2, P2 ;  /* 0x0000000d040d7211 */ /* 0x000fe200010f1413 */
[----:B------:R-:W-:Y:S01]  /*4be0*/  IMAD.WIDE.U32 R16, R21, UR15, R16 ;  /* 0x0000000f15107c25 */ /* 0x000fe2000f8e0010 */
[----:B--2---:R-:W-:-:S03]  /*4bf0*/  IADD3 R6, P2, PT, R25, R6, RZ ;  /* 0x0000000619067210 */ /* 0x004fc60007f5e0ff */
[----:B------:R0:W2:Y:S01]  /*4c00*/  LDG.E R12, desc[UR12][R12.64] ;  /* 0x0000000c0c0c7981 */ /* 0x0000a2000c1e1900 */
[----:B------:R-:W-:Y:S01]  /*4c10*/  IMAD R17, R23, UR15, R17 ;  /* 0x0000000f17117c24 */ /* 0x000fe2000f8e0211 */
[----:B---3--:R-:W-:Y:S01]  /*4c20*/  LEA R10, P1, R16, R10, 0x2 ;  /* 0x0000000a100a7211 */ /* 0x008fe200078210ff */
[----:B------:R-:W-:Y:S01]  /*4c30*/  IMAD.X R7, R20, 0x1, R7, P2 ;  /* 0x0000000114077824 */ /* 0x000fe200010e0607 */
[----:B------:R-:W-:Y:S02]  /*4c40*/  LDS R25, [R2] ;  /* 0x0000000002197984 */ /* 0x000fe40000000800 */
[----:B------:R-:W-:Y:S02]  /*4c50*/  LEA.HI.X R11, R16, R11, R17, 0x2, P1 ;  /* 0x0000000b100b7211 */ /* 0x000fe400008f1411 */
[----:B------:R1:W3:Y:S04]  /*4c60*/  LDG.E R6, desc[UR12][R6.64] ;  /* 0x0000000c06067981 */ /* 0x0002e8000c1e1900 */
[----:B------:R-:W5:Y:S04]  /*4c70*/  LDG.E R10, desc[UR12][R10.64] ;  /* 0x0000000c0a0a7981 */ /* 0x000f68000c1e1900 */
[----:B------:R-:W2:Y:S04]  /*4c80*/  LDS R17, [R2+0x80] ;  /* 0x0000800002117984 */ /* 0x000ea80000000800 */
[----:B0-----:R-:W4:Y:S01]  /*4c90*/  LDS R13, [R2] ;  /* 0x00000000020d7984 */ /* 0x001f220000000800 */
[----:B-1----:R-:W-:-:S02]  /*4ca0*/  VIADD R7, R8, 0x1 ;  /* 0x0000000108077836 */ /* 0x002fc40000000000 */
[----:B------:R-:W-:-:S04]  /*4cb0*/  VIADD R5, R5, 0x1 ;  /* 0x0000000105057836 */ /* 0x000fc80000000000 */
[----:B------:R-:W-:Y:S02]  /*4cc0*/  VIADD R5, R5, 0x1 ;  /* 0x0000000105057836 */ /* 0x000fe40000000000 */
[----:B--2---:R-:W-:Y:S01]  /*4cd0*/  FADD R16, R17, -R12 ;  /* 0x8000000c11107221 */ /* 0x004fe20000000000 */
[----:B----4-:R-:W-:-:S04]  /*4ce0*/  FADD R12, R13, -R14 ;  /* 0x8000000e0d0c7221 */ /* 0x010fc80000000000 */
[-C--:B------:R-:W-:Y:S02]  /*4cf0*/  FSETP.GTU.AND P2, PT, |R16|, R3.reuse, PT ;  /* 0x000000031000720b */ /* 0x080fe40003f4c200 */
[----:B------:R-:W-:Y:S01]  /*4d00*/  FSETP.GTU.AND P1, PT, |R12|, R3, PT ;  /* 0x000000030c00720b */ /* 0x000fe20003f2c200 */
[----:B---3--:R-:W-:Y:S01]  /*4d10*/  FADD R12, R27, -R6 ;  /* 0x800000061b0c7221 */ /* 0x008fe20000000000 */
[----:B-----5:R-:W-:-:S04]  /*4d20*/  FADD R6, R25, -R10 ;  /* 0x8000000a19067221 */ /* 0x020fc80000000000 */
[-C--:B------:R-:W-:Y:S02]  /*4d30*/  FSETP.GTU.AND P4, PT, |R12|, R3.reuse, PT ;  /* 0x000000030c00720b */ /* 0x080fe40003f8c200 */
[----:B------:R-:W-:Y:S01]  /*4d40*/  FSETP.GTU.AND P3, PT, |R6|, R3, PT ;  /* 0x000000030600720b */ /* 0x000fe20003f6c200 */
[----:B------:R-:W-:Y:S02]  /*4d50*/  VIADD R6, R9, 0x1 ;  /* 0x0000000109067836 */ /* 0x000fe40000000000 */
[----:B------:R-:W-:Y:S02]  /*4d60*/  @P2 IADD3 R7, PT, PT, R8, RZ, RZ ;  /* 0x000000ff08072210 */ /* 0x000fe40007ffe0ff */
[----:B------:R-:W-:-:S03]  /*4d70*/  @P1 IMAD.MOV R6, RZ, RZ, R9 ;  /* 0x000000ffff061224 */ /* 0x000fc600078e0209 */
[----:B------:R-:W-:Y:S02]  /*4d80*/  VIADD R8, R7, 0x1 ;  /* 0x0000000107087836 */ /* 0x000fe40000000000 */
[----:B------:R-:W-:Y:S01]  /*4d90*/  IADD3 R9, PT, PT, R6, 0x1, RZ ;  /* 0x0000000106097810 */ /* 0x000fe20007ffe0ff */
[----:B------:R-:W-:Y:S02]  /*4da0*/  @P4 IMAD.MOV R8, RZ, RZ, R7 ;  /* 0x000000ffff084224 */ /* 0x000fe400078e0207 */
[----:B------:R-:W-:-:S07]  /*4db0*/  @P3 IMAD.MOV R9, RZ, RZ, R6 ;  /* 0x000000ffff093224 */ /* 0x000fce00078e0206 */
.L_x_404:
[----:B------:R-:W-:Y:S05]  /*4dc0*/  BSYNC.RECONVERGENT B0 ;  /* 0x0000000000007941 */ /* 0x000fea0003800200 */
.L_x_403:
[----:B------:R-:W-:Y:S04]  /*4dd0*/  BSSY.RECONVERGENT B0, `(.L_x_405) ;  /* 0x000003f000007945 */ /* 0x000fe80003800200 */
[----:B------:R-:W-:Y:S05]  /*4de0*/  @!P0 BRA `(.L_x_406) ;  /* 0x0000000000f48947 */ /* 0x000fea0003800000 */
[----:B------:R-:W0:Y:S01]  /*4df0*/  LDC.64 R6, c[0x0][0x380] ;  /* 0x0000e000ff067b82 */ /* 0x000e220000000a00 */
[----:B------:R-:W-:Y:S01]  /*4e00*/  IADD3 R14, P1, PT, R4, 0x2, RZ ;  /* 0x00000002040e7810 */ /* 0x000fe20007f3e0ff */
[----:B------:R-:W-:-:S03]  /*4e10*/  IMAD.MOV.U32 R15, RZ, RZ, RZ ;  /* 0x000000ffff0f7224 */ /* 0x000fc600078e00ff */
[C---:B------:R-:W-:Y:S01]  /*4e20*/  SHF.L.U32 R17, R14.reuse, 0x2, RZ ;  /* 0x000000020e117819 */ /* 0x040fe200000006ff */
[----:B------:R-:W-:Y:S02]  /*4e30*/  IMAD.X R25, RZ, RZ, R19, P1 ;  /* 0x000000ffff197224 */ /* 0x000fe400008e0613 */
[----:B---3--:R-:W1:Y:S01]  /*4e40*/  LDC.64 R10, c[0x0][0x388] ;  /* 0x0000e200ff0a7b82 */ /* 0x008e620000000a00 */
[----:B----4-:R-:W-:Y:S01]  /*4e50*/  IMAD.WIDE.U32 R12, R21, UR15, R14 ;  /* 0x0000000f150c7c25 */ /* 0x010fe2000f8e000e */
[----:B------:R-:W-:Y:S01]  /*4e60*/  LOP3.LUT R17, R17, 0xfffffffc, RZ, 0xc0, !PT ;  /* 0xfffffffc11117812 */ /* 0x000fe200078ec0ff */
[----:B------:R-:W2:Y:S01]  /*4e70*/  LDS R15, [R2+0x80] ;  /* 0x00008000020f7984 */ /* 0x000ea20000000800 */
[----:B------:R-:W-:Y:S01]  /*4e80*/  SHF.L.U64.HI R14, R14, 0x2, R25 ;  /* 0x000000020e0e7819 */ /* 0x000fe20000010219 */
[----:B------:R-:W-:-:S03]  /*4e90*/  IMAD R13, R23, UR15, R13 ;  /* 0x0000000f170d7c24 */ /* 0x000fc6000f8e020d */
[----:B------:R-:W-:Y:S02]  /*4ea0*/  LOP3.LUT R14, R14, 0x3, RZ, 0xc0, !PT ;  /* 0x000000030e0e7812 */ /* 0x000fe400078ec0ff */
[----:B0-----:R-:W-:-:S05]  /*4eb0*/  IADD3 R6, P2, PT, R17, R6, RZ ;  /* 0x0000000611067210 */ /* 0x001fca0007f5e0ff */
[----:B------:R-:W-:Y:S01]  /*4ec0*/  IMAD.X R7, R14, 0x1, R7, P2 ;  /* 0x000000010e077824 */ /* 0x000fe200010e0607 */
[----:B-1----:R-:W-:-:S04]  /*4ed0*/  LEA R10, P1, R12, R10, 0x2 ;  /* 0x0000000a0c0a7211 */ /* 0x002fc800078210ff */
[----:B------:R-:W2:Y:S01]  /*4ee0*/  LDG.E R6, desc[UR12][R6.64] ;  /* 0x0000000c06067981 */ /* 0x000ea2000c1e1900 */
[----:B------:R-:W-:-:S03]  /*4ef0*/  LEA.HI.X R11, R12, R11, R13, 0x2, P1 ;  /* 0x0000000b0c0b7211 */ /* 0x000fc600008f140d */
[----:B------:R-:W0:Y:S04]  /*4f00*/  LDS R13, [R2] ;  /* 0x00000000020d7984 */ /* 0x000e280000000800 */
[----:B------:R-:W0:Y:S01]  /*4f10*/  LDG.E R10, desc[UR12][R10.64] ;  /* 0x0000000c0a0a7981 */ /* 0x000e22000c1e1900 */
[----:B------:R-:W-:Y:S01]  /*4f20*/  IADD3 R5, PT, PT, R5, 0x1, RZ ;  /* 0x0000000105057810 */ /* 0x000fe20007ffe0ff */
[----:B--2---:R-:W-:Y:S01]  /*4f30*/  FADD R14, R15, -R6 ;  /* 0x800000060f0e7221 */ /* 0x004fe20000000000 */
[----:B0-----:R-:W-:-:S04]  /*4f40*/  FADD R12, R13, -R10 ;  /* 0x8000000a0d0c7221 */ /* 0x001fc80000000000 */
[-C--:B------:R-:W-:Y:S02]  /*4f50*/  FSETP.GTU.AND P2, PT, |R14|, R3.reuse, PT ;  /* 0x000000030e00720b */ /* 0x080fe40003f4c200 */
[----:B------:R-:W-:Y:S01]  /*4f60*/  FSETP.GTU.AND P1, PT, |R12|, R3, PT ;  /* 0x000000030c00720b */ /* 0x000fe20003f2c200 */
[----:B------:R-:W-:Y:S01]  /*4f70*/  VIADD R13, R8, 0x1 ;  /* 0x00000001080d7836 */ /* 0x000fe20000000000 */
[----:B------:R-:W-:-:S09]  /*4f80*/  IADD3 R12, PT, PT, R9, 0x1, RZ ;  /* 0x00000001090c7810 */ /* 0x000fd20007ffe0ff */
[----:B------:R-:W-:Y:S02]  /*4f90*/  @P2 IMAD.MOV R13, RZ, RZ, R8 ;  /* 0x000000ffff0d2224 */ /* 0x000fe400078e0208 */
[----:B------:R-:W-:Y:S02]  /*4fa0*/  @P1 IMAD.MOV R12, RZ, RZ, R9 ;  /* 0x000000ffff0c1224 */ /* 0x000fe400078e0209 */
[----:B------:R-:W-:Y:S02]  /*4fb0*/  IMAD.MOV.U32 R8, RZ, RZ, R13 ;  /* 0x000000ffff087224 */ /* 0x000fe400078e000d */
[----:B------:R-:W-:Y:S01]  /*4fc0*/  IMAD.MOV.U32 R9, RZ, RZ, R12 ;  /* 0x000000ffff097224 */ /* 0x000fe200078e000c */
[----:B------:R-:W-:Y:S06]  /*4fd0*/  @!P0 BRA `(.L_x_406) ;  /* 0x0000000000788947 */ /* 0x000fec0003800000 */
[----:B------:R-:W0:Y:S01]  /*4fe0*/  LDC.64 R6, c[0x0][0x380] ;  /* 0x0000e000ff067b82 */ /* 0x000e220000000a00 */
[----:B------:R-:W-:Y:S01]  /*4ff0*/  IADD3 R14, P0, PT, R4, 0x3, RZ ;  /* 0x00000003040e7810 */ /* 0x000fe20007f1e0ff */
[----:B------:R-:W-:-:S03]  /*5000*/  IMAD.MOV.U32 R15, RZ, RZ, RZ ;  /* 0x000000ffff0f7224 */ /* 0x000fc600078e00ff */
[----:B------:R-:W-:Y:S01]  /*5010*/  IADD3.X R19, PT, PT, RZ, R19, RZ, P0, !PT ;  /* 0x00000013ff137210 */ /* 0x000fe200007fe4ff */
[C---:B------:R-:W-:Y:S02]  /*5020*/  IMAD.SHL.U32 R17, R14.reuse, 0x4, RZ ;  /* 0x000000040e117824 */ /* 0x040fe400078e00ff */
[----:B------:R-:W1:Y:S01]  /*5030*/  LDC.64 R10, c[0x0][0x388] ;  /* 0x0000e200ff0a7b82 */ /* 0x000e620000000a00 */
[----:B------:R-:W-:Y:S01]  /*5040*/  IMAD.WIDE.U32 R12, R21, UR15, R14 ;  /* 0x0000000f150c7c25 */ /* 0x000fe2000f8e000e */
[----:B------:R-:W-:Y:S01]  /*5050*/  SHF.L.U64.HI R14, R14, 0x2, R19 ;  /* 0x000000020e0e7819 */ /* 0x000fe20000010213 */
[----:B------:R-:W2:Y:S01]  /*5060*/  LDS R15, [R2+0x80] ;  /* 0x00008000020f7984 */ /* 0x000ea20000000800 */
[----:B------:R-:W-:Y:S01]  /*5070*/  LOP3.LUT R17, R17, 0xfffffffc, RZ, 0xc0, !PT ;  /* 0xfffffffc11117812 */ /* 0x000fe200078ec0ff */
[----:B------:R-:W-:Y:S01]  /*5080*/  IMAD R13, R23, UR15, R13 ;  /* 0x0000000f170d7c24 */ /* 0x000fe2000f8e020d */
        /* <DEDUP_REMOVED lines=8> */
[----:B------:R-:W-:Y:S02]  /*5110*/  VIADD R5, R5, 0x1 ;  /* 0x0000000105057836 */ /* 0x000fe40000000000 */
        /* <DEDUP_REMOVED lines=8> */
[----:B------:R-:W-:-:S03]  /*51a0*/  IMAD.MOV.U32 R8, RZ, RZ, R13 ;  /* 0x000000ffff087224 */ /* 0x000fc600078e000d */
[----:B------:R-:W-:-:S07]  /*51b0*/  MOV R9, R12 ;  /* 0x0000000c00097202 */ /* 0x000fce0000000f00 */
.L_x_406:
[----:B------:R-:W-:Y:S05]  /*51c0*/  BSYNC.RECONVERGENT B0 ;  /* 0x0000000000007941 */ /* 0x000fea0003800200 */
.L_x_405:
[----:B------:R-:W-:Y:S02]  /*51d0*/  VIADD R4, R4, 0x4 ;  /* 0x0000000404047836 */ /* 0x000fe40000000000 */
[----:B------:R-:W-:-:S07]  /*51e0*/  IMAD.MOV.U32 R19, RZ, RZ, RZ ;  /* 0x000000ffff137224 */ /* 0x000fce00078e00ff */
.L_x_402:
[----:B------:R-:W-:-:S04]  /*51f0*/  ISETP.NE.U32.AND P0, PT, R18, RZ, PT ;  /* 0x000000ff1200720c */ /* 0x000fc80003f05070 */
[----:B------:R-:W-:-:S13]  /*5200*/  ISETP.NE.AND.EX P0, PT, RZ, RZ, PT, P0 ;  /* 0x000000ffff00720c */ /* 0x000fda0003f05300 */
[----:B------:R-:W-:Y:S05]  /*5210*/  @!P0 BRA `(.L_x_399) ;  /* 0x0000000400688947 */ /* 0x000fea0003800000 */
[----:B------:R-:W-:-:S04]  /*5220*/  ISETP.NE.U32.AND P0, PT, R18, 0x1, PT ;  /* 0x000000011200780c */ /* 0x000fc80003f05070 */
[----:B------:R-:W-:-:S13]  /*5230*/  ISETP.NE.AND.EX P0, PT, RZ, RZ, PT, P0 ;  /* 0x000000ffff00720c */ /* 0x000fda0003f05300 */
[----:B------:R-:W-:Y:S05]  /*5240*/  @!P0 BRA `(.L_x_407) ;  /* 0x0000000000e08947 */ /* 0x000fea0003800000 */
[----:B-----5:R-:W-:Y:S01]  /*5250*/  FSETP.GE.AND P0, PT, R3, RZ, PT ;  /* 0x000000ff0300720b */ /* 0x020fe20003f06000 */
[----:B------:R-:W-:-:S12]  /*5260*/  BSSY.RECONVERGENT B0, `(.L_x_408) ;  /* 0x0000034000007945 */ /* 0x000fd80003800200 */
[----:B------:R-:W-:Y:S05]  /*5270*/  @!P0 BRA `(.L_x_409) ;  /* 0x0000000000c88947 */ /* 0x000fea0003800000 */
[----:B---3--:R-:W0:Y:S01]  /*5280*/  LDC.64 R10, c[0x0][0x380] ;  /* 0x0000e000ff0a7b82 */ /* 0x008e220000000a00 */
[----:B------:R-:W-:-:S05]  /*5290*/  MOV R18, R4 ;  /* 0x0000000400127202 */ /* 0x000fca0000000f00 */
[----:B------:R-:W-:Y:S01]  /*52a0*/  IMAD.WIDE.U32 R16, R21, UR15, R18 ;  /* 0x0000000f15107c25 */ /* 0x000fe2000f8e0012 */
[----:B------:R-:W-:Y:S01]  /*52b0*/  IADD3 R18, P2, PT, R4, 0x1, RZ ;  /* 0x0000000104127810 */ /* 0x000fe20007f5e0ff */
[----:B------:R-:W1:Y:S02]  /*52c0*/  LDC.64 R6, c[0x0][0x388] ;  /* 0x0000e200ff067b82 */ /* 0x000e640000000a00 */
[----:B------:R-:W-:Y:S02]  /*52d0*/  IMAD R17, R23, UR15, R17 ;  /* 0x0000000f17117c24 */ /* 0x000fe4000f8e0211 */
[----:B------:R-:W-:-:S04]  /*52e0*/  IMAD.X R25, RZ, RZ, R19, P2 ;  /* 0x000000ffff197224 */ /* 0x000fc800010e0613 */
[----:B------:R-:W2:Y:S01]  /*52f0*/  LDC.64 R14, c[0x0][0x388] ;  /* 0x0000e200ff0e7b82 */ /* 0x000ea20000000a00 */
[----:B------:R-:W-:-:S07]  /*5300*/  SHF.L.U64.HI R25, R18, 0x2, R25 ;  /* 0x0000000212197819 */ /* 0x000fce0000010219 */
[----:B----4-:R-:W3:Y:S01]  /*5310*/  LDC.64 R12, c[0x0][0x380] ;  /* 0x0000e000ff0c7b82 */ /* 0x010ee20000000a00 */
[----:B0-----:R-:W-:-:S04]  /*5320*/  LEA R10, P1, R4, R10, 0x2 ;  /* 0x0000000a040a7211 */ /* 0x001fc800078210ff */
[----:B------:R-:W-:Y:S01]  /*5330*/  LEA.HI.X R11, R4, R11, R19, 0x2, P1 ;  /* 0x0000000b040b7211 */ /* 0x000fe200008f1413 */
[----:B------:R-:W-:Y:S01]  /*5340*/  IMAD.MOV.U32 R19, RZ, RZ, RZ ;  /* 0x000000ffff137224 */ /* 0x000fe200078e00ff */
[C---:B-1----:R-:W-:Y:S02]  /*5350*/  LEA R6, P0, R16.reuse, R6, 0x2 ;  /* 0x0000000610067211 */ /* 0x042fe400078010ff */
[----:B------:R-:W-:Y:S01]  /*5360*/  LOP3.LUT R20, R25, 0x3, RZ, 0xc0, !PT ;  /* 0x0000000319147812 */ /* 0x000fe200078ec0ff */
[----:B------:R0:W4:Y:S01]  /*5370*/  LDG.E R10, desc[UR12][R10.64] ;  /* 0x0000000c0a0a7981 */ /* 0x000122000c1e1900 */
[----:B------:R-:W-:Y:S01]  /*5380*/  LEA.HI.X R7, R16, R7, R17, 0x2, P0 ;  /* 0x0000000710077211 */ /* 0x000fe200000f1411 */
[----:B------:R-:W-:Y:S02]  /*5390*/  IMAD.SHL.U32 R16, R18, 0x4, RZ ;  /* 0x0000000412107824 */ /* 0x000fe400078e00ff */
[----:B------:R-:W-:Y:S02]  /*53a0*/  IMAD.WIDE.U32 R18, R21, UR15, R18 ;  /* 0x0000000f15127c25 */ /* 0x000fe4000f8e0012 */
[----:B------:R1:W5:Y:S01]  /*53b0*/  LDG.E R6, desc[UR12][R6.64] ;  /* 0x0000000c06067981 */ /* 0x000362000c1e1900 */
[----:B------:R-:W-:Y:S01]  /*53c0*/  LOP3.LUT R17, R16, 0xfffffffc, RZ, 0xc0, !PT ;  /* 0xfffffffc10117812 */ /* 0x000fe200078ec0ff */
[----:B------:R-:W-:Y:S01]  /*53d0*/  IMAD R16, R23, UR15, R19 ;  /* 0x0000000f17107c24 */ /* 0x000fe2000f8e0213 */
[----:B--2---:R-:W-:Y:S01]  /*53e0*/  LEA R14, P0, R18, R14, 0x2 ;  /* 0x0000000e120e7211 */ /* 0x004fe200078010ff */
[----:B0-----:R-:W-:Y:S01]  /*53f0*/  LDS R11, [R2] ;  /* 0x00000000020b7984 */ /* 0x001fe20000000800 */
[----:B---3--:R-:W-:-:S03]  /*5400*/  IADD3 R12, P1, PT, R17, R12, RZ ;  /* 0x0000000c110c7210 */ /* 0x008fc60007f3e0ff */
[----:B------:R-:W-:Y:S01]  /*5410*/  LDS R19, [R2+0x80] ;  /* 0x0000800002137984 */ /* 0x000fe20000000800 */
[----:B------:R-:W-:Y:S02]  /*5420*/  LEA.HI.X R15, R18, R15, R16, 0x2, P0 ;  /* 0x0000000f120f7211 */ /* 0x000fe400000f1410 */
[----:B------:R-:W-:Y:S01]  /*5430*/  IADD3.X R13, PT, PT, R20, R13, RZ, P1, !PT ;  /* 0x0000000d140d7210 */ /* 0x000fe20000ffe4ff */
[----:B------:R-:W4:Y:S04]  /*5440*/  LDS R17, [R2+0x80] ;  /* 0x0000800002117984 */ /* 0x000f280000000800 */
[----:B------:R-:W2:Y:S04]  /*5450*/  LDG.E R12, desc[UR12][R12.64] ;  /* 0x0000000c0c0c7981 */ /* 0x000ea8000c1e1900 */
[----:B------:R-:W3:Y:S04]  /*5460*/  LDG.E R15, desc[UR12][R14.64] ;  /* 0x0000000c0e0f7981 */ /* 0x000ee8000c1e1900 */
[----:B------:R-:W3:Y:S01]  /*5470*/  LDS R18, [R2] ;  /* 0x0000000002127984 */ /* 0x000ee20000000800 */
[----:B-1----:R-:W-:-:S02]  /*5480*/  VIADD R7, R8, 0x1 ;  /* 0x0000000108077836 */ /* 0x002fc40000000000 */
[----:B------:R-:W-:-:S04]  /*5490*/  VIADD R5, R5, 0x1 ;  /* 0x0000000105057836 */ /* 0x000fc80000000000 */
[----:B------:R-:W-:Y:S02]  /*54a0*/  VIADD R5, R5, 0x1 ;  /* 0x0000000105057836 */ /* 0x000fe40000000000 */
[----:B----4-:R-:W-:Y:S01]  /*54b0*/  FADD R16, R17, -R10 ;  /* 0x8000000a11107221 */ /* 0x010fe20000000000 */
[----:B-----5:R-:W-:-:S04]  /*54c0*/  FADD R10, R11, -R6 ;  /* 0x800000060b0a7221 */ /* 0x020fc80000000000 */
[-C--:B------:R-:W-:Y:S02]  /*54d0*/  FSETP.GTU.AND P1, PT, |R16|, R3.reuse, PT ;  /* 0x000000031000720b */ /* 0x080fe40003f2c200 */
[----:B------:R-:W-:Y:S01]  /*54e0*/  FSETP.GTU.AND P0, PT, |R10|, R3, PT ;  /* 0x000000030a00720b */ /* 0x000fe20003f0c200 */
[----:B--2---:R-:W-:Y:S01]  /*54f0*/  FADD R6, R19, -R12 ;  /* 0x8000000c13067221 */ /* 0x004fe20000000000 */
[----:B---3--:R-:W-:-:S04]  /*5500*/  FADD R18, R18, -R15 ;  /* 0x8000000f12127221 */ /* 0x008fc80000000000 */
[-C--:B------:R-:W-:Y:S02]  /*5510*/  FSETP.GTU.AND P3, PT, |R6|, R3.reuse, PT ;  /* 0x000000030600720b */ /* 0x080fe40003f6c200 */
[----:B------:R-:W-:Y:S01]  /*5520*/  FSETP.GTU.AND P2, PT, |R18|, R3, PT ;  /* 0x000000031200720b */ /* 0x000fe20003f4c200 */
[----:B------:R-:W-:-:S04]  /*5530*/  VIADD R6, R9, 0x1 ;  /* 0x0000000109067836 */ /* 0x000fc80000000000 */
[----:B------:R-:W-:Y:S01]  /*5540*/  @P0 IADD3 R6, PT, PT, R9, RZ, RZ ;  /* 0x000000ff09060210 */ /* 0x000fe20007ffe0ff */
[----:B------:R-:W-:-:S04]  /*5550*/  @P1 IMAD.MOV R7, RZ, RZ, R8 ;  /* 0x000000ffff071224 */ /* 0x000fc800078e0208 */
[C---:B------:R-:W-:Y:S02]  /*5560*/  VIADD R8, R7.reuse, 0x1 ;  /* 0x0000000107087836 */ /* 0x040fe40000000000 */
[----:B------:R-:W-:Y:S01]  /*5570*/  VIADD R9, R6, 0x1 ;  /* 0x0000000106097836 */ /* 0x000fe20000000000 */
[----:B------:R-:W-:Y:S01]  /*5580*/  @P3 IADD3 R8, PT, PT, R7, RZ, RZ ;  /* 0x000000ff07083210 */ /* 0x000fe20007ffe0ff */
[----:B------:R-:W-:-:S07]  /*5590*/  @P2 IMAD.MOV R9, RZ, RZ, R6 ;  /* 0x000000ffff092224 */ /* 0x000fce00078e0206 */
.L_x_409:
[----:B------:R-:W-:Y:S05]  /*55a0*/  BSYNC.RECONVERGENT B0 ;  /* 0x0000000000007941 */ /* 0x000fea0003800200 */
.L_x_408:
[----:B------:R-:W-:Y:S02]  /*55b0*/  HFMA2 R19, -RZ, RZ, 0, 0 ;  /* 0x00000000ff137431 */ /* 0x000fe400000001ff */
[----:B------:R-:W-:-:S07]  /*55c0*/  VIADD R4, R4, 0x2 ;  /* 0x0000000204047836 */ /* 0x000fce0000000000 */
.L_x_407:
[----:B------:R-:W-:Y:S01]  /*55d0*/  LOP3.LUT R6, R21, 0x1, RZ, 0xc0, !PT ;  /* 0x0000000115067812 */ /* 0x000fe200078ec0ff */
[----:B------:R-:W-:Y:S03]  /*55e0*/  BSSY.RECONVERGENT B0, `(.L_x_399) ;  /* 0x000001d000007945 */ /* 0x000fe60003800200 */
[----:B------:R-:W-:-:S04]  /*55f0*/  ISETP.NE.U32.AND P0, PT, R6, 0x1, PT ;  /* 0x000000010600780c */ /* 0x000fc80003f05070 */
[----:B------:R-:W-:-:S04]  /*5600*/  ISETP.NE.U32.AND.EX P0, PT, RZ, RZ, PT, P0 ;  /* 0x000000ffff00720c */ /* 0x000fc80003f05100 */
[----:B-----5:R-:W-:-:S13]  /*5610*/  FSETP.LTU.OR P0, PT, R3, RZ, P0 ;  /* 0x000000ff0300720b */ /* 0x020fda0000709400 */
[----:B------:R-:W-:Y:S05]  /*5620*/  @P0 BRA `(.L_x_410) ;  /* 0x0000000000600947 */ /* 0x000fea0003800000 */
[----:B---3--:R-:W0:Y:S01]  /*5630*/  LDC.64 R10, c[0x0][0x380] ;  /* 0x0000e000ff0a7b82 */ /* 0x008e220000000a00 */
[----:B------:R-:W-:Y:S01]  /*5640*/  IMAD.MOV.U32 R18, RZ, RZ, R4 ;  /* 0x000000ffff127224 */ /* 0x000fe200078e0004 */
[----:B------:R-:W1:Y:S03]  /*5650*/  LDS R15, [R2+0x80] ;  /* 0x00008000020f7984 */ /* 0x000e660000000800 */
[----:B----4-:R-:W-:-:S03]  /*5660*/  IMAD.WIDE.U32 R12, R21, UR15, R18 ;  /* 0x0000000f150c7c25 */ /* 0x010fc6000f8e0012 */
[----:B------:R-:W2:Y:S01]  /*5670*/  LDC.64 R6, c[0x0][0x388] ;  /* 0x0000e200ff067b82 */ /* 0x000ea20000000a00 */
[----:B------:R-:W-:Y:S02]  /*5680*/  IMAD R23, R23, UR15, R13 ;  /* 0x0000000f17177c24 */ /* 0x000fe4000f8e020d */
[----:B------:R-:W3:Y:S01]  /*5690*/  LDS R13, [R2] ;  /* 0x00000000020d7984 */ /* 0x000ee20000000800 */
[----:B0-----:R-:W-:-:S04]  /*56a0*/  LEA R10, P1, R4, R10, 0x2 ;  /* 0x0000000a040a7211 */ /* 0x001fc800078210ff */
[----:B------:R-:W-:Y:S02]  /*56b0*/  LEA.HI.X R11, R4, R11, R19, 0x2, P1 ;  /* 0x0000000b040b7211 */ /* 0x000fe400008f1413 */
[----:B--2---:R-:W-:-:S03]  /*56c0*/  LEA R6, P0, R12, R6, 0x2 ;  /* 0x000000060c067211 */ /* 0x004fc600078010ff */
[----:B------:R-:W1:Y:S01]  /*56d0*/  LDG.E R10, desc[UR12][R10.64] ;  /* 0x0000000c0a0a7981 */ /* 0x000e62000c1e1900 */
[----:B------:R-:W-:-:S05]  /*56e0*/  LEA.HI.X R7, R12, R7, R23, 0x2, P0 ;  /* 0x000000070c077211 */ /* 0x000fca00000f1417 */
[----:B------:R-:W3:Y:S01]  /*56f0*/  LDG.E R6, desc[UR12][R6.64] ;  /* 0x0000000c06067981 */ /* 0x000ee2000c1e1900 */
[----:B------:R-:W-:Y:S02]  /*5700*/  VIADD R5, R5, 0x1 ;  /* 0x0000000105057836 */ /* 0x000fe40000000000 */
[----:B-1----:R-:W-:Y:S01]  /*5710*/  FADD R12, R15, -R10 ;  /* 0x8000000a0f0c7221 */ /* 0x002fe20000000000 */
[----:B---3--:R-:W-:-:S04]  /*5720*/  FADD R4, R13, -R6 ;  /* 0x800000060d047221 */ /* 0x008fc80000000000 */
[-C--:B------:R-:W-:Y:S02]  /*5730*/  FSETP.GTU.AND P1, PT, |R12|, R3.reuse, PT ;  /* 0x000000030c00720b */ /* 0x080fe40003f2c200 */
[----:B------:R-:W-:Y:S01]  /*5740*/  FSETP.GTU.AND P0, PT, |R4|, R3, PT ;  /* 0x000000030400720b */ /* 0x000fe20003f0c200 */
[----:B------:R-:W-:Y:S02]  /*5750*/  VIADD R4, R8, 0x1 ;  /* 0x0000000108047836 */ /* 0x000fe40000000000 */
[----:B------:R-:W-:-:S08]  /*5760*/  VIADD R3, R9, 0x1 ;  /* 0x0000000109037836 */ /* 0x000fd00000000000 */
[----:B------:R-:W-:Y:S02]  /*5770*/  @P1 IADD3 R4, PT, PT, R8, RZ, RZ ;  /* 0x000000ff08041210 */ /* 0x000fe40007ffe0ff */
[----:B------:R-:W-:-:S03]  /*5780*/  @P0 IMAD.MOV R3, RZ, RZ, R9 ;  /* 0x000000ffff030224 */ /* 0x000fc600078e0209 */
[----:B------:R-:W-:Y:S02]  /*5790*/  IMAD.MOV.U32 R8, RZ, RZ, R4 ;  /* 0x000000ffff087224 */ /* 0x000fe400078e0004 */
[----:B------:R-:W-:-:S07]  /*57a0*/  MOV R9, R3 ;  /* 0x0000000300097202 */ /* 0x000fce0000000f00 */
.L_x_410:
[----:B------:R-:W-:Y:S05]  /*57b0*/  BSYNC.RECONVERGENT B0 ;  /* 0x0000000000007941 */ /* 0x000fea0003800200 */
.L_x_399:
[----:B------:R-:W-:Y:S02]  /*57c0*/  I2FP.F32.S32 R4, R9 ;  /* 0x0000000900047245 */ /* 0x000fe40000201400 */
[----:B------:R-:W-:Y:S02]  /*57d0*/  I2FP.F32.S32 R8, R8 ;  /* 0x0000000800087245 */ /* 0x000fe40000201400 */
[----:B------:R-:W-:-:S07]  /*57e0*/  I2FP.F32.S32 R5, R5 ;  /* 0x0000000500057245 */ /* 0x000fce0000201400 */
.L_x_387:
[----:B------:R-:W-:Y:S01]  /*57f0*/  FSETP.GEU.AND P0, PT, R4, 7, PT ;  /* 0x40e000000400780b */ /* 0x000fe20003f0e000 */
[----:B------:R-:W-:Y:S01]  /*5800*/  BSSY.RECONVERGENT B1, `(.L_x_411) ;  /* 0x000001a000017945 */ /* 0x000fe20003800200 */
[----:B------:R-:W-:-:S11]  /*5810*/  CS2R R6, SRZ ;  /* 0x0000000000067805 */ /* 0x000fd6000001ff00 */
[----:B------:R-:W-:Y:S05]  /*5820*/  @P0 BRA `(.L_x_412) ;  /* 0x00000000005c0947 */ /* 0x000fea0003800000 */
[----:B------:R-:W-:Y:S01]  /*5830*/  BSSY.RECONVERGENT B2, `(.L_x_413) ;  /* 0x0000015000027945 */ /* 0x000fe20003800200 */
[----:B------:R-:W-:-:S07]  /*5840*/  IMAD.MOV.U32 R6, RZ, RZ, RZ ;  /* 0x000000ffff067224 */ /* 0x000fce00078e00ff */
.L_x_417:
[----:B------:R-:W-:Y:S01]  /*5850*/  VIADD R2, R4, 0x1800000 ;  /* 0x0180000004027836 */ /* 0x000fe20000000000 */
[----:B------:R-:W-:Y:S04]  /*5860*/  BSSY.RECONVERGENT B3, `(.L_x_414) ;  /* 0x000000d000037945 */ /* 0x000fe80003800200 */
[----:B------:R-:W-:-:S04]  /*5870*/  LOP3.LUT R2, R2, 0x7f800000, RZ, 0xc0, !PT ;  /* 0x7f80000002027812 */ /* 0x000fc800078ec0ff */
[----:B------:R-:W-:-:S13]  /*5880*/  ISETP.GT.U32.AND P0, PT, R2, 0x1ffffff, PT ;  /* 0x01ffffff0200780c */ /* 0x000fda0003f04070 */
[----:B------:R-:W-:Y:S05]  /*5890*/  @P0 BRA `(.L_x_415) ;  /* 0x0000000000140947 */ /* 0x000fea0003800000 */
[----:B------:R-:W-:Y:S01]  /*58a0*/  IMAD.MOV.U32 R2, RZ, RZ, R4 ;  /* 0x000000ffff027224 */ /* 0x000fe200078e0004 */
[----:B------:R-:W-:-:S07]  /*58b0*/  MOV R9, 0x58d0 ;  /* 0x000058d000097802 */ /* 0x000fce0000000f00 */
[----:B---345:R-:W-:Y:S05]  /*58c0*/  CALL.REL.NOINC `($__internal_2_$__cuda_sm20_rcp_rn_f32_slowpath) ;  /* 0x0000001000407944 */ /* 0x038fea0003c00000 */
[----:B------:R-:W-:Y:S01]  /*58d0*/  MOV R3, R10 ;  /* 0x0000000a00037202 */ /* 0x000fe20000000f00 */
[----:B------:R-:W-:Y:S06]  /*58e0*/  BRA `(.L_x_416) ;  /* 0x0000000000107947 */ /* 0x000fec0003800000 */
.L_x_415:
[----:B-----5:R-:W0:Y:S02]  /*58f0*/  MUFU.RCP R3, R4 ;  /* 0x0000000400037308 */ /* 0x020e240000001000 */
[----:B0-----:R-:W-:-:S04]  /*5900*/  FFMA R2, R3, R4, -1 ;  /* 0xbf80000003027423 */ /* 0x001fc80000000004 */
[----:B------:R-:W-:-:S04]  /*5910*/  FADD.FTZ R2, -R2, -RZ ;  /* 0x800000ff02027221 */ /* 0x000fc80000010100 */
[----:B------:R-:W-:-:S07]  /*5920*/  FFMA R3, R3, R2, R3 ;  /* 0x0000000203037223 */ /* 0x000fce0000000003 */
.L_x_416:
[----:B------:R-:W-:Y:S05]  /*5930*/  BSYNC.RECONVERGENT B3 ;  /* 0x0000000000037941 */ /* 0x000fea0003800200 */
.L_x_414:
[----:B------:R-:W-:Y:S01]  /*5940*/  FADD R4, R4, 1 ;  /* 0x3f80000004047421 */ /* 0x000fe20000000000 */
[----:B------:R-:W-:-:S04]  /*5950*/  FADD R6, -R3, R6 ;  /* 0x0000000603067221 */ /* 0x000fc80000000100 */
[----:B------:R-:W-:-:S13]  /*5960*/  FSETP.GEU.AND P0, PT, R4, 7, PT ;  /* 0x40e000000400780b */ /* 0x000fda0003f0e000 */
[----:B------:R-:W-:Y:S05]  /*5970*/  @!P0 BRA `(.L_x_417) ;  /* 0xfffffffc00b48947 */ /* 0x000fea000383ffff */
[----:B------:R-:W-:Y:S05]  /*5980*/  BSYNC.RECONVERGENT B2 ;  /* 0x0000000000027941 */ /* 0x000fea0003800200 */
.L_x_413:
[----:B------:R-:W0:Y:S02]  /*5990*/  F2F.F64.F32 R6, R6 ;  /* 0x0000000600067310 */ /* 0x000e240000201800 */
.L_x_412:
[----:B------:R-:W-:Y:S05]  /*59a0*/  BSYNC.RECONVERGENT B1 ;  /* 0x0000000000017941 */ /* 0x000fea0003800200 */
.L_x_411:
[----:B------:R-:W-:Y:S01]  /*59b0*/  FADD R4, R4, -0.5 ;  /* 0xbf00000004047421 */ /* 0x000fe20000000000 */
[----:B------:R-:W-:Y:S03]  /*59c0*/  BSSY.RECONVERGENT B1, `(.L_x_418) ;  /* 0x000000e000017945 */ /* 0x000fe60003800200 */
[----:B------:R-:W-:-:S05]  /*59d0*/  VIADD R2, R4, 0x1800000 ;  /* 0x0180000004027836 */ /* 0x000fca0000000000 */
[----:B------:R-:W-:-:S04]  /*59e0*/  LOP3.LUT R2, R2, 0x7f800000, RZ, 0xc0, !PT ;  /* 0x7f80000002027812 */ /* 0x000fc800078ec0ff */
[----:B------:R-:W-:-:S13]  /*59f0*/  ISETP.GT.U32.AND P0, PT, R2, 0x1ffffff, PT ;  /* 0x01ffffff0200780c */ /* 0x000fda0003f04070 */
[----:B------:R-:W-:Y:S05]  /*5a00*/  @P0 BRA `(.L_x_419) ;  /* 0x0000000000140947 */ /* 0x000fea0003800000 */
[----:B------:R-:W-:Y:S01]  /*5a10*/  IMAD.MOV.U32 R2, RZ, RZ, R4 ;  /* 0x000000ffff027224 */ /* 0x000fe200078e0004 */
[----:B------:R-:W-:-:S07]  /*5a20*/  MOV R9, 0x5a40 ;  /* 0x00005a4000097802 */ /* 0x000fce0000000f00 */
[----:B0--345:R-:W-:Y:S05]  /*5a30*/  CALL.REL.NOINC `($__internal_2_$__cuda_sm20_rcp_rn_f32_slowpath) ;  /* 0x0000000c00e47944 */ /* 0x039fea0003c00000 */
[----:B------:R-:W-:Y:S01]  /*5a40*/  IMAD.MOV.U32 R2, RZ, RZ, R10 ;  /* 0x000000ffff027224 */ /* 0x000fe200078e000a */
[----:B------:R-:W-:Y:S06]  /*5a50*/  BRA `(.L_x_420) ;  /* 0x0000000000107947 */ /* 0x000fec0003800000 */
.L_x_419:
[----:B-----5:R-:W1:Y:S02]  /*5a60*/  MUFU.RCP R3, R4 ;  /* 0x0000000400037308 */ /* 0x020e640000001000 */
[----:B-1----:R-:W-:-:S04]  /*5a70*/  FFMA R2, R4, R3, -1 ;  /* 0xbf80000004027423 */ /* 0x002fc80000000003 */
[----:B------:R-:W-:-:S04]  /*5a80*/  FADD.FTZ R2, -R2, -RZ ;  /* 0x800000ff02027221 */ /* 0x000fc80000010100 */
[----:B------:R-:W-:-:S07]  /*5a90*/  FFMA R2, R3, R2, R3 ;  /* 0x0000000203027223 */ /* 0x000fce0000000003 */
.L_x_420:
[----:B------:R-:W-:Y:S05]  /*5aa0*/  BSYNC.RECONVERGENT B1 ;  /* 0x0000000000017941 */ /* 0x000fea0003800200 */
.L_x_418:
[C---:B------:R-:W-:Y:S01]  /*5ab0*/  FSETP.GEU.AND P0, PT, R4.reuse, 1.175494350822287508e-38, PT ;  /* 0x008000000400780b */ /* 0x040fe20003f0e000 */
[----:B------:R-:W-:Y:S01]  /*5ac0*/  IMAD.MOV.U32 R10, RZ, RZ, 0x3e055027 ;  /* 0x3e055027ff0a7424 */ /* 0x000fe200078e00ff */
[----:B------:R-:W-:Y:S01]  /*5ad0*/  UMOV UR4, 0x55555555 ;  /* 0x5555555500047882 */ /* 0x000fe20000000000 */
[----:B------:R-:W-:Y:S01]  /*5ae0*/  UMOV UR5, 0x3fa55555 ;  /* 0x3fa5555500057882 */ /* 0x000fe20000000000 */
[----:B------:R-:W-:Y:S01]  /*5af0*/  UMOV UR6, 0xdf7df7df ;  /* 0xdf7df7df00067882 */ /* 0x000fe20000000000 */
[----:B------:R-:W-:Y:S01]  /*5b00*/  UMOV UR7, 0x3f6f7df7 ;  /* 0x3f6f7df700077882 */ /* 0x000fe20000000000 */
[----:B------:R-:W-:Y:S07]  /*5b10*/  BSSY.RECONVERGENT B1, `(.L_x_421) ;  /* 0x0000044000017945 */ /* 0x000fee0003800200 */
[----:B------:R-:W-:-:S05]  /*5b20*/  @!P0 FMUL R4, R4, 8388608 ;  /* 0x4b00000004048820 */ /* 0x000fca0000400000 */
[----:B------:R-:W-:-:S04]  /*5b30*/  IADD3 R3, PT, PT, R4, -0x3f2aaaab, RZ ;  /* 0xc0d5555504037810 */ /* 0x000fc80007ffe0ff */
[----:B------:R-:W-:-:S05]  /*5b40*/  LOP3.LUT R9, R3, 0xff800000, RZ, 0xc0, !PT ;  /* 0xff80000003097812 */ /* 0x000fca00078ec0ff */
[----:B------:R-:W-:-:S04]  /*5b50*/  IMAD.IADD R3, R4, 0x1, -R9 ;  /* 0x0000000104037824 */ /* 0x000fc800078e0a09 */
[----:B---3--:R-:W-:Y:S01]  /*5b60*/  FADD R11, R3, -1 ;  /* 0xbf800000030b7421 */ /* 0x008fe20000000000 */
[----:B------:R-:W-:Y:S02]  /*5b70*/  FSEL R3, RZ, -23, P0 ;  /* 0xc1b80000ff037808 */ /* 0x000fe40000000000 */
[----:B------:R-:W-:Y:S01]  /*5b80*/  ISETP.GT.U32.AND P0, PT, R4, 0x7f7fffff, PT ;  /* 0x7f7fffff0400780c */ /* 0x000fe20003f04070 */
[----:B------:R-:W-:-:S04]  /*5b90*/  FFMA R10, R11, -R10, 0.14084610342979431152 ;  /* 0x3e1039f60b0a7423 */ /* 0x000fc8000000080a */
[----:B------:R-:W-:-:S04]  /*5ba0*/  FFMA R10, R11, R10, -0.12148627638816833496 ;  /* 0xbdf8cdcc0b0a7423 */ /* 0x000fc8000000000a */
[----:B------:R-:W-:-:S04]  /*5bb0*/  FFMA R10, R11, R10, 0.13980610668659210205 ;  /* 0x3e0f29550b0a7423 */ /* 0x000fc8000000000a */
[----:B------:R-:W-:-:S04]  /*5bc0*/  FFMA R10, R11, R10, -0.16684235632419586182 ;  /* 0xbe2ad8b90b0a7423 */ /* 0x000fc8000000000a */
[----:B------:R-:W-:-:S04]  /*5bd0*/  FFMA R10, R11, R10, 0.20012299716472625732 ;  /* 0x3e4ced0b0b0a7423 */ /* 0x000fc8000000000a */
[----:B------:R-:W-:-:S04]  /*5be0*/  FFMA R10, R11, R10, -0.24999669194221496582 ;  /* 0xbe7fff220b0a7423 */ /* 0x000fc8000000000a */
[----:B------:R-:W-:-:S04]  /*5bf0*/  FFMA R10, R11, R10, 0.33333182334899902344 ;  /* 0x3eaaaa780b0a7423 */ /* 0x000fc8000000000a */
[C---:B----4-:R-:W-:Y:S01]  /*5c00*/  FFMA R12, R11.reuse, R10, -0.5 ;  /* 0xbf0000000b0c7423 */ /* 0x050fe2000000000a */
[----:B------:R-:W-:Y:S01]  /*5c10*/  I2FP.F32.S32 R10, R9 ;  /* 0x00000009000a7245 */ /* 0x000fe20000201400 */
[----:B------:R-:W-:Y:S02]  /*5c20*/  FMUL R9, R2, R2 ;  /* 0x0000000202097220 */ /* 0x000fe40000400000 */
[C---:B------:R-:W-:Y:S02]  /*5c30*/  FMUL R12, R11.reuse, R12 ;  /* 0x0000000c0b0c7220 */ /* 0x040fe40000400000 */
[----:B------:R-:W-:Y:S02]  /*5c40*/  FFMA R3, R10, 1.1920928955078125e-07, R3 ;  /* 0x340000000a037823 */ /* 0x000fe40000000003 */
[----:B------:R-:W-:Y:S01]  /*5c50*/  FFMA R12, R11, R12, R11 ;  /* 0x0000000c0b0c7223 */ /* 0x000fe2000000000b */
[----:B------:R-:W-:-:S03]  /*5c60*/  IMAD.MOV.U32 R11, RZ, RZ, 0x7f800000 ;  /* 0x7f800000ff0b7424 */ /* 0x000fc600078e00ff */
[----:B------:R-:W-:Y:S01]  /*5c70*/  FFMA R12, R3, 0.69314718246459960938, R12 ;  /* 0x3f317218030c7823 */ /* 0x000fe2000000000c */
[C---:B------:R-:W-:Y:S01]  /*5c80*/  @P0 FFMA R12, R4.reuse, R11, +INF ;  /* 0x7f800000040c0423 */ /* 0x040fe2000000000b */
[----:B------:R-:W-:Y:S01]  /*5c90*/  FSETP.NEU.AND P0, PT, R4, RZ, PT ;  /* 0x000000ff0400720b */ /* 0x000fe20003f0d000 */
[----:B------:R-:W-:Y:S03]  /*5ca0*/  F2F.F64.F32 R2, R9 ;  /* 0x0000000900027310 */ /* 0x000fe60000201800 */
[----:B------:R-:W-:Y:S01]  /*5cb0*/  FSEL R4, R12, -INF , P0 ;  /* 0xff8000000c047808 */ /* 0x000fe20000000000 */
[----:B------:R-:W-:Y:S01]  /*5cc0*/  FMUL R12, R9, R9 ;  /* 0x00000009090c7220 */ /* 0x000fe20000400000 */
[----:B------:R-:W-:-:S03]  /*5cd0*/  FSETP.GEU.AND P0, PT, R8, 7, PT ;  /* 0x40e000000800780b */ /* 0x000fc60003f0e000 */
[----:B------:R-:W1:Y:S08]  /*5ce0*/  F2F.F64.F32 R10, R4 ;  /* 0x00000004000a7310 */ /* 0x000e700000201800 */
[----:B------:R-:W2:Y:S01]  /*5cf0*/  F2F.F64.F32 R12, R12 ;  /* 0x0000000c000c7310 */ /* 0x000ea20000201800 */
[----:B-1----:R-:W-:Y:S01]  /*5d00*/  DFMA R10, R2, UR4, R10 ;  /* 0x00000004020a7c2b */ /* 0x002fe2000800000a */
[----:B------:R-:W-:Y:S01]  /*5d10*/  UMOV UR4, 0xddddddde ;  /* 0xddddddde00047882 */ /* 0x000fe20000000000 */
[----:B------:R-:W-:Y:S01]  /*5d20*/  UMOV UR5, 0x3f7ddddd ;  /* 0x3f7ddddd00057882 */ /* 0x000fe20000000000 */
[----:B--2---:R-:W-:-:S05]  /*5d30*/  DMUL R14, R12, UR6 ;  /* 0x000000060c0e7c28 */ /* 0x004fca0008000000 */
[C---:B------:R-:W-:Y:S01]  /*5d40*/  DFMA R10, R12.reuse, -UR4, R10 ;  /* 0x800000040c0a7c2b */ /* 0x040fe2000800000a */
[----:B------:R-:W-:Y:S01]  /*5d50*/  UMOV UR4, 0xeeeeeeef ;  /* 0xeeeeeeef00047882 */ /* 0x000fe20000000000 */
[----:B------:R-:W-:Y:S02]  /*5d60*/  UMOV UR5, 0x3f70eeee ;  /* 0x3f70eeee00057882 */ /* 0x000fe40000000000 */
[----:B------:R-:W-:-:S04]  /*5d70*/  DMUL R16, R12, -UR4 ;  /* 0x800000040c107c28 */ /* 0x000fc80008000000 */
[----:B------:R-:W-:-:S08]  /*5d80*/  DFMA R10, R2, R14, R10 ;  /* 0x0000000e020a722b */ /* 0x000fd0000000000a */
[----:B------:R-:W-:-:S08]  /*5d90*/  DFMA R10, R12, R16, R10 ;  /* 0x000000100c0a722b */ /* 0x000fd0000000000a */
[----:B0-----:R-:W-:Y:S01]  /*5da0*/  DADD R10, R10, R6 ;  /* 0x000000000a0a7229 */ /* 0x001fe20000000006 */
[----:B------:R-:W-:-:S05]  /*5db0*/  CS2R R6, SRZ ;  /* 0x0000000000067805 */ /* 0x000fca000001ff00 */
[----:B------:R0:W1:Y:S01]  /*5dc0*/  F2F.F32.F64 R4, R10 ;  /* 0x0000000a00047310 */ /* 0x0000620000301000 */
[----:B------:R-:W-:Y:S05]  /*5dd0*/  @P0 BRA `(.L_x_422) ;  /* 0x00000000005c0947 */ /* 0x000fea0003800000 */
[----:B------:R-:W-:Y:S01]  /*5de0*/  BSSY.RECONVERGENT B2, `(.L_x_423) ;  /* 0x0000015000027945 */ /* 0x000fe20003800200 */
[----:B------:R-:W-:-:S07]  /*5df0*/  MOV R6, RZ ;  /* 0x000000ff00067202 */ /* 0x000fce0000000f00 */
.L_x_427:
[----:B------:R-:W-:Y:S01]  /*5e00*/  VIADD R2, R8, 0x1800000 ;  /* 0x0180000008027836 */ /* 0x000fe20000000000 */
[----:B------:R-:W-:Y:S04]  /*5e10*/  BSSY.RECONVERGENT B3, `(.L_x_424) ;  /* 0x000000d000037945 */ /* 0x000fe80003800200 */
[----:B------:R-:W-:-:S04]  /*5e20*/  LOP3.LUT R2, R2, 0x7f800000, RZ, 0xc0, !PT ;  /* 0x7f80000002027812 */ /* 0x000fc800078ec0ff */
[----:B------:R-:W-:-:S13]  /*5e30*/  ISETP.GT.U32.AND P0, PT, R2, 0x1ffffff, PT ;  /* 0x01ffffff0200780c */ /* 0x000fda0003f04070 */
[----:B------:R-:W-:Y:S05]  /*5e40*/  @P0 BRA `(.L_x_425) ;  /* 0x0000000000140947 */ /* 0x000fea0003800000 */
[----:B------:R-:W-:Y:S01]  /*5e50*/  IMAD.MOV.U32 R2, RZ, RZ, R8 ;  /* 0x000000ffff027224 */ /* 0x000fe200078e0008 */
[----:B------:R-:W-:-:S07]  /*5e60*/  MOV R9, 0x5e80 ;  /* 0x00005e8000097802 */ /* 0x000fce0000000f00 */
[----:B01----:R-:W-:Y:S05]  /*5e70*/  CALL.REL.NOINC `($__internal_2_$__cuda_sm20_rcp_rn_f32_slowpath) ;  /* 0x0000000800d47944 */ /* 0x003fea0003c00000 */
[----:B------:R-:W-:Y:S01]  /*5e80*/  IMAD.MOV.U32 R3, RZ, RZ, R10 ;  /* 0x000000ffff037224 */ /* 0x000fe200078e000a */
[----:B------:R-:W-:Y:S06]  /*5e90*/  BRA `(.L_x_426) ;  /* 0x0000000000107947 */ /* 0x000fec0003800000 */
.L_x_425:
[----:B------:R-:W2:Y:S02]  /*5ea0*/  MUFU.RCP R3, R8 ;  /* 0x0000000800037308 */ /* 0x000ea40000001000 */
[----:B--2---:R-:W-:-:S04]  /*5eb0*/  FFMA R2, R3, R8, -1 ;  /* 0xbf80000003027423 */ /* 0x004fc80000000008 */
[----:B------:R-:W-:-:S04]  /*5ec0*/  FADD.FTZ R2, -R2, -RZ ;  /* 0x800000ff02027221 */ /* 0x000fc80000010100 */
[----:B------:R-:W-:-:S07]  /*5ed0*/  FFMA R3, R3, R2, R3 ;  /* 0x0000000203037223 */ /* 0x000fce0000000003 */
.L_x_426:
[----:B------:R-:W-:Y:S05]  /*5ee0*/  BSYNC.RECONVERGENT B3 ;  /* 0x0000000000037941 */ /* 0x000fea0003800200 */
.L_x_424:
[----:B------:R-:W-:Y:S01]  /*5ef0*/  FADD R8, R8, 1 ;  /* 0x3f80000008087421 */ /* 0x000fe20000000000 */
[----:B------:R-:W-:-:S04]  /*5f00*/  FADD R6, -R3, R6 ;  /* 0x0000000603067221 */ /* 0x000fc80000000100 */
[----:B------:R-:W-:-:S13]  /*5f10*/  FSETP.GEU.AND P0, PT, R8, 7, PT ;  /* 0x40e000000800780b */ /* 0x000fda0003f0e000 */
[----:B------:R-:W-:Y:S05]  /*5f20*/  @!P0 BRA `(.L_x_427) ;  /* 0xfffffffc00b48947 */ /* 0x000fea000383ffff */
[----:B------:R-:W-:Y:S05]  /*5f30*/  BSYNC.RECONVERGENT B2 ;  /* 0x0000000000027941 */ /* 0x000fea0003800200 */
.L_x_423:
[----:B------:R-:W2:Y:S02]  /*5f40*/  F2F.F64.F32 R6, R6 ;  /* 0x0000000600067310 */ /* 0x000ea40000201800 */
.L_x_422:
[----:B------:R-:W-:Y:S05]  /*5f50*/  BSYNC.RECONVERGENT B1 ;  /* 0x0000000000017941 */ /* 0x000fea0003800200 */
.L_x_421:
[----:B------:R-:W-:Y:S01]  /*5f60*/  FADD R8, R8, -0.5 ;  /* 0xbf00000008087421 */ /* 0x000fe20000000000 */
[----:B------:R-:W-:Y:S04]  /*5f70*/  BSSY.RECONVERGENT B1, `(.L_x_428) ;  /* 0x000000e000017945 */ /* 0x000fe80003800200 */
[----:B------:R-:W-:-:S04]  /*5f80*/  IADD3 R2, PT, PT, R8, 0x1800000, RZ ;  /* 0x0180000008027810 */ /* 0x000fc80007ffe0ff */
[----:B------:R-:W-:-:S04]  /*5f90*/  LOP3.LUT R2, R2, 0x7f800000, RZ, 0xc0, !PT ;  /* 0x7f80000002027812 */ /* 0x000fc800078ec0ff */
[----:B------:R-:W-:-:S13]  /*5fa0*/  ISETP.GT.U32.AND P0, PT, R2, 0x1ffffff, PT ;  /* 0x01ffffff0200780c */ /* 0x000fda0003f04070 */
[----:B------:R-:W-:Y:S05]  /*5fb0*/  @P0 BRA `(.L_x_429) ;  /* 0x0000000000140947 */ /* 0x000fea0003800000 */
[----:B------:R-:W-:Y:S01]  /*5fc0*/  IMAD.MOV.U32 R2, RZ, RZ, R8 ;  /* 0x000000ffff027224 */ /* 0x000fe200078e0008 */
[----:B------:R-:W-:-:S07]  /*5fd0*/  MOV R9, 0x5ff0 ;  /* 0x00005ff000097802 */ /* 0x000fce0000000f00 */
[----:B012---:R-:W-:Y:S05]  /*5fe0*/  CALL.REL.NOINC `($__internal_2_$__cuda_sm20_rcp_rn_f32_slowpath) ;  /* 0x0000000800787944 */ /* 0x007fea0003c00000 */
[----:B------:R-:W-:Y:S01]  /*5ff0*/  IMAD.MOV.U32 R2, RZ, RZ, R10 ;  /* 0x000000ffff027224 */ /* 0x000fe200078e000a */
[----:B------:R-:W-:Y:S06]  /*6000*/  BRA `(.L_x_430) ;  /* 0x0000000000107947 */ /* 0x000fec0003800000 */
.L_x_429:
[----:B------:R-:W3:Y:S02]  /*6010*/  MUFU.RCP R3, R8 ;  /* 0x0000000800037308 */ /* 0x000ee40000001000 */
[----:B---3--:R-:W-:-:S04]  /*6020*/  FFMA R2, R8, R3, -1 ;  /* 0xbf80000008027423 */ /* 0x008fc80000000003 */
[----:B------:R-:W-:-:S04]  /*6030*/  FADD.FTZ R2, -R2, -RZ ;  /* 0x800000ff02027221 */ /* 0x000fc80000010100 */
[----:B------:R-:W-:-:S07]  /*6040*/  FFMA R2, R3, R2, R3 ;  /* 0x0000000203027223 */ /* 0x000fce0000000003 */
.L_x_430:
[----:B------:R-:W-:Y:S05]  /*6050*/  BSYNC.RECONVERGENT B1 ;  /* 0x0000000000017941 */ /* 0x000fea0003800200 */
.L_x_428:
[C---:B------:R-:W-:Y:S01]  /*6060*/  FSETP.GEU.AND P0, PT, R8.reuse, 1.175494350822287508e-38, PT ;  /* 0x008000000800780b */ /* 0x040fe20003f0e000 */
[----:B0-----:R-:W-:Y:S01]  /*6070*/  IMAD.MOV.U32 R10, RZ, RZ, 0x3e055027 ;  /* 0x3e055027ff0a7424 */ /* 0x001fe200078e00ff */
[----:B------:R-:W-:Y:S01]  /*6080*/  UMOV UR4, 0x55555555 ;  /* 0x5555555500047882 */ /* 0x000fe20000000000 */
[----:B------:R-:W-:Y:S01]  /*6090*/  UMOV UR5, 0x3fa55555 ;  /* 0x3fa5555500057882 */ /* 0x000fe20000000000 */
[----:B------:R-:W-:Y:S01]  /*60a0*/  UMOV UR6, 0xdf7df7df ;  /* 0xdf7df7df00067882 */ /* 0x000fe20000000000 */
[----:B------:R-:W-:Y:S01]  /*60b0*/  UMOV UR7, 0x3f6f7df7 ;  /* 0x3f6f7df700077882 */ /* 0x000fe20000000000 */
[----:B------:R-:W-:Y:S07]  /*60c0*/  BSSY.RECONVERGENT B1, `(.L_x_431) ;  /* 0x0000045000017945 */ /* 0x000fee0003800200 */
[----:B------:R-:W-:-:S04]  /*60d0*/  @!P0 FMUL R8, R8, 8388608 ;  /* 0x4b00000008088820 */ /* 0x000fc80000400000 */
[----:B------:R-:W-:-:S05]  /*60e0*/  VIADD R3, R8, 0xc0d55555 ;  /* 0xc0d5555508037836 */ /* 0x000fca0000000000 */
[----:B------:R-:W-:-:S04]  /*60f0*/  LOP3.LUT R9, R3, 0xff800000, RZ, 0xc0, !PT ;  /* 0xff80000003097812 */ /* 0x000fc800078ec0ff */
[----:B------:R-:W-:-:S05]  /*6100*/  IADD3 R3, PT, PT, R8, -R9, RZ ;  /* 0x8000000908037210 */ /* 0x000fca0007ffe0ff */
[----:B------:R-:W-:Y:S01]  /*6110*/  FADD R11, R3, -1 ;  /* 0xbf800000030b7421 */ /* 0x000fe20000000000 */
        /* <DEDUP_REMOVED lines=9> */
[C---:B------:R-:W-:Y:S01]  /*61b0*/  FFMA R12, R11.reuse, R10, -0.5 ;  /* 0xbf0000000b0c7423 */ /* 0x040fe2000000000a */
[----:B------:R-:W-:Y:S01]  /*61c0*/  I2FP.F32.S32 R10, R9 ;  /* 0x00000009000a7245 */ /* 0x000fe20000201400 */
[----:B------:R-:W-:Y:S02]  /*61d0*/  IMAD.MOV.U32 R9, RZ, RZ, 0x7f800000 ;  /* 0x7f800000ff097424 */ /* 0x000fe400078e00ff */
[C---:B------:R-:W-:Y:S02]  /*61e0*/  FMUL R12, R11.reuse, R12 ;  /* 0x0000000c0b0c7220 */ /* 0x040fe40000400000 */
[----:B------:R-:W-:Y:S02]  /*61f0*/  FFMA R3, R10, 1.1920928955078125e-07, R3 ;  /* 0x340000000a037823 */ /* 0x000fe40000000003 */
[----:B------:R-:W-:Y:S01]  /*6200*/  FFMA R10, R11, R12, R11 ;  /* 0x0000000c0b0a7223 */ /* 0x000fe2000000000b */
[----:B------:R-:W-:-:S03]  /*6210*/  FMUL R12, R2, R2 ;  /* 0x00000002020c7220 */ /* 0x000fc60000400000 */
[----:B------:R-:W-:Y:S01]  /*6220*/  FFMA R10, R3, 0.69314718246459960938, R10 ;  /* 0x3f317218030a7823 */ /* 0x000fe2000000000a */
[C---:B------:R-:W-:Y:S01]  /*6230*/  @P0 FFMA R10, R8.reuse, R9, +INF ;  /* 0x7f800000080a0423 */ /* 0x040fe20000000009 */
[----:B------:R-:W-:Y:S01]  /*6240*/  FSETP.NEU.AND P0, PT, R8, RZ, PT ;  /* 0x000000ff0800720b */ /* 0x000fe20003f0d000 */
[----:B------:R-:W-:Y:S03]  /*6250*/  F2F.F64.F32 R2, R12 ;  /* 0x0000000c00027310 */ /* 0x000fe60000201800 */
[----:B------:R-:W-:Y:S01]  /*6260*/  FSEL R16, R10, -INF , P0 ;  /* 0xff8000000a107808 */ /* 0x000fe20000000000 */
[----:B------:R-:W-:Y:S01]  /*6270*/  FMUL R10, R12, R12 ;  /* 0x0000000c0c0a7220 */ /* 0x000fe20000400000 */
[----:B------:R-:W-:-:S03]  /*6280*/  FSETP.GEU.AND P0, PT, R5, 7, PT ;  /* 0x40e000000500780b */ /* 0x000fc60003f0e000 */
[----:B------:R-:W0:Y:S08]  /*6290*/  F2F.F64.F32 R8, R16 ;  /* 0x0000001000087310 */ /* 0x000e300000201800 */
[----:B------:R-:W3:Y:S01]  /*62a0*/  F2F.F64.F32 R10, R10 ;  /* 0x0000000a000a7310 */ /* 0x000ee20000201800 */
[----:B0-----:R-:W-:Y:S01]  /*62b0*/  DFMA R8, R2, UR4, R8 ;  /* 0x0000000402087c2b */ /* 0x001fe20008000008 */
[----:B------:R-:W-:Y:S01]  /*62c0*/  UMOV UR4, 0xddddddde ;  /* 0xddddddde00047882 */ /* 0x000fe20000000000 */
[----:B------:R-:W-:Y:S01]  /*62d0*/  UMOV UR5, 0x3f7ddddd ;  /* 0x3f7ddddd00057882 */ /* 0x000fe20000000000 */
[----:B---3--:R-:W-:-:S05]  /*62e0*/  DMUL R12, R10, UR6 ;  /* 0x000000060a0c7c28 */ /* 0x008fca0008000000 */
        /* <DEDUP_REMOVED lines=13> */
.L_x_437:
[----:B------:R-:W-:Y:S01]  /*63c0*/  IADD3 R2, PT, PT, R5, 0x1800000, RZ ;  /* 0x0180000005027810 */ /* 0x000fe20007ffe0ff */
[----:B------:R-:W-:Y:S03]  /*63d0*/  BSSY.RECONVERGENT B3, `(.L_x_434) ;  /* 0x000000d000037945 */ /* 0x000fe60003800200 */
[----:B------:R-:W-:-:S04]  /*63e0*/  LOP3.LUT R2, R2, 0x7f800000, RZ, 0xc0, !PT ;  /* 0x7f80000002027812 */ /* 0x000fc800078ec0ff */
[----:B------:R-:W-:-:S13]  /*63f0*/  ISETP.GT.U32.AND P0, PT, R2, 0x1ffffff, PT ;  /* 0x01ffffff0200780c */ /* 0x000fda0003f04070 */
[----:B------:R-:W-:Y:S05]  /*6400*/  @P0 BRA `(.L_x_435) ;  /* 0x0000000000140947 */ /* 0x000fea0003800000 */
[----:B------:R-:W-:Y:S01]  /*6410*/  IMAD.MOV.U32 R2, RZ, RZ, R5 ;  /* 0x000000ffff027224 */ /* 0x000fe200078e0005 */
[----:B------:R-:W-:-:S07]  /*6420*/  MOV R9, 0x6440 ;  /* 0x0000644000097802 */ /* 0x000fce0000000f00 */
[----:B------:R-:W-:Y:S05]  /*6430*/  CALL.REL.NOINC `($__internal_2_$__cuda_sm20_rcp_rn_f32_slowpath) ;  /* 0x0000000400647944 */ /* 0x000fea0003c00000 */
[----:B------:R-:W-:Y:S01]  /*6440*/  IMAD.MOV.U32 R3, RZ, RZ, R10 ;  /* 0x000000ffff037224 */ /* 0x000fe200078e000a */
[----:B------:R-:W-:Y:S06]  /*6450*/  BRA `(.L_x_436) ;  /* 0x0000000000107947 */ /* 0x000fec0003800000 */
.L_x_435:
[----:B------:R-:W0:Y:S02]  /*6460*/  MUFU.RCP R2, R5 ;  /* 0x0000000500027308 */ /* 0x000e240000001000 */
[----:B0-----:R-:W-:-:S04]  /*6470*/  FFMA R3, R2, R5, -1 ;  /* 0xbf80000002037423 */ /* 0x001fc80000000005 */
[----:B------:R-:W-:-:S04]  /*6480*/  FADD.FTZ R3, -R3, -RZ ;  /* 0x800000ff03037221 */ /* 0x000fc80000010100 */
[----:B------:R-:W-:-:S07]  /*6490*/  FFMA R3, R2, R3, R2 ;  /* 0x0000000302037223 */ /* 0x000fce0000000002 */
.L_x_436:
[----:B------:R-:W-:Y:S05]  /*64a0*/  BSYNC.RECONVERGENT B3 ;  /* 0x0000000000037941 */ /* 0x000fea0003800200 */
.L_x_434:
[----:B------:R-:W-:Y:S01]  /*64b0*/  FADD R5, R5, 1 ;  /* 0x3f80000005057421 */ /* 0x000fe20000000000 */
[----:B------:R-:W-:-:S04]  /*64c0*/  FADD R6, -R3, R6 ;  /* 0x0000000603067221 */ /* 0x000fc80000000100 */
[----:B------:R-:W-:-:S13]  /*64d0*/  FSETP.GEU.AND P0, PT, R5, 7, PT ;  /* 0x40e000000500780b */ /* 0x000fda0003f0e000 */
[----:B------:R-:W-:Y:S05]  /*64e0*/  @!P0 BRA `(.L_x_437) ;  /* 0xfffffffc00b48947 */ /* 0x000fea000383ffff */
[----:B------:R-:W-:Y:S05]  /*64f0*/  BSYNC.RECONVERGENT B2 ;  /* 0x0000000000027941 */ /* 0x000fea0003800200 */
.L_x_433:
[----:B------:R-:W0:Y:S02]  /*6500*/  F2F.F64.F32 R6, R6 ;  /* 0x0000000600067310 */ /* 0x000e240000201800 */
.L_x_432:
[----:B------:R-:W-:Y:S05]  /*6510*/  BSYNC.RECONVERGENT B1 ;  /* 0x0000000000017941 */ /* 0x000fea0003800200 */
.L_x_431:
[----:B------:R-:W-:Y:S01]  /*6520*/  FADD R5, R5, -0.5 ;  /* 0xbf00000005057421 */ /* 0x000fe20000000000 */
[----:B------:R-:W-:Y:S03]  /*6530*/  BSSY.RECONVERGENT B1, `(.L_x_438) ;  /* 0x000000e000017945 */ /* 0x000fe60003800200 */
[----:B------:R-:W-:-:S05]  /*6540*/  VIADD R2, R5, 0x1800000 ;  /* 0x0180000005027836 */ /* 0x000fca0000000000 */
[----:B------:R-:W-:-:S04]  /*6550*/  LOP3.LUT R2, R2, 0x7f800000, RZ, 0xc0, !PT ;  /* 0x7f80000002027812 */ /* 0x000fc800078ec0ff */
[----:B------:R-:W-:-:S13]  /*6560*/  ISETP.GT.U32.AND P0, PT, R2, 0x1ffffff, PT ;  /* 0x01ffffff0200780c */ /* 0x000fda0003f04070 */
[----:B------:R-:W-:Y:S05]  /*6570*/  @P0 BRA `(.L_x_439) ;  /* 0x0000000000140947 */ /* 0x000fea0003800000 */
[----:B------:R-:W-:Y:S02]  /*6580*/  MOV R2, R5 ;  /* 0x0000000500027202 */ /* 0x000fe40000000f00 */
[----:B------:R-:W-:-:S07]  /*6590*/  MOV R9, 0x65b0 ;  /* 0x000065b000097802 */ /* 0x000fce0000000f00 */
[----:B0-----:R-:W-:Y:S05]  /*65a0*/  CALL.REL.NOINC `($__internal_2_$__cuda_sm20_rcp_rn_f32_slowpath) ;  /* 0x0000000400087944 */ /* 0x001fea0003c00000 */
[----:B------:R-:W-:Y:S01]  /*65b0*/  IMAD.MOV.U32 R2, RZ, RZ, R10 ;  /* 0x000000ffff027224 */ /* 0x000fe200078e000a */
[----:B------:R-:W-:Y:S06]  /*65c0*/  BRA `(.L_x_440) ;  /* 0x0000000000107947 */ /* 0x000fec0003800000 */
.L_x_439:
[----:B------:R-:W1:Y:S02]  /*65d0*/  MUFU.RCP R2, R5 ;  /* 0x0000000500027308 */ /* 0x000e640000001000 */
[----:B-1----:R-:W-:-:S04]  /*65e0*/  FFMA R3, R5, R2, -1 ;  /* 0xbf80000005037423 */ /* 0x002fc80000000002 */
[----:B------:R-:W-:-:S04]  /*65f0*/  FADD.FTZ R3, -R3, -RZ ;  /* 0x800000ff03037221 */ /* 0x000fc80000010100 */
[----:B------:R-:W-:-:S07]  /*6600*/  FFMA R2, R2, R3, R2 ;  /* 0x0000000302027223 */ /* 0x000fce0000000002 */
.L_x_440:
[----:B------:R-:W-:Y:S05]  /*6610*/  BSYNC.RECONVERGENT B1 ;  /* 0x0000000000017941 */ /* 0x000fea0003800200 */
.L_x_438:
[----:B------:R-:W-:Y:S01]  /*6620*/  FSETP.GEU.AND P0, PT, R5, 1.175494350822287508e-38, PT ;  /* 0x008000000500780b */ /* 0x000fe20003f0e000 */
[----:B------:R-:W-:Y:S02]  /*6630*/  HFMA2 R10, -RZ, RZ, 1.5048828125, 33.21875 ;  /* 0x3e055027ff0a7431 */ /* 0x000fe400000001ff */
[----:B------:R-:W-:Y:S01]  /*6640*/  FMUL R12, R2, R2 ;  /* 0x00000002020c7220 */ /* 0x000fe20000400000 */
[----:B------:R-:W1:Y:S01]  /*6650*/  LDCU.64 UR8, c[0x0][0x398] ;  /* 0x00007300ff0877ac */ /* 0x000e620008000a00 */
[----:B------:R-:W-:Y:S01]  /*6660*/  UMOV UR4, 0x55555555 ;  /* 0x5555555500047882 */ /* 0x000fe20000000000 */
[----:B------:R-:W-:Y:S01]  /*6670*/  UMOV UR5, 0x3fa55555 ;  /* 0x3fa5555500057882 */ /* 0x000fe20000000000 */
[----:B------:R-:W-:Y:S01]  /*6680*/  UMOV UR6, 0xdf7df7df ;  /* 0xdf7df7df00067882 */ /* 0x000fe20000000000 */
[----:B------:R-:W-:-:S05]  /*6690*/  UMOV UR7, 0x3f6f7df7 ;  /* 0x3f6f7df700077882 */ /* 0x000fca0000000000 */
[----:B------:R-:W-:-:S04]  /*66a0*/  @!P0 FMUL R5, R5, 8388608 ;  /* 0x4b00000005058820 */ /* 0x000fc80000400000 */
[----:B------:R-:W-:-:S05]  /*66b0*/  VIADD R3, R5, 0xc0d55555 ;  /* 0xc0d5555505037836 */ /* 0x000fca0000000000 */
[----:B------:R-:W-:-:S05]  /*66c0*/  LOP3.LUT R8, R3, 0xff800000, RZ, 0xc0, !PT ;  /* 0xff80000003087812 */ /* 0x000fca00078ec0ff */
[----:B------:R-:W-:Y:S01]  /*66d0*/  IMAD.IADD R3, R5, 0x1, -R8 ;  /* 0x0000000105037824 */ /* 0x000fe200078e0a08 */
[----:B------:R-:W-:-:S03]  /*66e0*/  I2FP.F32.S32 R8, R8 ;  /* 0x0000000800087245 */ /* 0x000fc60000201400 */
[----:B------:R-:W-:Y:S01]  /*66f0*/  FADD R9, R3, -1 ;  /* 0xbf80000003097421 */ /* 0x000fe20000000000 */
[----:B------:R-:W-:Y:S02]  /*6700*/  FSEL R3, RZ, -23, P0 ;  /* 0xc1b80000ff037808 */ /* 0x000fe40000000000 */
[----:B------:R-:W-:Y:S01]  /*6710*/  ISETP.GT.U32.AND P0, PT, R5, 0x7f7fffff, PT ;  /* 0x7f7fffff0500780c */ /* 0x000fe20003f04070 */
[C---:B------:R-:W-:Y:S02]  /*6720*/  FFMA R10, R9.reuse, -R10, 0.14084610342979431152 ;  /* 0x3e1039f6090a7423 */ /* 0x040fe4000000080a */
[----:B------:R-:W-:Y:S01]  /*6730*/  FFMA R3, R8, 1.1920928955078125e-07, R3 ;  /* 0x3400000008037823 */ /* 0x000fe20000000003 */
[----:B------:R-:W-:Y:S02]  /*6740*/  IMAD.MOV.U32 R8, RZ, RZ, 0x7f800000 ;  /* 0x7f800000ff087424 */ /* 0x000fe400078e00ff */
        /* <DEDUP_REMOVED lines=13> */
[----:B------:R-:W-:Y:S01]  /*6820*/  FSEL R5, R10, -INF , P0 ;  /* 0xff8000000a057808 */ /* 0x000fe20000000000 */
[----:B------:R-:W-:Y:S01]  /*6830*/  FMUL R10, R12, R12 ;  /* 0x0000000c0c0a7220 */ /* 0x000fe20000400000 */
[----:B-1----:R-:W-:-:S03]  /*6840*/  ISETP.GE.U32.AND P0, PT, R0, UR8, PT ;  /* 0x0000000800007c0c */ /* 0x002fc6000bf06070 */
[----:B------:R-:W1:Y:S01]  /*6850*/  F2F.F64.F32 R8, R5 ;  /* 0x0000000500087310 */ /* 0x000e620000201800 */
[----:B------:R-:W-:-:S07]  /*6860*/  ISETP.GE.U32.AND.EX P0, PT, RZ, UR9, PT, P0 ;  /* 0x00000009ff007c0c */ /* 0x000fce000bf06100 */
        /* <DEDUP_REMOVED lines=10> */
[----:B------:R-:W-:Y:S01]  /*6910*/  DFMA R8, R10, R14, R8 ;  /* 0x0000000e0a08722b */ /* 0x000fe20000000008 */
[----:B------:R-:W-:Y:S10]  /*6920*/  @P0 EXIT ;  /* 0x000000000000094d */ /* 0x000ff40003800000 */
[----:B------:R-:W1:Y:S01]  /*6930*/  LDCU.64 UR4, c[0x0][0x390] ;  /* 0x00007200ff0477ac */ /* 0x000e620008000a00 */
[----:B0-----:R-:W-:-:S10]  /*6940*/  DADD R6, R8, R6 ;  /* 0x0000000008067229 */ /* 0x001fd40000000006 */
[----:B------:R-:W0:Y:S01]  /*6950*/  F2F.F32.F64 R7, R6 ;  /* 0x0000000600077310 */ /* 0x000e220000301000 */
[----:B-1----:R-:W-:-:S04]  /*6960*/  ULEA UR4, UP0, UR15, UR4, 0x2 ;  /* 0x000000040f047291 */ /* 0x002fc8000f8010ff */
[----:B------:R-:W-:Y:S02]  /*6970*/  ULEA.HI.X UR5, UR15, UR5, URZ, 0x2, UP0 ;  /* 0x000000050f057291 */ /* 0x000fe400080f14ff */
[----:B------:R-:W-:Y:S02]  /*6980*/  IMAD.U32 R2, RZ, RZ, UR4 ;  /* 0x00000004ff027e24 */ /* 0x000fe4000f8e00ff */
[----:B0-----:R-:W-:Y:S02]  /*6990*/  FADD R5, R4, -R7 ;  /* 0x8000000704057221 */ /* 0x001fe40000000000 */
[----:B------:R-:W-:-:S05]  /*69a0*/  IMAD.U32 R3, RZ, RZ, UR5 ;  /* 0x00000005ff037e24 */ /* 0x000fca000f8e00ff */
[----:B------:R-:W-:Y:S01]  /*69b0*/  REDG.E.ADD.F32.FTZ.RN.STRONG.GPU desc[UR12][R2.64], R5 ;  /* 0x00000005020079a6 */ /* 0x000fe2000c12f30c */
[----:B------:R-:W-:Y:S05]  /*69c0*/  EXIT ;  /* 0x000000000000794d */ /* 0x000fea0003800000 */
        .weak           $__internal_2_$__cuda_sm20_rcp_rn_f32_slowpath
        .type           $__internal_2_$__cuda_sm20_rcp_rn_f32_slowpath,@function
        .size           $__internal_2_$__cuda_sm20_rcp_rn_f32_slowpath,(.L_x_634 - $__internal_2_$__cuda_sm20_rcp_rn_f32_slowpath)
$__internal_2_$__cuda_sm20_rcp_rn_f32_slowpath:
[----:B------:R-:W-:Y:S01]  /*69d0*/  SHF.L.U32 R3, R2, 0x1, RZ ;  /* 0x0000000102037819 */ /* 0x000fe200000006ff */
[----:B------:R-:W-:Y:S03]  /*69e0*/  BSSY.RECONVERGENT B0, `(.L_x_441) ;  /* 0x0000030000007945 */ /* 0x000fe60003800200 */
[----:B------:R-:W-:-:S04]  /*69f0*/  SHF.R.U32.HI R3, RZ, 0x18, R3 ;  /* 0x00000018ff037819 */ /* 0x000fc80000011603 */
[----:B------:R-:W-:-:S13]  /*6a00*/  ISETP.NE.U32.AND P0, PT, R3, RZ, PT ;  /* 0x000000ff0300720c */ /* 0x000fda0003f05070 */
[----:B------:R-:W-:Y:S05]  /*6a10*/  @P0 BRA `(.L_x_442) ;  /* 0x0000000000280947 */ /* 0x000fea0003800000 */
[----:B------:R-:W-:-:S05]  /*6a20*/  IMAD.SHL.U32 R3, R2, 0x2, RZ ;  /* 0x0000000202037824 */ /* 0x000fca00078e00ff */
        /* <DEDUP_REMOVED lines=9> */
.L_x_442:
[----:B------:R-:W-:-:S05]  /*6ac0*/  VIADD R10, R3, 0xffffff03 ;  /* 0xffffff03030a7836 */ /* 0x000fca0000000000 */
[----:B------:R-:W-:-:S13]  /*6ad0*/  ISETP.GT.U32.AND P0, PT, R10, 0x1, PT ;  /* 0x000000010a00780c */ /* 0x000fda0003f04070 */
[----:B------:R-:W-:Y:S05]  /*6ae0*/  @P0 BRA `(.L_x_444) ;  /* 0x0000000000780947 */ /* 0x000fea0003800000 */
[----:B------:R-:W-:Y:S01]  /*6af0*/  LOP3.LUT R11, R2, 0x7fffff, RZ, 0xc0, !PT ;  /* 0x007fffff020b7812 */ /* 0x000fe200078ec0ff */
[----:B------:R-:W-:-:S03]  /*6b00*/  IMAD.MOV.U32 R15, RZ, RZ, 0x3 ;  /* 0x00000003ff0f7424 */ /* 0x000fc600078e00ff */
        /* <DEDUP_REMOVED lines=11> */
[----:B------:R-:W-:Y:S02]  /*6bc0*/  LOP3.LUT R15, R16, R11, RZ, 0xc0, !PT ;  /* 0x0000000b100f7212 */ /* 0x000fe400078ec0ff */
[----:B------:R-:W-:-:S02]  /*6bd0*/  IADD3 R13, PT, PT, -R13, RZ, RZ ;  /* 0x000000ff0d0d7210 */ /* 0x000fc40007ffe1ff */
[-C--:B------:R-:W-:Y:S02]  /*6be0*/  SHF.R.U32.HI R15, RZ, R10.reuse, R15 ;  /* 0x0000000aff0f7219 */ /* 0x080fe4000001160f */
[----:B------:R-:W-:Y:S02]  /*6bf0*/  LOP3.LUT P1, RZ, R13, R10, R11, 0xf8, !PT ;  /* 0x0000000a0dff7212 */ /* 0x000fe4000782f80b */
[C---:B------:R-:W-:Y:S02]  /*6c00*/  LOP3.LUT P0, RZ, R15.reuse, 0x1, RZ, 0xc0, !PT ;  /* 0x000000010fff7812 */ /* 0x040fe4000780c0ff */
[----:B------:R-:W-:-:S04]  /*6c10*/  LOP3.LUT P2, RZ, R15, 0x2, RZ, 0xc0, !PT ;  /* 0x000000020fff7812 */ /* 0x000fc8000784c0ff */
[----:B------:R-:W-:Y:S02]  /*6c20*/  PLOP3.LUT P0, PT, P0, P1, P2, 0xe0, 0x0 ;  /* 0x000000000000781c */ /* 0x000fe40000703c20 */
[----:B------:R-:W-:Y:S02]  /*6c30*/  LOP3.LUT P1, RZ, R2, 0x7fffff, RZ, 0xc0, !PT ;  /* 0x007fffff02ff7812 */ /* 0x000fe4000782c0ff */
[----:B------:R-:W-:-:S05]  /*6c40*/  SEL R10, RZ, 0x1, !P0 ;  /* 0x00000001ff0a7807 */ /* 0x000fca0004000000 */
[----:B------:R-:W-:-:S05]  /*6c50*/  IMAD.MOV R10, RZ, RZ, -R10 ;  /* 0x000000ffff0a7224 */ /* 0x000fca00078e0a0a */
[----:B------:R-:W-:Y:S01]  /*6c60*/  ISETP.GE.AND P0, PT, R10, RZ, PT ;  /* 0x000000ff0a00720c */ /* 0x000fe20003f06270 */
[----:B------:R-:W-:-:S05]  /*6c70*/  VIADD R10, R3, 0xffffff04 ;  /* 0xffffff04030a7836 */ /* 0x000fca0000000000 */
[----:B------:R-:W-:-:S07]  /*6c80*/  SHF.R.U32.HI R11, RZ, R10, R11 ;  /* 0x0000000aff0b7219 */ /* 0x000fce000001160b */
[----:B------:R-:W-:-:S05]  /*6c90*/  @!P0 VIADD R11, R11, 0x1 ;  /* 0x000000010b0b8836 */ /* 0x000fca0000000000 */
[----:B------:R-:W-:-:S04]  /*6ca0*/  @!P1 SHF.L.U32 R11, R11, 0x1, RZ ;  /* 0x000000010b0b9819 */ /* 0x000fc800000006ff */
[----:B------:R-:W-:Y:S01]  /*6cb0*/  LOP3.LUT R10, R11, 0x80000000, R2, 0xf8, !PT ;  /* 0x800000000b0a7812 */ /* 0x000fe200078ef802 */
[----:B------:R-:W-:Y:S06]  /*6cc0*/  BRA `(.L_x_443) ;  /* 0x0000000000047947 */ /* 0x000fec0003800000 */
.L_x_444:
[----:B------:R0:W1:Y:S02]  /*6cd0*/  MUFU.RCP R10, R2 ;  /* 0x00000002000a7308 */ /* 0x0000640000001000 */
.L_x_443:
[----:B------:R-:W-:Y:S05]  /*6ce0*/  BSYNC.RECONVERGENT B0 ;  /* 0x0000000000007941 */ /* 0x000fea0003800200 */
.L_x_441:
[----:B0-----:R-:W-:Y:S02]  /*6cf0*/  IMAD.MOV.U32 R2, RZ, RZ, R9 ;  /* 0x000000ffff027224 */ /* 0x001fe400078e0009 */
[----:B------:R-:W-:-:S04]  /*6d00*/  IMAD.MOV.U32 R3, RZ, RZ, 0x0 ;  /* 0x00000000ff037424 */ /* 0x000fc800078e00ff */
[----:B-1----:R-:W-:Y:S05]  /*6d10*/  RET.REL.NODEC R2 `(_Z32pipeline_mi_calculation_ln_rungePfS_S_mmii) ;  /* 0xffffff9002b87950 */ /* 0x002fea0003c3ffff */
.L_x_445:
        /* <DEDUP_REMOVED lines=14> */
.L_x_634:


//--------------------- .text._Z36pipeline_mi_calculation_l0_row_rungePfPiS0_S_mimmimiS0_ --------------------------
	.section	.text._Z36pipeline_mi_calculation_l0_row_rungePfPiS0_S_mimmimiS0_,"ax",@progbits
	.align	128
        .global         _Z36pipeline_mi_calculation_l0_row_rungePfPiS0_S_mimmimiS0_
        .type           _Z36pipeline_mi_calculation_l0_row_rungePfPiS0_S_mimmimiS0_,@function
        .size           _Z36pipeline_mi_calculation_l0_row_rungePfPiS0_S_mimmimiS0_,(.L_x_637 - _Z36pipeline_mi_calculation_l0_row_rungePfPiS0_S_mimmimiS0_)
        .other          _Z36pipeline_mi_calculation_l0_row_rungePfPiS0_S_mimmimiS0_,@"STO_CUDA_ENTRY STV_DEFAULT"
_Z36pipeline_mi_calculation_l0_row_rungePfPiS0_S_mimmimiS0_:
.text._Z36pipeline_mi_calculation_l0_row_rungePfPiS0_S_mimmimiS0_:
[----:B------:R-:W0:Y:S01]  /*0000*/  LDC R1, c[0x0][0x37c] ;  /* 0x0000df00ff017b82 */ /* 0x000e220000000800 */
[----:B------:R-:W1:Y:S07]  /*0010*/  S2R R0, SR_TID.X ;  /* 0x0000000000007919 */ /* 0x000e6e0000002100 */
[----:B------:R-:W2:Y:S01]  /*0020*/  S2UR UR11, SR_CTAID.Y ;  /* 0x00000000000b79c3 */ /* 0x000ea20000002600 */
[----:B------:R-:W3:Y:S01]  /*0030*/  LDCU.64 UR12, c[0x0][0x358] ;  /* 0x00006b00ff0c77ac */ /* 0x000ee20008000a00 */
[----:B0-----:R-:W-:Y:S01]  /*0040*/  VIADD R1, R1, 0xfffffcd8 ;  /* 0xfffffcd801017836 */ /* 0x001fe20000000000 */
[----:B------:R-:W2:Y:S05]  /*0050*/  S2R R2, SR_CTAID.X ;  /* 0x0000000000027919 */ /* 0x000eaa0000002500 */
[----:B------:R-:W2:Y:S08]  /*0060*/  LDC R3, c[0x0][0x374] ;  /* 0x0000dd00ff037b82 */ /* 0x000eb00000000800 */
[----:B------:R-:W0:Y:S08]  /*0070*/  S2UR UR5, SR_CgaCtaId ;  /* 0x00000000000579c3 */ /* 0x000e300000008800 */
[----:B------:R-:W4:Y:S01]  /*0080*/  LDC.64 R8, c[0x0][0x3d8] ;  /* 0x0000f600ff087b82 */ /* 0x000f220000000a00 */
[----:B------:R-:W-:Y:S01]  /*0090*/  UMOV UR4, 0x400 ;  /* 0x0000040000047882 */ /* 0x000fe20000000000 */
[----:B------:R-:W0:Y:S01]  /*00a0*/  LDCU.64 UR8, c[0x0][0x3b8] ;  /* 0x00007700ff0877ac */ /* 0x000e220008000a00 */
[----:B-1----:R-:W-:-:S05]  /*00b0*/  ISETP.NE.AND P0, PT, R0, RZ, PT ;  /* 0x000000ff0000720c */ /* 0x002fca0003f05270 */
[----:B------:R-:W1:Y:S08]  /*00c0*/  LDC.64 R14, c[0x0][0x3a0] ;  /* 0x0000e800ff0e7b82 */ /* 0x000e700000000a00 */
[----:B------:R-:W3:Y:S01]  /*00d0*/  @!P0 LDC.64 R6, c[0x0][0x390] ;  /* 0x0000e400ff068b82 */ /* 0x000ee20000000a00 */
[----:B--2---:R-:W-:-:S04]  /*00e0*/  @!P0 IMAD R5, R2, R3, UR11 ;  /* 0x0000000b02058e24 */ /* 0x004fc8000f8e0203 */
[----:B---3--:R-:W-:-:S05]  /*00f0*/  @!P0 IMAD.WIDE.U32 R6, R5, 0x4, R6 ;  /* 0x0000000405068825 */ /* 0x008fca00078e0006 */
[----:B------:R1:W2:Y:S01]  /*0100*/  @!P0 LDG.E R10, desc[UR12][R6.64] ;  /* 0x0000000c060a8981 */ /* 0x0002a2000c1e1900 */
[----:B0-----:R-:W-:Y:S01]  /*0110*/  ULEA UR4, UR5, UR4, 0x18 ;  /* 0x0000000405047291 */ /* 0x001fe2000f8ec0ff */
[----:B----4-:R-:W-:Y:S01]  /*0120*/  IMAD.WIDE.U32 R8, R2, 0x4, R8 ;  /* 0x0000000402087825 */ /* 0x010fe200078e0008 */
[----:B------:R-:W0:Y:S04]  /*0130*/  S2R R5, SR_CTAID.Z ;  /* 0x0000000000057919 */ /* 0x000e280000002700 */
[----:B------:R3:W5:Y:S01]  /*0140*/  LDG.E R4, desc[UR12][R8.64] ;  /* 0x0000000c08047981 */ /* 0x000762000c1e1900 */
[----:B------:R-:W-:Y:S01]  /*0150*/  BSSY.RECONVERGENT B0, `(.L_x_446) ;  /* 0x0000099000007945 */ /* 0x000fe20003800200 */
[----:B-1----:R-:W-:-:S04]  /*0160*/  IADD3 R6, P1, PT, R14, -0x1, RZ ;  /* 0xffffffff0e067810 */ /* 0x002fc80007f3e0ff */
[----:B------:R-:W-:Y:S01]  /*0170*/  IADD3.X R7, PT, PT, R15, -0x1, RZ, P1, !PT ;  /* 0xffffffff0f077810 */ /* 0x000fe20000ffe4ff */
[----:B0-----:R-:W-:Y:S01]  /*0180*/  IMAD R5, R5, 0x20, R0 ;  /* 0x0000002005057824 */ /* 0x001fe200078e0200 */
[----:B--2---:R-:W-:Y:S01]  /*0190*/  @!P0 STS [UR4], R10 ;  /* 0x0000000aff008988 */ /* 0x004fe20008000804 */
[----:B------:R-:W-:Y:S03]  /*01a0*/  BAR.SYNC.DEFER_BLOCKING 0x0 ;  /* 0x0000000000007b1d */ /* 0x000fe60000010000 */
[----:B------:R-:W-:-:S04]  /*01b0*/  ISETP.LT.U32.AND P0, PT, R5, R6, PT ;  /* 0x000000060500720c */ /* 0x000fc80003f01070 */
[----:B------:R-:W-:-:S04]  /*01c0*/  ISETP.LT.U32.AND.EX P0, PT, RZ, R7, PT, P0 ;  /* 0x00000007ff00720c */ /* 0x000fc80003f01100 */
[----:B---3--:R-:W-:Y:S02]  /*01d0*/  SEL R8, R5, R6, P0 ;  /* 0x0000000605087207 */ /* 0x008fe40000000000 */
[----:B------:R-:W-:Y:S02]  /*01e0*/  SEL R12, R7, RZ, !P0 ;  /* 0x000000ff070c7207 */ /* 0x000fe40004000000 */
[----:B------:R-:W-:-:S04]  /*01f0*/  ISETP.GE.U32.AND P0, PT, R8, R14, PT ;  /* 0x0000000e0800720c */ /* 0x000fc80003f06070 */
[----:B------:R-:W-:Y:S01]  /*0200*/  ISETP.GE.U32.AND.EX P0, PT, R12, R15, PT, P0 ;  /* 0x0000000f0c00720c */ /* 0x000fe20003f06100 */
[----:B------:R-:W0:-:S12]  /*0210*/  LDS R11, [UR4] ;  /* 0x00000004ff0b7984 */ /* 0x000e180008000800 */
[----:B------:R-:W-:-:S04]  /*0220*/  @P0 IADD3 R8, PT, PT, R14, -0x1, RZ ;  /* 0xffffffff0e080810 */ /* 0x000fc80007ffe0ff */
[----:B0-----:R-:W-:-:S13]  /*0230*/  ISETP.GE.AND P0, PT, R8, R11, PT ;  /* 0x0000000b0800720c */ /* 0x001fda0003f06270 */
[----:B------:R-:W-:Y:S05]  /*0240*/  @P0 BRA `(.L_x_447) ;  /* 0x0000000000c00947 */ /* 0x000fea0003800000 */
[----:B------:R-:W0:Y:S01]  /*0250*/  LDCU UR4, c[0x0][0x3bc] ;  /* 0x00007780ff0477ac */ /* 0x000e220008000800 */
[----:B------:R-:W-:Y:S01]  /*0260*/  SHF.R.S32.HI R19, RZ, 0x1f, R8 ;  /* 0x0000001fff137819 */ /* 0x000fe20000011408 */
[----:B------:R-:W-:Y:S03]  /*0270*/  BSSY.RECONVERGENT B1, `(.L_x_448) ;  /* 0x0000021000017945 */ /* 0x000fe60003800200 */
[----:B0-----:R-:W-:-:S04]  /*0280*/  LOP3.LUT R9, R19, UR4, RZ, 0xfc, !PT ;  /* 0x0000000413097c12 */ /* 0x001fc8000f8efcff */
[----:B------:R-:W-:-:S13]  /*0290*/  ISETP.NE.U32.AND P0, PT, R9, RZ, PT ;  /* 0x000000ff0900720c */ /* 0x000fda0003f05070 */
[----:B------:R-:W-:Y:S05]  /*02a0*/  @P0 BRA `(.L_x_449) ;  /* 0x00000000005c0947 */ /* 0x000fea0003800000 */
[----:B------:R-:W0:Y:S01]  /*02b0*/  LDCU UR4, c[0x0][0x3b8] ;  /* 0x00007700ff0477ac */ /* 0x000e220008000800 */
[----:B------:R-:W-:Y:S01]  /*02c0*/  MOV R21, RZ ;  /* 0x000000ff00157202 */ /* 0x000fe20000000f00 */
[----:B0-----:R-:W0:Y:S01]  /*02d0*/  I2F.U32.RP R9, UR4 ;  /* 0x0000000400097d06 */ /* 0x001e220008209000 */
[----:B------:R-:W-:-:S07]  /*02e0*/  ISETP.NE.U32.AND P2, PT, RZ, UR4, PT ;  /* 0x00000004ff007c0c */ /* 0x000fce000bf45070 */
[----:B0-----:R-:W0:Y:S02]  /*02f0*/  MUFU.RCP R9, R9 ;  /* 0x0000000900097308 */ /* 0x001e240000001000 */
[----:B0-----:R-:W-:-:S06]  /*0300*/  VIADD R10, R9, 0xffffffe ;  /* 0x0ffffffe090a7836 */ /* 0x001fcc0000000000 */
[----:B------:R0:W1:Y:S02]  /*0310*/  F2I.FTZ.U32.TRUNC.NTZ R11, R10 ;  /* 0x0000000a000b7305 */ /* 0x000064000021f000 */
[----:B0-----:R-:W-:Y:S02]  /*0320*/  HFMA2 R10, -RZ, RZ, 0, 0 ;  /* 0x00000000ff0a7431 */ /* 0x001fe400000001ff */
[----:B-1----:R-:W-:-:S04]  /*0330*/  IMAD.MOV R13, RZ, RZ, -R11 ;  /* 0x000000ffff0d7224 */ /* 0x002fc800078e0a0b */
[----:B------:R-:W-:-:S04]  /*0340*/  IMAD R13, R13, UR4, RZ ;  /* 0x000000040d0d7c24 */ /* 0x000fc8000f8e02ff */
[----:B------:R-:W-:-:S06]  /*0350*/  IMAD.HI.U32 R11, R11, R13, R10 ;  /* 0x0000000d0b0b7227 */ /* 0x000fcc00078e000a */
[----:B------:R-:W-:-:S04]  /*0360*/  IMAD.HI.U32 R20, R11, R8, RZ ;  /* 0x000000080b147227 */ /* 0x000fc800078e00ff */
[----:B------:R-:W-:-:S04]  /*0370*/  IMAD.MOV R11, RZ, RZ, -R20 ;  /* 0x000000ffff0b7224 */ /* 0x000fc800078e0a14 */
[----:B------:R-:W-:-:S05]  /*0380*/  IMAD R11, R11, UR4, R8 ;  /* 0x000000040b0b7c24 */ /* 0x000fca000f8e0208 */
[----:B------:R-:W-:-:S13]  /*0390*/  ISETP.GE.U32.AND P0, PT, R11, UR4, PT ;  /* 0x000000040b007c0c */ /* 0x000fda000bf06070 */
[----:B------:R-:W-:Y:S01]  /*03a0*/  @P0 VIADD R11, R11, -UR4 ;  /* 0x800000040b0b0c36 */ /* 0x000fe20008000000 */
[----:B------:R-:W-:-:S04]  /*03b0*/  @P0 IADD3 R20, PT, PT, R20, 0x1, RZ ;  /* 0x0000000114140810 */ /* 0x000fc80007ffe0ff */
[----:B------:R-:W-:-:S13]  /*03c0*/  ISETP.GE.U32.AND P1, PT, R11, UR4, PT ;  /* 0x000000040b007c0c */ /* 0x000fda000bf26070 */
[----:B------:R-:W-:Y:S01]  /*03d0*/  @P1 VIADD R20, R20, 0x1 ;  /* 0x0000000114141836 */ /* 0x000fe20000000000 */
[----:B------:R-:W-:-:S05]  /*03e0*/  @!P2 LOP3.LUT R20, RZ, UR4, RZ, 0x33, !PT ;  /* 0x00000004ff14ac12 */ /* 0x000fca000f8e33ff */
[----:B------:R-:W-:-:S04]  /*03f0*/  IMAD.MOV R15, RZ, RZ, -R20 ;  /* 0x000000ffff0f7224 */ /* 0x000fc800078e0a14 */
[----:B------:R-:W-:Y:S01]  /*0400*/  IMAD R15, R15, UR4, R8 ;  /* 0x000000040f0f7c24 */ /* 0x000fe2000f8e0208 */
[----:B------:R-:W-:Y:S06]  /*0410*/  BRA `(.L_x_450) ;  /* 0x0000000000187947 */ /* 0x000fec0003800000 */
.L_x_449:
[----:B------:R-:W-:Y:S01]  /*0420*/  IMAD.MOV.U32 R25, RZ, RZ, R8 ;  /* 0x000000ffff197224 */ /* 0x000fe200078e0008 */
[----:B------:R-:W-:-:S07]  /*0430*/  MOV R14, 0x450 ;  /* 0x00000450000e7802 */ /* 0x000fce0000000f00 */
[----:B-----5:R-:W-:Y:S05]  /*0440*/  CALL.REL.NOINC `($__internal_3_$__cuda_sm20_div_u64) ;  /* 0x0000003c00b47944 */ /* 0x020fea0003c00000 */
[----:B------:R-:W0:Y:S01]  /*0450*/  LDCU UR4, c[0x0][0x3b8] ;  /* 0x00007700ff0477ac */ /* 0x000e220008000800 */
[----:B------:R-:W-:-:S04]  /*0460*/  IMAD.MOV R15, RZ, RZ, -R20 ;  /* 0x000000ffff0f7224 */ /* 0x000fc800078e0a14 */
[----:B0-----:R-:W-:-:S07]  /*0470*/  IMAD R15, R15, UR4, R8 ;  /* 0x000000040f0f7c24 */ /* 0x001fce000f8e0208 */
.L_x_450:
[----:B------:R-:W-:Y:S05]  /*0480*/  BSYNC.RECONVERGENT B1 ;  /* 0x0000000000017941 */ /* 0x000fea0003800200 */
.L_x_448:
[----:B------:R-:W0:Y:S01]  /*0490*/  LDCU.64 UR4, c[0x0][0x3b0] ;  /* 0x00007600ff0477ac */ /* 0x000e220008000a00 */
[----:B------:R-:W-:Y:S01]  /*04a0*/  MOV R10, R20 ;  /* 0x00000014000a7202 */ /* 0x000fe20000000f00 */
[----:B------:R-:W-:Y:S01]  /*04b0*/  IMAD R9, R2, R3, UR11 ;  /* 0x0000000b02097e24 */ /* 0x000fe2000f8e0203 */
[----:B------:R-:W1:Y:S01]  /*04c0*/  LDCU.64 UR6, c[0x0][0x388] ;  /* 0x00007100ff0677ac */ /* 0x000e620008000a00 */
[----:B------:R-:W-:Y:S02]  /*04d0*/  IMAD.MOV.U32 R11, RZ, RZ, R21 ;  /* 0x000000ffff0b7224 */ /* 0x000fe400078e0015 */
[----:B0-----:R-:W-:-:S04]  /*04e0*/  IMAD.WIDE.U32 R10, R9, UR4, R10 ;  /* 0x00000004090a7c25 */ /* 0x001fc8000f8e000a */
[----:B------:R-:W-:Y:S01]  /*04f0*/  IMAD R9, R9, UR5, R11 ;  /* 0x0000000509097c24 */ /* 0x000fe2000f8e020b */
[----:B-1----:R-:W-:-:S04]  /*0500*/  LEA R12, P0, R10, UR6, 0x2 ;  /* 0x000000060a0c7c11 */ /* 0x002fc8000f8010ff */
[----:B------:R-:W-:-:S05]  /*0510*/  LEA.HI.X R13, R10, UR7, R9, 0x2, P0 ;  /* 0x000000070a0d7c11 */ /* 0x000fca00080f1409 */
[----:B------:R-:W2:Y:S02]  /*0520*/  LDG.E R12, desc[UR12][R12.64] ;  /* 0x0000000c0c0c7981 */ /* 0x000ea4000c1e1900 */
[----:B--2---:R-:W-:Y:S01]  /*0530*/  IMAD.IADD R18, R12, 0x1, R15 ;  /* 0x000000010c127824 */ /* 0x004fe200078e020f */
[----:B------:R-:W-:Y:S06]  /*0540*/  BRA `(.L_x_451) ;  /* 0x0000000400647947 */ /* 0x000fec0003800000 */
.L_x_447:
[----:B------:R-:W0:Y:S01]  /*0550*/  LDC.64 R18, c[0x0][0x3c8] ;  /* 0x0000f200ff127b82 */ /* 0x000e220000000a00 */
[----:B------:R-:W-:-:S04]  /*0560*/  IADD3 R11, PT, PT, R8, -R11, RZ ;  /* 0x8000000b080b7210 */ /* 0x000fc80007ffe0ff */
[----:B------:R-:W-:Y:S02]  /*0570*/  SHF.R.S32.HI R10, RZ, 0x1f, R11 ;  /* 0x0000001fff0a7819 */ /* 0x000fe4000001140b */
[----:B0-----:R-:W-:-:S04]  /*0580*/  ISETP.GE.U32.AND P0, PT, R11, R18, PT ;  /* 0x000000120b00720c */ /* 0x001fc80003f06070 */
[----:B------:R-:W-:-:S13]  /*0590*/  ISETP.GE.U32.AND.EX P0, PT, R10, R19, PT, P0 ;  /* 0x000000130a00720c */ /* 0x000fda0003f06100 */
[----:B------:R-:W-:Y:S05]  /*05a0*/  @P0 BRA `(.L_x_452) ;  /* 0x00000000008c0947 */ /* 0x000fea0003800000 */
[----:B------:R-:W0:Y:S01]  /*05b0*/  LDCU UR4, c[0x0][0x3bc] ;  /* 0x00007780ff0477ac */ /* 0x000e220008000800 */
[----:B------:R-:W-:Y:S01]  /*05c0*/  SHF.R.S32.HI R15, RZ, 0x1f, R8 ;  /* 0x0000001fff0f7819 */ /* 0x000fe20000011408 */
[----:B------:R-:W-:Y:S03]  /*05d0*/  BSSY.RECONVERGENT B1, `(.L_x_453) ;  /* 0x000001b000017945 */ /* 0x000fe60003800200 */
[----:B0-----:R-:W-:-:S04]  /*05e0*/  LOP3.LUT R9, R15, UR4, RZ, 0xfc, !PT ;  /* 0x000000040f097c12 */ /* 0x001fc8000f8efcff */
[----:B------:R-:W-:-:S13]  /*05f0*/  ISETP.NE.U32.AND P0, PT, R9, RZ, PT ;  /* 0x000000ff0900720c */ /* 0x000fda0003f05070 */
[----:B------:R-:W-:Y:S05]  /*0600*/  @P0 BRA `(.L_x_454) ;  /* 0x00000000004c0947 */ /* 0x000fea0003800000 */
[----:B------:R-:W0:Y:S02]  /*0610*/  LDCU UR4, c[0x0][0x3b8] ;  /* 0x00007700ff0477ac */ /* 0x000e240008000800 */
        /* <DEDUP_REMOVED lines=13> */
[----:B------:R-:W-:-:S05]  /*06f0*/  @P0 VIADD R9, R9, -UR4 ;  /* 0x8000000409090c36 */ /* 0x000fca0008000000 */
[----:B------:R-:W-:-:S13]  /*0700*/  ISETP.GE.U32.AND P0, PT, R9, UR4, PT ;  /* 0x0000000409007c0c */ /* 0x000fda000bf06070 */
[----:B------:R-:W-:Y:S02]  /*0710*/  @P0 IADD3 R9, PT, PT, R9, -UR4, RZ ;  /* 0x8000000409090c10 */ /* 0x000fe4000fffe0ff */
[----:B------:R-:W-:Y:S01]  /*0720*/  @!P1 LOP3.LUT R9, RZ, UR4, RZ, 0x33, !PT ;  /* 0x00000004ff099c12 */ /* 0x000fe2000f8e33ff */
[----:B------:R-:W-:Y:S06]  /*0730*/  BRA `(.L_x_455) ;  /* 0x0000000000107947 */ /* 0x000fec0003800000 */
.L_x_454:
[----:B------:R-:W-:Y:S01]  /*0740*/  IMAD.MOV.U32 R20, RZ, RZ, R8 ;  /* 0x000000ffff147224 */ /* 0x000fe200078e0008 */
[----:B------:R-:W-:-:S07]  /*0750*/  MOV R14, 0x770 ;  /* 0x00000770000e7802 */ /* 0x000fce0000000f00 */
[----:B-----5:R-:W-:Y:S05]  /*0760*/  CALL.REL.NOINC `($__internal_5_$__cuda_sm20_rem_u64) ;  /* 0x0000004000cc7944 */ /* 0x020fea0003c00000 */
[----:B------:R-:W-:-:S07]  /*0770*/  IMAD.MOV.U32 R9, RZ, RZ, R18 ;  /* 0x000000ffff097224 */ /* 0x000fce00078e0012 */
.L_x_455:
[----:B------:R-:W-:Y:S05]  /*0780*/  BSYNC.RECONVERGENT B1 ;  /* 0x0000000000017941 */ /* 0x000fea0003800200 */
.L_x_453:
[----:B------:R-:W0:Y:S01]  /*0790*/  LDC R11, c[0x0][0x3b0] ;  /* 0x0000ec00ff0b7b82 */ /* 0x000e220000000800 */
[----:B------:R-:W0:Y:S02]  /*07a0*/  LDCU UR4, c[0x0][0x3b8] ;  /* 0x00007700ff0477ac */ /* 0x000e240008000800 */
[----:B0-----:R-:W-:-:S05]  /*07b0*/  IMAD R18, R11, UR4, R8 ;  /* 0x000000040b127c24 */ /* 0x001fca000f8e0208 */
[----:B------:R-:W-:Y:S01]  /*07c0*/  IADD3 R18, PT, PT, R9, R18, -R8 ;  /* 0x0000001209127210 */ /* 0x000fe20007ffe808 */
[----:B------:R-:W-:Y:S06]  /*07d0*/  BRA `(.L_x_451) ;  /* 0x0000000000c07947 */ /* 0x000fec0003800000 */
.L_x_452:
[----:B------:R-:W0:Y:S01]  /*07e0*/  LDCU UR4, c[0x0][0x3bc] ;  /* 0x00007780ff0477ac */ /* 0x000e220008000800 */
[C---:B------:R-:W-:Y:S01]  /*07f0*/  IADD3 R25, P0, PT, R8.reuse, -R18, RZ ;  /* 0x8000001208197210 */ /* 0x040fe20007f1e0ff */
[----:B------:R-:W-:Y:S03]  /*0800*/  BSSY.RECONVERGENT B1, `(.L_x_456) ;  /* 0x0000021000017945 */ /* 0x000fe60003800200 */
[----:B------:R-:W-:-:S04]  /*0810*/  LEA.HI.X.SX32 R19, R8, ~R19, 0x1, P0 ;  /* 0x8000001308137211 */ /* 0x000fc800000f0eff */
[----:B0-----:R-:W-:-:S04]  /*0820*/  LOP3.LUT R9, R19, UR4, RZ, 0xfc, !PT ;  /* 0x0000000413097c12 */ /* 0x001fc8000f8efcff */
[----:B------:R-:W-:-:S13]  /*0830*/  ISETP.NE.U32.AND P0, PT, R9, RZ, PT ;  /* 0x000000ff0900720c */ /* 0x000fda0003f05070 */
[----:B------:R-:W-:Y:S05]  /*0840*/  @P0 BRA `(.L_x_457) ;  /* 0x00000000005c0947 */ /* 0x000fea0003800000 */
[----:B------:R-:W0:Y:S01]  /*0850*/  LDCU UR4, c[0x0][0x3b8] ;  /* 0x00007700ff0477ac */ /* 0x000e220008000800 */
[----:B------:R-:W-:Y:S02]  /*0860*/  IMAD.MOV.U32 R10, RZ, RZ, RZ ;  /* 0x000000ffff0a7224 */ /* 0x000fe400078e00ff */
[----:B------:R-:W-:Y:S01]  /*0870*/  IMAD.MOV.U32 R21, RZ, RZ, RZ ;  /* 0x000000ffff157224 */ /* 0x000fe200078e00ff */
[----:B0-----:R-:W0:Y:S01]  /*0880*/  I2F.U32.RP R12, UR4 ;  /* 0x00000004000c7d06 */ /* 0x001e220008209000 */
[----:B------:R-:W-:-:S07]  /*0890*/  ISETP.NE.U32.AND P2, PT, RZ, UR4, PT ;  /* 0x00000004ff007c0c */ /* 0x000fce000bf45070 */
[----:B0-----:R-:W0:Y:S02]  /*08a0*/  MUFU.RCP R12, R12 ;  /* 0x0000000c000c7308 */ /* 0x001e240000001000 */
[----:B0-----:R-:W-:-:S06]  /*08b0*/  IADD3 R11, PT, PT, R12, 0xffffffe, RZ ;  /* 0x0ffffffe0c0b7810 */ /* 0x001fcc0007ffe0ff */
[----:B------:R-:W0:Y:S02]  /*08c0*/  F2I.FTZ.U32.TRUNC.NTZ R11, R11 ;  /* 0x0000000b000b7305 */ /* 0x000e24000021f000 */
[----:B0-----:R-:W-:-:S04]  /*08d0*/  IMAD.MOV R9, RZ, RZ, -R11 ;  /* 0x000000ffff097224 */ /* 0x001fc800078e0a0b */
[----:B------:R-:W-:-:S04]  /*08e0*/  IMAD R9, R9, UR4, RZ ;  /* 0x0000000409097c24 */ /* 0x000fc8000f8e02ff */
[----:B------:R-:W-:-:S06]  /*08f0*/  IMAD.HI.U32 R10, R11, R9, R10 ;  /* 0x000000090b0a7227 */ /* 0x000fcc00078e000a */
[----:B------:R-:W-:-:S05]  /*0900*/  IMAD.HI.U32 R20, R10, R25, RZ ;  /* 0x000000190a147227 */ /* 0x000fca00078e00ff */
[----:B------:R-:W-:-:S05]  /*0910*/  IADD3 R10, PT, PT, -R20, RZ, RZ ;  /* 0x000000ff140a7210 */ /* 0x000fca0007ffe1ff */
[----:B------:R-:W-:-:S05]  /*0920*/  IMAD R9, R10, UR4, R25 ;  /* 0x000000040a097c24 */ /* 0x000fca000f8e0219 */
[----:B------:R-:W-:-:S13]  /*0930*/  ISETP.GE.U32.AND P0, PT, R9, UR4, PT ;  /* 0x0000000409007c0c */ /* 0x000fda000bf06070 */
[----:B------:R-:W-:Y:S02]  /*0940*/  @P0 VIADD R9, R9, -UR4 ;  /* 0x8000000409090c36 */ /* 0x000fe40008000000 */
[----:B------:R-:W-:-:S03]  /*0950*/  @P0 VIADD R20, R20, 0x1 ;  /* 0x0000000114140836 */ /* 0x000fc60000000000 */
[----:B------:R-:W-:-:S13]  /*0960*/  ISETP.GE.U32.AND P1, PT, R9, UR4, PT ;  /* 0x0000000409007c0c */ /* 0x000fda000bf26070 */
[----:B------:R-:W-:Y:S02]  /*0970*/  @P1 IADD3 R20, PT, PT, R20, 0x1, RZ ;  /* 0x0000000114141810 */ /* 0x000fe40007ffe0ff */
[----:B------:R-:W-:-:S05]  /*0980*/  @!P2 LOP3.LUT R20, RZ, UR4, RZ, 0x33, !PT ;  /* 0x00000004ff14ac12 */ /* 0x000fca000f8e33ff */
[----:B------:R-:W-:-:S04]  /*0990*/  IMAD.MOV R10, RZ, RZ, -R20 ;  /* 0x000000ffff0a7224 */ /* 0x000fc800078e0a14 */
[----:B------:R-:W-:Y:S01]  /*09a0*/  IMAD R25, R10, UR4, R25 ;  /* 0x000000040a197c24 */ /* 0x000fe2000f8e0219 */
[----:B------:R-:W-:Y:S06]  /*09b0*/  BRA `(.L_x_458) ;  /* 0x0000000000147947 */ /* 0x000fec0003800000 */
.L_x_457:
[----:B------:R-:W-:-:S07]  /*09c0*/  MOV R14, 0x9e0 ;  /* 0x000009e0000e7802 */ /* 0x000fce0000000f00 */
[----:B-----5:R-:W-:Y:S05]  /*09d0*/  CALL.REL.NOINC `($__internal_3_$__cuda_sm20_div_u64) ;  /* 0x0000003800507944 */ /* 0x020fea0003c00000 */
[----:B------:R-:W0:Y:S01]  /*09e0*/  LDCU UR4, c[0x0][0x3b8] ;  /* 0x00007700ff0477ac */ /* 0x000e220008000800 */
[----:B------:R-:W-:-:S05]  /*09f0*/  IADD3 R10, PT, PT, -R20, RZ, RZ ;  /* 0x000000ff140a7210 */ /* 0x000fca0007ffe1ff */
[----:B0-----:R-:W-:-:S07]  /*0a00*/  IMAD R25, R10, UR4, R25 ;  /* 0x000000040a197c24 */ /* 0x001fce000f8e0219 */
.L_x_458:
[----:B------:R-:W-:Y:S05]  /*0a10*/  BSYNC.RECONVERGENT B1 ;  /* 0x0000000000017941 */ /* 0x000fea0003800200 */
.L_x_456:
[----:B------:R-:W0:Y:S01]  /*0a20*/  LDCU.64 UR4, c[0x0][0x3b0] ;  /* 0x00007600ff0477ac */ /* 0x000e220008000a00 */
[----:B------:R-:W-:Y:S02]  /*0a30*/  IMAD R9, R2, R3, UR11 ;  /* 0x0000000b02097e24 */ /* 0x000fe4000f8e0203 */
[----:B------:R-:W-:Y:S01]  /*0a40*/  IMAD.MOV.U32 R10, RZ, RZ, R20 ;  /* 0x000000ffff0a7224 */ /* 0x000fe200078e0014 */
[----:B------:R-:W1:Y:S01]  /*0a50*/  LDCU.64 UR6, c[0x0][0x388] ;  /* 0x00007100ff0677ac */ /* 0x000e620008000a00 */
[----:B------:R-:W-:Y:S02]  /*0a60*/  IMAD.MOV.U32 R11, RZ, RZ, R21 ;  /* 0x000000ffff0b7224 */ /* 0x000fe400078e0015 */
[----:B0-----:R-:W-:-:S04]  /*0a70*/  IMAD.WIDE.U32 R10, R9, UR4, R10 ;  /* 0x00000004090a7c25 */ /* 0x001fc8000f8e000a */
[----:B------:R-:W-:Y:S01]  /*0a80*/  IMAD R9, R9, UR5, R11 ;  /* 0x0000000509097c24 */ /* 0x000fe2000f8e020b */
[----:B-1----:R-:W-:-:S04]  /*0a90*/  LEA R12, P0, R10, UR6, 0x2 ;  /* 0x000000060a0c7c11 */ /* 0x002fc8000f8010ff */
[----:B------:R-:W-:-:S05]  /*0aa0*/  LEA.HI.X R13, R10, UR7, R9, 0x2, P0 ;  /* 0x000000070a0d7c11 */ /* 0x000fca00080f1409 */
[----:B------:R-:W2:Y:S01]  /*0ab0*/  LDG.E R12, desc[UR12][R12.64] ;  /* 0x0000000c0c0c7981 */ /* 0x000ea2000c1e1900 */
[----:B------:R-:W-:-:S04]  /*0ac0*/  IADD3 R9, PT, PT, R25, R8, -R8 ;  /* 0x0000000819097210 */ /* 0x000fc80007ffe808 */
[----:B--2---:R-:W-:-:S07]  /*0ad0*/  IADD3 R18, PT, PT, R12, R9, RZ ;  /* 0x000000090c127210 */ /* 0x004fce0007ffe0ff */
.L_x_451:
[----:B------:R-:W-:Y:S05]  /*0ae0*/  BSYNC.RECONVERGENT B0 ;  /* 0x0000000000007941 */ /* 0x000fea0003800200 */
.L_x_446:
[----:B------:R-:W0:Y:S01]  /*0af0*/  LDC.64 R10, c[0x0][0x3a0] ;  /* 0x0000e800ff0a7b82 */ /* 0x000e220000000a00 */
[----:B------:R-:W1:Y:S01]  /*0b00*/  LDCU UR4, c[0x0][0x3d0] ;  /* 0x00007a00ff0477ac */ /* 0x000e620008000800 */
[----:B-----5:R-:W-:Y:S01]  /*0b10*/  SHF.R.S32.HI R9, RZ, 0x1f, R4 ;  /* 0x0000001fff097819 */ /* 0x020fe20000011404 */
[--C-:B------:R-:W-:Y:S01]  /*0b20*/  IMAD.MOV.U32 R12, RZ, RZ, R8.reuse ;  /* 0x000000ffff0c7224 */ /* 0x100fe200078e0008 */
[----:B------:R-:W-:Y:S01]  /*0b30*/  SHF.R.S32.HI R13, RZ, 0x1f, R8 ;  /* 0x0000001fff0d7819 */ /* 0x000fe20000011408 */
[----:B------:R-:W2:Y:S01]  /*0b40*/  LDCU.64 UR6, c[0x0][0x380] ;  /* 0x00007000ff0677ac */ /* 0x000ea20008000a00 */
[----:B------:R-:W-:Y:S01]  /*0b50*/  SHF.R.S32.HI R19, RZ, 0x1f, R18 ;  /* 0x0000001fff137819 */ /* 0x000fe20000011412 */
[----:B-1----:R-:W-:Y:S01]  /*0b60*/  USHF.R.S32.HI UR14, URZ, 0x1f, UR4 ;  /* 0x0000001fff0e7899 */ /* 0x002fe20008011404 */
[----:B0-----:R-:W-:-:S05]  /*0b70*/  IMAD R14, R9, R10, RZ ;  /* 0x0000000a090e7224 */ /* 0x001fca00078e02ff */
[----:B------:R-:W-:Y:S02]  /*0b80*/  IMAD R8, R10, UR14, RZ ;  /* 0x0000000e0a087c24 */ /* 0x000fe4000f8e02ff */
[----:B------:R-:W-:-:S04]  /*0b90*/  IMAD.WIDE.U32 R12, R4, R10, R12 ;  /* 0x0000000a040c7225 */ /* 0x000fc800078e000c */
[----:B------:R-:W-:Y:S01]  /*0ba0*/  IMAD R17, R4, R11, R14 ;  /* 0x0000000b04117224 */ /* 0x000fe200078e020e */
[----:B--2---:R-:W-:Y:S01]  /*0bb0*/  LEA R16, P1, R12, UR6, 0x2 ;  /* 0x000000060c107c11 */ /* 0x004fe2000f8210ff */
[----:B------:R-:W-:-:S04]  /*0bc0*/  IMAD.WIDE.U32 R18, R10, UR4, R18 ;  /* 0x000000040a127c25 */ /* 0x000fc8000f8e0012 */
[----:B------:R-:W-:Y:S01]  /*0bd0*/  IMAD R15, R11, UR4, R8 ;  /* 0x000000040b0f7c24 */ /* 0x000fe2000f8e0208 */
[----:B------:R-:W-:Y:S01]  /*0be0*/  LEA R14, P0, R18, UR6, 0x2 ;  /* 0x00000006120e7c11 */ /* 0x000fe2000f8010ff */
[----:B------:R-:W-:-:S03]  /*0bf0*/  IMAD.IADD R13, R13, 0x1, R17 ;  /* 0x000000010d0d7824 */ /* 0x000fc600078e0211 */
[----:B------:R-:W-:Y:S02]  /*0c00*/  IADD3 R15, PT, PT, R19, R15, RZ ;  /* 0x0000000f130f7210 */ /* 0x000fe40007ffe0ff */
[----:B------:R-:W-:Y:S02]  /*0c10*/  LEA.HI.X R17, R12, UR7, R13, 0x2, P1 ;  /* 0x000000070c117c11 */ /* 0x000fe400088f140d */
[----:B------:R-:W-:Y:S01]  /*0c20*/  LEA.HI.X R15, R18, UR7, R15, 0x2, P0 ;  /* 0x00000007120f7c11 */ /* 0x000fe200080f140f */
[----:B------:R-:W0:Y:S03]  /*0c30*/  S2UR UR5, SR_CgaCtaId ;  /* 0x00000000000579c3 */ /* 0x000e260000008800 */
[----:B------:R-:W2:Y:S04]  /*0c40*/  LDG.E R17, desc[UR12][R16.64] ;  /* 0x0000000c10117981 */ /* 0x000ea8000c1e1900 */
[----:B------:R-:W3:Y:S01]  /*0c50*/  LDG.E R15, desc[UR12][R14.64] ;  /* 0x0000000c0e0f7981 */ /* 0x000ee2000c1e1900 */
[----:B------:R-:W1:Y:S01]  /*0c60*/  LDC R18, c[0x0][0x3a8] ;  /* 0x0000ea00ff127b82 */ /* 0x000e620000000800 */
[----:B------:R-:W-:-:S02]  /*0c70*/  UMOV UR4, 0x400 ;  /* 0x0000040000047882 */ /* 0x000fc40000000000 */
[----:B------:R-:W-:-:S04]  /*0c80*/  UIADD3 UR4, UPT, UPT, UR4, 0x10, URZ ;  /* 0x0000001004047890 */ /* 0x000fc8000fffe0ff */
[----:B0-----:R-:W-:-:S06]  /*0c90*/  ULEA UR4, UR5, UR4, 0x18 ;  /* 0x0000000405047291 */ /* 0x001fcc000f8ec0ff */
[----:B------:R-:W-:Y:S02]  /*0ca0*/  LEA R8, R0, UR4, 0x2 ;  /* 0x0000000400087c11 */ /* 0x000fe4000f8e10ff */
[----:B-1----:R-:W-:-:S03]  /*0cb0*/  ISETP.GE.AND P0, PT, R18, 0x1, PT ;  /* 0x000000011200780c */ /* 0x002fc60003f06270 */
[----:B--2---:R0:W-:Y:S04]  /*0cc0*/  STS [R8+0x80], R17 ;  /* 0x0000801108007388 */ /* 0x0041e80000000800 */
[----:B---3--:R0:W-:Y:S06]  /*0cd0*/  STS [R8], R15 ;  /* 0x0000000f08007388 */ /* 0x0081ec0000000800 */
[----:B------:R-:W-:Y:S05]  /*0ce0*/  @!P0 BRA `(.L_x_459) ;  /* 0x0000000000e88947 */ /* 0x000fea0003800000 */
[C---:B------:R-:W-:Y:S01]  /*0cf0*/  ISETP.GE.U32.AND P0, PT, R18.reuse, 0x10, PT ;  /* 0x000000101200780c */ /* 0x040fe20003f06070 */
[----:B------:R-:W-:Y:S01]  /*0d00*/  IMAD.MOV.U32 R14, RZ, RZ, RZ ;  /* 0x000000ffff0e7224 */ /* 0x000fe200078e00ff */
[----:B0-----:R-:W-:-:S04]  /*0d10*/  LOP3.LUT R17, R18, 0xf, RZ, 0xc0, !PT ;  /* 0x0000000f12117812 */ /* 0x001fc800078ec0ff */
[----:B------:R-:W-:-:S07]  /*0d20*/  ISETP.NE.AND P1, PT, R17, RZ, PT ;  /* 0x000000ff1100720c */ /* 0x000fce0003f25270 */
[----:B------:R-:W-:Y:S06]  /*0d30*/  @!P0 BRA `(.L_x_460) ;  /* 0x0000000000408947 */ /* 0x000fec0003800000 */
[----:B------:R-:W-:Y:S01]  /*0d40*/  LOP3.LUT R14, R18, 0x7ffffff0, RZ, 0xc0, !PT ;  /* 0x7ffffff0120e7812 */ /* 0x000fe200078ec0ff */
[----:B------:R-:W-:Y:S01]  /*0d50*/  IMAD.MOV.U32 R15, RZ, RZ, RZ ;  /* 0x000000ffff0f7224 */ /* 0x000fe200078e00ff */
[----:B------:R-:W-:-:S07]  /*0d60*/  MOV R12, 0x7f7fffff ;  /* 0x7f7fffff000c7802 */ /* 0x000fce0000000f00 */
.L_x_461:
[C---:B0-----:R-:W-:Y:S01]  /*0d70*/  IMAD R16, R15.reuse, 0x4, R1 ;  /* 0x000000040f107824 */ /* 0x041fe200078e0201 */
[----:B------:R-:W-:Y:S01]  /*0d80*/  IADD3 R15, PT, PT, R15, 0x10, RZ ;  /* 0x000000100f0f7810 */ /* 0x000fe20007ffe0ff */
[----:B------:R-:W-:-:S03]  /*0d90*/  IMAD.MOV.U32 R13, RZ, RZ, 0x7f7fffff ;  /* 0x7f7fffffff0d7424 */ /* 0x000fc600078e00ff */
        /* <DEDUP_REMOVED lines=10> */
.L_x_460:
[----:B------:R-:W-:Y:S05]  /*0e40*/  @!P1 BRA `(.L_x_459) ;  /* 0x0000000000909947 */ /* 0x000fea0003800000 */
[----:B------:R-:W-:Y:S02]  /*0e50*/  ISETP.GE.U32.AND P0, PT, R17, 0x8, PT ;  /* 0x000000081100780c */ /* 0x000fe40003f06070 */
[----:B------:R-:W-:-:S04]  /*0e60*/  LOP3.LUT R15, R18, 0x7, RZ, 0xc0, !PT ;  /* 0x00000007120f7812 */ /* 0x000fc800078ec0ff */
[----:B------:R-:W-:-:S07]  /*0e70*/  ISETP.NE.AND P1, PT, R15, RZ, PT ;  /* 0x000000ff0f00720c */ /* 0x000fce0003f25270 */
[----:B------:R-:W-:Y:S06]  /*0e80*/  @!P0 BRA `(.L_x_462) ;  /* 0x00000000002c8947 */ /* 0x000fec0003800000 */
[C---:B0-----:R-:W-:Y:S01]  /*0e90*/  IMAD R12, R14.reuse, 0x4, R1 ;  /* 0x000000040e0c7824 */ /* 0x041fe200078e0201 */
[----:B------:R-:W-:Y:S01]  /*0ea0*/  IADD3 R14, PT, PT, R14, 0x8, RZ ;  /* 0x000000080e0e7810 */ /* 0x000fe20007ffe0ff */
[----:B------:R-:W-:-:S05]  /*0eb0*/  IMAD.MOV.U32 R13, RZ, RZ, 0x7f7fffff ;  /* 0x7f7fffffff0d7424 */ /* 0x000fca00078e00ff */
        /* <DEDUP_REMOVED lines=8> */
.L_x_462:
[----:B------:R-:W-:Y:S05]  /*0f40*/  @!P1 BRA `(.L_x_459) ;  /* 0x0000000000509947 */ /* 0x000fea0003800000 */
[----:B------:R-:W-:Y:S02]  /*0f50*/  ISETP.GE.U32.AND P0, PT, R15, 0x4, PT ;  /* 0x000000040f00780c */ /* 0x000fe40003f06070 */
[----:B0-----:R-:W-:-:S04]  /*0f60*/  LOP3.LUT R16, R18, 0x3, RZ, 0xc0, !PT ;  /* 0x0000000312107812 */ /* 0x001fc800078ec0ff */
[----:B------:R-:W-:-:S07]  /*0f70*/  ISETP.NE.AND P1, PT, R16, RZ, PT ;  /* 0x000000ff1000720c */ /* 0x000fce0003f25270 */
[----:B------:R-:W-:Y:S06]  /*0f80*/  @!P0 BRA `(.L_x_463) ;  /* 0x00000000001c8947 */ /* 0x000fec0003800000 */
[C---:B-1----:R-:W-:Y:S01]  /*0f90*/  IMAD R12, R14.reuse, 0x4, R1 ;  /* 0x000000040e0c7824 */ /* 0x042fe200078e0201 */
[----:B------:R-:W-:Y:S01]  /*0fa0*/  IADD3 R14, PT, PT, R14, 0x4, RZ ;  /* 0x000000040e0e7810 */ /* 0x000fe20007ffe0ff */
[----:B------:R-:W-:-:S05]  /*0fb0*/  IMAD.MOV.U32 R13, RZ, RZ, 0x7f7fffff ;  /* 0x7f7fffffff0d7424 */ /* 0x000fca00078e00ff */
[----:B------:R0:W-:Y:S04]  /*0fc0*/  STL [R12], R13 ;  /* 0x0000000d0c007387 */ /* 0x0001e80000100800 */
[----:B------:R0:W-:Y:S04]  /*0fd0*/  STL [R12+0x4], R13 ;  /* 0x0000040d0c007387 */ /* 0x0001e80000100800 */
[----:B------:R0:W-:Y:S04]  /*0fe0*/  STL [R12+0x8], R13 ;  /* 0x0000080d0c007387 */ /* 0x0001e80000100800 */
[----:B------:R0:W-:Y:S02]  /*0ff0*/  STL [R12+0xc], R13 ;  /* 0x00000c0d0c007387 */ /* 0x0001e40000100800 */
.L_x_463:
[----:B------:R-:W-:Y:S05]  /*1000*/  @!P1 BRA `(.L_x_459) ;  /* 0x0000000000209947 */ /* 0x000fea0003800000 */
[----:B01----:R-:W-:Y:S01]  /*1010*/  IMAD.MOV.U32 R13, RZ, RZ, 0x7f7fffff ;  /* 0x7f7fffffff0d7424 */ /* 0x003fe200078e00ff */
[----:B------:R-:W-:-:S06]  /*1020*/  UMOV UR4, URZ ;  /* 0x000000ff00047c82 */ /* 0x000fcc0008000000 */
.L_x_464:
[C---:B------:R-:W-:Y:S01]  /*1030*/  IMAD R12, R14.reuse, 0x4, R1 ;  /* 0x000000040e0c7824 */ /* 0x040fe200078e0201 */
[----:B------:R-:W-:Y:S01]  /*1040*/  UIADD3 UR4, UPT, UPT, UR4, 0x1, URZ ;  /* 0x0000000104047890 */ /* 0x000fe2000fffe0ff */
[----:B------:R-:W-:-:S03]  /*1050*/  IADD3 R14, PT, PT, R14, 0x1, RZ ;  /* 0x000000010e0e7810 */ /* 0x000fc60007ffe0ff */
[----:B------:R2:W-:Y:S02]  /*1060*/  STL [R12], R13 ;  /* 0x0000000d0c007387 */ /* 0x0005e40000100800 */
[----:B------:R-:W-:-:S13]  /*1070*/  ISETP.NE.AND P0, PT, R16, UR4, PT ;  /* 0x0000000410007c0c */ /* 0x000fda000bf05270 */
[----:B--2---:R-:W-:Y:S05]  /*1080*/  @P0 BRA `(.L_x_464) ;  /* 0xfffffffc00e80947 */ /* 0x004fea000383ffff */
.L_x_459:
[----:B------:R-:W-:Y:S01]  /*1090*/  BAR.SYNC.DEFER_BLOCKING 0x0 ;  /* 0x0000000000007b1d */ /* 0x000fe20000010000 */
[----:B------:R-:W-:-:S04]  /*10a0*/  ISETP.NE.U32.AND P0, PT, R10, RZ, PT ;  /* 0x000000ff0a00720c */ /* 0x000fc80003f05070 */
[----:B------:R-:W-:-:S13]  /*10b0*/  ISETP.NE.AND.EX P0, PT, R11, RZ, PT, P0 ;  /* 0x000000ff0b00720c */ /* 0x000fda0003f05300 */
[----:B------:R-:W-:Y:S05]  /*10c0*/  @!P0 BRA `(.L_x_465) ;  /* 0x0000001000108947 */ /* 0x000fea0003800000 */
[----:B------:R-:W-:Y:S01]  /*10d0*/  VIADD R10, R18, 0xfffffffe ;  /* 0xfffffffe120a7836 */ /* 0x000fe20000000000 */
[----:B------:R-:W-:Y:S01]  /*10e0*/  VIMNMX R11, PT, PT, RZ, R18, PT ;  /* 0x00000012ff0b7248 */ /* 0x000fe20003fe0100 */
[----:B0-----:R-:W-:Y:S01]  /*10f0*/  IMAD R16, R2, R3, UR11 ;  /* 0x0000000b02107e24 */ /* 0x001fe2000f8e0203 */
[----:B------:R-:W-:Y:S01]  /*1100*/  UMOV UR5, URZ ;  /* 0x000000ff00057c82 */ /* 0x000fe20008000000 */
[----:B------:R-:W-:Y:S01]  /*1110*/  IMAD R17, R10, 0x4, R1 ;  /* 0x000000040a117824 */ /* 0x000fe200078e0201 */
[----:B------:R-:W-:-:S06]  /*1120*/  UMOV UR6, URZ ;  /* 0x000000ff00067c82 */ /* 0x000fcc0008000000 */
.L_x_489:
[----:B0-----:R-:W0:Y:S01]  /*1130*/  S2UR UR7, SR_CgaCtaId ;  /* 0x00000000000779c3 */ /* 0x001e220000008800 */
[----:B------:R-:W-:Y:S01]  /*1140*/  UMOV UR4, 0x400 ;  /* 0x0000040000047882 */ /* 0x000fe20000000000 */
[----:B------:R-:W-:Y:S01]  /*1150*/  IADD3 R15, P2, PT, R0, UR5, RZ ;  /* 0x00000005000f7c10 */ /* 0x000fe2000ff5e0ff */
[----:B------:R-:W-:Y:S03]  /*1160*/  BSSY.RECONVERGENT B0, `(.L_x_466) ;  /* 0x000008d000007945 */ /* 0x000fe60003800200 */
[----:B------:R-:W-:Y:S02]  /*1170*/  ISETP.LT.U32.AND P1, PT, R15, R6, PT ;  /* 0x000000060f00720c */ /* 0x000fe40003f21070 */
[----:B-1-3--:R-:W-:-:S04]  /*1180*/  IADD3.X R12, PT, PT, RZ, UR6, RZ, P2, !PT ;  /* 0x00000006ff0c7c10 */ /* 0x00afc800097fe4ff */
[----:B------:R-:W-:-:S04]  /*1190*/  ISETP.LT.U32.AND.EX P1, PT, R12, R7, PT, P1 ;  /* 0x000000070c00720c */ /* 0x000fc80003f21110 */
[----:B------:R-:W-:Y:S01]  /*11a0*/  SEL R12, R15, R6, P1 ;  /* 0x000000060f0c7207 */ /* 0x000fe20000800000 */
[----:B0-----:R-:W-:-:S09]  /*11b0*/  ULEA UR4, UR7, UR4, 0x18 ;  /* 0x0000000407047291 */ /* 0x001fd2000f8ec0ff */
[----:B------:R-:W0:Y:S02]  /*11c0*/  LDS R13, [UR4] ;  /* 0x00000004ff0d7984 */ /* 0x000e240008000800 */
[----:B0-----:R-:W-:-:S13]  /*11d0*/  ISETP.GE.AND P1, PT, R12, R13, PT ;  /* 0x0000000d0c00720c */ /* 0x001fda0003f26270 */
[----:B--2---:R-:W-:Y:S05]  /*11e0*/  @P1 BRA `(.L_x_467) ;  /* 0x0000000000bc1947 */ /* 0x004fea0003800000 */
[----:B------:R-:W0:Y:S01]  /*11f0*/  LDCU UR4, c[0x0][0x3bc] ;  /* 0x00007780ff0477ac */ /* 0x000e220008000800 */
[----:B------:R-:W-:Y:S01]  /*1200*/  SHF.R.S32.HI R19, RZ, 0x1f, R12 ;  /* 0x0000001fff137819 */ /* 0x000fe2000001140c */
[----:B------:R-:W-:Y:S03]  /*1210*/  BSSY.RECONVERGENT B1, `(.L_x_468) ;  /* 0x0000021000017945 */ /* 0x000fe60003800200 */
[----:B0-----:R-:W-:-:S04]  /*1220*/  LOP3.LUT R14, R19, UR4, RZ, 0xfc, !PT ;  /* 0x00000004130e7c12 */ /* 0x001fc8000f8efcff */
[----:B------:R-:W-:-:S13]  /*1230*/  ISETP.NE.U32.AND P1, PT, R14, RZ, PT ;  /* 0x000000ff0e00720c */ /* 0x000fda0003f25070 */
[----:B------:R-:W-:Y:S05]  /*1240*/  @P1 BRA `(.L_x_469) ;  /* 0x00000000005c1947 */ /* 0x000fea0003800000 */
[----:B------:R-:W0:Y:S01]  /*1250*/  LDCU UR4, c[0x0][0x3b8] ;  /* 0x00007700ff0477ac */ /* 0x000e220008000800 */
[----:B------:R-:W-:Y:S01]  /*1260*/  HFMA2 R14, -RZ, RZ, 0, 0 ;  /* 0x00000000ff0e7431 */ /* 0x000fe200000001ff */
[----:B0-----:R-:W0:Y:S01]  /*1270*/  I2F.U32.RP R18, UR4 ;  /* 0x0000000400127d06 */ /* 0x001e220008209000 */
[----:B------:R-:W-:-:S07]  /*1280*/  ISETP.NE.U32.AND P3, PT, RZ, UR4, PT ;  /* 0x00000004ff007c0c */ /* 0x000fce000bf65070 */
[----:B0-----:R-:W0:Y:S02]  /*1290*/  MUFU.RCP R18, R18 ;  /* 0x0000001200127308 */ /* 0x001e240000001000 */
[----:B0-----:R-:W-:-:S06]  /*12a0*/  VIADD R19, R18, 0xffffffe ;  /* 0x0ffffffe12137836 */ /* 0x001fcc0000000000 */
[----:B------:R-:W0:Y:S02]  /*12b0*/  F2I.FTZ.U32.TRUNC.NTZ R15, R19 ;  /* 0x00000013000f7305 */ /* 0x000e24000021f000 */
[----:B0-----:R-:W-:-:S04]  /*12c0*/  IMAD.MOV R21, RZ, RZ, -R15 ;  /* 0x000000ffff157224 */ /* 0x001fc800078e0a0f */
[----:B------:R-:W-:-:S04]  /*12d0*/  IMAD R21, R21, UR4, RZ ;  /* 0x0000000415157c24 */ /* 0x000fc8000f8e02ff */
[----:B------:R-:W-:-:S06]  /*12e0*/  IMAD.HI.U32 R21, R15, R21, R14 ;  /* 0x000000150f157227 */ /* 0x000fcc00078e000e */
[----:B------:R-:W-:Y:S01]  /*12f0*/  IMAD.HI.U32 R20, R21, R12, RZ ;  /* 0x0000000c15147227 */ /* 0x000fe200078e00ff */
[----:B------:R-:W-:-:S03]  /*1300*/  MOV R21, RZ ;  /* 0x000000ff00157202 */ /* 0x000fc60000000f00 */
        /* <DEDUP_REMOVED lines=11> */
.L_x_469:
[----:B------:R-:W-:Y:S01]  /*13c0*/  IMAD.MOV.U32 R25, RZ, RZ, R12 ;  /* 0x000000ffff197224 */ /* 0x000fe200078e000c */
[----:B------:R-:W-:-:S07]  /*13d0*/  MOV R14, 0x13f0 ;  /* 0x000013f0000e7802 */ /* 0x000fce0000000f00 */
[----:B------:R-:W-:Y:S05]  /*13e0*/  CALL.REL.NOINC `($__internal_3_$__cuda_sm20_div_u64) ;  /* 0x0000002c00cc7944 */ /* 0x000fea0003c00000 */
[----:B------:R-:W0:Y:S01]  /*13f0*/  LDCU UR4, c[0x0][0x3b8] ;  /* 0x00007700ff0477ac */ /* 0x000e220008000800 */
[----:B------:R-:W-:-:S04]  /*1400*/  IMAD.MOV R15, RZ, RZ, -R20 ;  /* 0x000000ffff0f7224 */ /* 0x000fc800078e0a14 */
[----:B0-----:R-:W-:-:S07]  /*1410*/  IMAD R22, R15, UR4, R12 ;  /* 0x000000040f167c24 */ /* 0x001fce000f8e020c */
.L_x_470:
[----:B------:R-:W-:Y:S05]  /*1420*/  BSYNC.RECONVERGENT B1 ;  /* 0x0000000000017941 */ /* 0x000fea0003800200 */
.L_x_468:
[----:B------:R-:W0:Y:S01]  /*1430*/  LDCU.64 UR16, c[0x0][0x3b0] ;  /* 0x00007600ff1077ac */ /* 0x000e220008000a00 */
[----:B------:R-:W-:Y:S01]  /*1440*/  MOV R18, R20 ;  /* 0x0000001400127202 */ /* 0x000fe20000000f00 */
[----:B------:R-:W-:Y:S01]  /*1450*/  IMAD.MOV.U32 R19, RZ, RZ, R21 ;  /* 0x000000ffff137224 */ /* 0x000fe200078e0015 */
[----:B------:R-:W1:Y:S03]  /*1460*/  LDCU.64 UR18, c[0x0][0x388] ;  /* 0x00007100ff1277ac */ /* 0x000e660008000a00 */
[----:B0-----:R-:W-:-:S04]  /*1470*/  IMAD.WIDE.U32 R18, R16, UR16, R18 ;  /* 0x0000001010127c25 */ /* 0x001fc8000f8e0012 */
[----:B------:R-:W-:Y:S01]  /*1480*/  IMAD R15, R16, UR17, R19 ;  /* 0x00000011100f7c24 */ /* 0x000fe2000f8e0213 */
[----:B-1----:R-:W-:-:S04]  /*1490*/  LEA R14, P1, R18, UR18, 0x2 ;  /* 0x00000012120e7c11 */ /* 0x002fc8000f8210ff */
[----:B------:R-:W-:-:S06]  /*14a0*/  LEA.HI.X R15, R18, UR19, R15, 0x2, P1 ;  /* 0x00000013120f7c11 */ /* 0x000fcc00088f140f */
[----:B------:R-:W2:Y:S02]  /*14b0*/  LDG.E R15, desc[UR12][R14.64] ;  /* 0x0000000c0e0f7981 */ /* 0x000ea4000c1e1900 */
[----:B--2---:R-:W-:Y:S01]  /*14c0*/  IMAD.IADD R18, R15, 0x1, R22 ;  /* 0x000000010f127824 */ /* 0x004fe200078e0216 */
[----:B------:R-:W-:Y:S06]  /*14d0*/  BRA `(.L_x_471) ;  /* 0x0000000400547947 */ /* 0x000fec0003800000 */
.L_x_467:
[----:B------:R-:W0:Y:S01]  /*14e0*/  LDC.64 R14, c[0x0][0x3c8] ;  /* 0x0000f200ff0e7b82 */ /* 0x000e220000000a00 */
[----:B------:R-:W-:-:S04]  /*14f0*/  IADD3 R19, PT, PT, -R13, R12, RZ ;  /* 0x0000000c0d137210 */ /* 0x000fc80007ffe1ff */
        /* <DEDUP_REMOVED lines=29> */
.L_x_474:
[----:B------:R-:W-:Y:S01]  /*16d0*/  IMAD.MOV.U32 R20, RZ, RZ, R12 ;  /* 0x000000ffff147224 */ /* 0x000fe200078e000c */
[----:B------:R-:W-:-:S07]  /*16e0*/  MOV R14, 0x1700 ;  /* 0x00001700000e7802 */ /* 0x000fce0000000f00 */
[----:B------:R-:W-:Y:S05]  /*16f0*/  CALL.REL.NOINC `($__internal_5_$__cuda_sm20_rem_u64) ;  /* 0x0000003000e87944 */ /* 0x000fea0003c00000 */
.L_x_475:
[----:B------:R-:W-:Y:S05]  /*1700*/  BSYNC.RECONVERGENT B1 ;  /* 0x0000000000017941 */ /* 0x000fea0003800200 */
.L_x_473:
[----:B------:R-:W0:Y:S01]  /*1710*/  LDC R15, c[0x0][0x3b0] ;  /* 0x0000ec00ff0f7b82 */ /* 0x000e220000000800 */
[----:B------:R-:W0:Y:S02]  /*1720*/  LDCU UR4, c[0x0][0x3b8] ;  /* 0x00007700ff0477ac */ /* 0x000e240008000800 */
[----:B0-----:R-:W-:Y:S01]  /*1730*/  IMAD R18, R15, UR4, R18 ;  /* 0x000000040f127c24 */ /* 0x001fe2000f8e0212 */
[----:B------:R-:W-:Y:S06]  /*1740*/  BRA `(.L_x_471) ;  /* 0x0000000000b87947 */ /* 0x000fec0003800000 */
.L_x_472:
        /* <DEDUP_REMOVED lines=13> */
[----:B0-----:R-:W-:-:S06]  /*1820*/  VIADD R15, R18, 0xffffffe ;  /* 0x0ffffffe120f7836 */ /* 0x001fcc0000000000 */
[----:B------:R-:W0:Y:S02]  /*1830*/  F2I.FTZ.U32.TRUNC.NTZ R15, R15 ;  /* 0x0000000f000f7305 */ /* 0x000e24000021f000 */
[----:B0-----:R-:W-:-:S05]  /*1840*/  IADD3 R19, PT, PT, RZ, -R15, RZ ;  /* 0x8000000fff137210 */ /* 0x001fca0007ffe0ff */
[----:B------:R-:W-:-:S04]  /*1850*/  IMAD R19, R19, UR4, RZ ;  /* 0x0000000413137c24 */ /* 0x000fc8000f8e02ff */
[----:B------:R-:W-:-:S06]  /*1860*/  IMAD.HI.U32 R14, R15, R19, R14 ;  /* 0x000000130f0e7227 */ /* 0x000fcc00078e000e */
[----:B------:R-:W-:-:S04]  /*1870*/  IMAD.HI.U32 R20, R14, R25, RZ ;  /* 0x000000190e147227 */ /* 0x000fc800078e00ff */
[----:B------:R-:W-:-:S04]  /*1880*/  IMAD.MOV R14, RZ, RZ, -R20 ;  /* 0x000000ffff0e7224 */ /* 0x000fc800078e0a14 */
[----:B------:R-:W-:-:S05]  /*1890*/  IMAD R14, R14, UR4, R25 ;  /* 0x000000040e0e7c24 */ /* 0x000fca000f8e0219 */
[----:B------:R-:W-:-:S13]  /*18a0*/  ISETP.GE.U32.AND P1, PT, R14, UR4, PT ;  /* 0x000000040e007c0c */ /* 0x000fda000bf26070 */
[----:B------:R-:W-:Y:S01]  /*18b0*/  @P1 IADD3 R14, PT, PT, R14, -UR4, RZ ;  /* 0x800000040e0e1c10 */ /* 0x000fe2000fffe0ff */
[----:B------:R-:W-:-:S03]  /*18c0*/  @P1 VIADD R20, R20, 0x1 ;  /* 0x0000000114141836 */ /* 0x000fc60000000000 */
[----:B------:R-:W-:-:S13]  /*18d0*/  ISETP.GE.U32.AND P2, PT, R14, UR4, PT ;  /* 0x000000040e007c0c */ /* 0x000fda000bf46070 */
[----:B------:R-:W-:Y:S01]  /*18e0*/  @P2 VIADD R20, R20, 0x1 ;  /* 0x0000000114142836 */ /* 0x000fe20000000000 */
[----:B------:R-:W-:-:S04]  /*18f0*/  @!P3 LOP3.LUT R20, RZ, UR4, RZ, 0x33, !PT ;  /* 0x00000004ff14bc12 */ /* 0x000fc8000f8e33ff */
[----:B------:R-:W-:-:S05]  /*1900*/  IADD3 R14, PT, PT, -R20, RZ, RZ ;  /* 0x000000ff140e7210 */ /* 0x000fca0007ffe1ff */
[----:B------:R-:W-:Y:S01]  /*1910*/  IMAD R25, R14, UR4, R25 ;  /* 0x000000040e197c24 */ /* 0x000fe2000f8e0219 */
[----:B------:R-:W-:Y:S06]  /*1920*/  BRA `(.L_x_478) ;  /* 0x0000000000147947 */ /* 0x000fec0003800000 */
.L_x_477:
[----:B------:R-:W-:-:S07]  /*1930*/  MOV R14, 0x1950 ;  /* 0x00001950000e7802 */ /* 0x000fce0000000f00 */
[----:B------:R-:W-:Y:S05]  /*1940*/  CALL.REL.NOINC `($__internal_3_$__cuda_sm20_div_u64) ;  /* 0x0000002800747944 */ /* 0x000fea0003c00000 */
[----:B------:R-:W0:Y:S01]  /*1950*/  LDCU UR4, c[0x0][0x3b8] ;  /* 0x00007700ff0477ac */ /* 0x000e220008000800 */
[----:B------:R-:W-:-:S04]  /*1960*/  IMAD.MOV R14, RZ, RZ, -R20 ;  /* 0x000000ffff0e7224 */ /* 0x000fc800078e0a14 */
[----:B0-----:R-:W-:-:S07]  /*1970*/  IMAD R25, R14, UR4, R25 ;  /* 0x000000040e197c24 */ /* 0x001fce000f8e0219 */
.L_x_478:
[----:B------:R-:W-:Y:S05]  /*1980*/  BSYNC.RECONVERGENT B1 ;  /* 0x0000000000017941 */ /* 0x000fea0003800200 */
.L_x_476:
[----:B------:R-:W0:Y:S01]  /*1990*/  LDCU.64 UR16, c[0x0][0x3b0] ;  /* 0x00007600ff1077ac */ /* 0x000e220008000a00 */
[----:B------:R-:W-:Y:S01]  /*19a0*/  MOV R18, R20 ;  /* 0x0000001400127202 */ /* 0x000fe20000000f00 */
[----:B------:R-:W-:Y:S01]  /*19b0*/  IMAD.MOV.U32 R19, RZ, RZ, R21 ;  /* 0x000000ffff137224 */ /* 0x000fe200078e0015 */
[----:B------:R-:W1:Y:S03]  /*19c0*/  LDCU.64 UR18, c[0x0][0x388] ;  /* 0x00007100ff1277ac */ /* 0x000e660008000a00 */
[----:B0-----:R-:W-:-:S04]  /*19d0*/  IMAD.WIDE.U32 R18, R16, UR16, R18 ;  /* 0x0000001010127c25 */ /* 0x001fc8000f8e0012 */
[----:B------:R-:W-:Y:S01]  /*19e0*/  IMAD R15, R16, UR17, R19 ;  /* 0x00000011100f7c24 */ /* 0x000fe2000f8e0213 */
[----:B-1----:R-:W-:-:S04]  /*19f0*/  LEA R14, P1, R18, UR18, 0x2 ;  /* 0x00000012120e7c11 */ /* 0x002fc8000f8210ff */
[----:B------:R-:W-:-:S05]  /*1a00*/  LEA.HI.X R15, R18, UR19, R15, 0x2, P1 ;  /* 0x00000013120f7c11 */ /* 0x000fca00088f140f */
[----:B------:R-:W2:Y:S02]  /*1a10*/  LDG.E R14, desc[UR12][R14.64] ;  /* 0x0000000c0e0e7981 */ /* 0x000ea4000c1e1900 */
[----:B--2---:R-:W-:-:S07]  /*1a20*/  IMAD.IADD R18, R14, 0x1, R25 ;  /* 0x000000010e127824 */ /* 0x004fce00078e0219 */
.L_x_471:
[----:B------:R-:W-:Y:S05]  /*1a30*/  BSYNC.RECONVERGENT B0 ;  /* 0x0000000000007941 */ /* 0x000fea0003800200 */
.L_x_466:
[----:B------:R-:W0:Y:S01]  /*1a40*/  LDC.64 R14, c[0x0][0x3a0] ;  /* 0x0000e800ff0e7b82 */ /* 0x000e220000000a00 */
[----:B------:R-:W1:Y:S01]  /*1a50*/  LDCU UR4, c[0x0][0x3d0] ;  /* 0x00007a00ff0477ac */ /* 0x000e620008000800 */
[----:B------:R-:W-:Y:S02]  /*1a60*/  SHF.R.S32.HI R19, RZ, 0x1f, R18 ;  /* 0x0000001fff137819 */ /* 0x000fe40000011412 */
[----:B------:R-:W-:Y:S01]  /*1a70*/  SHF.R.S32.HI R13, RZ, 0x1f, R12 ;  /* 0x0000001fff0d7819 */ /* 0x000fe2000001140c */
[----:B------:R-:W2:Y:S01]  /*1a80*/  LDCU.64 UR16, c[0x0][0x380] ;  /* 0x00007000ff1077ac */ /* 0x000ea20008000a00 */
[C---:B0-----:R-:W-:Y:S02]  /*1a90*/  IMAD R20, R14.reuse, UR14, RZ ;  /* 0x0000000e0e147c24 */ /* 0x041fe4000f8e02ff */
[----:B------:R-:W-:Y:S02]  /*1aa0*/  IMAD R22, R9, R14, RZ ;  /* 0x0000000e09167224 */ /* 0x000fe400078e02ff */
[----:B-1----:R-:W-:-:S04]  /*1ab0*/  IMAD.WIDE.U32 R18, R14, UR4, R18 ;  /* 0x000000040e127c25 */ /* 0x002fc8000f8e0012 */
[----:B------:R-:W-:Y:S01]  /*1ac0*/  IMAD R21, R15, UR4, R20 ;  /* 0x000000040f157c24 */ /* 0x000fe2000f8e0214 */
[----:B--2---:R-:W-:Y:S01]  /*1ad0*/  LEA R20, P1, R18, UR16, 0x2 ;  /* 0x0000001012147c11 */ /* 0x004fe2000f8210ff */
[----:B------:R-:W-:-:S04]  /*1ae0*/  IMAD.WIDE.U32 R12, R4, R14, R12 ;  /* 0x0000000e040c7225 */ /* 0x000fc800078e000c */
[----:B------:R-:W-:Y:S01]  /*1af0*/  IMAD R23, R4, R15, R22 ;  /* 0x0000000f04177224 */ /* 0x000fe200078e0216 */
[----:B------:R-:W-:Y:S02]  /*1b00*/  IADD3 R15, PT, PT, R21, R19, RZ ;  /* 0x00000013150f7210 */ /* 0x000fe40007ffe0ff */
[----:B------:R-:W-:Y:S01]  /*1b10*/  LEA R14, P2, R12, UR16, 0x2 ;  /* 0x000000100c0e7c11 */ /* 0x000fe2000f8410ff */
[----:B------:R-:W-:Y:S01]  /*1b20*/  IMAD.IADD R13, R23, 0x1, R13 ;  /* 0x00000001170d7824 */ /* 0x000fe200078e020d */
[----:B------:R-:W-:-:S04]  /*1b30*/  LEA.HI.X R21, R18, UR17, R15, 0x2, P1 ;  /* 0x0000001112157c11 */ /* 0x000fc800088f140f */
[----:B------:R-:W-:Y:S02]  /*1b40*/  LEA.HI.X R15, R12, UR17, R13, 0x2, P2 ;  /* 0x000000110c0f7c11 */ /* 0x000fe400090f140d */
[----:B------:R-:W2:Y:S04]  /*1b50*/  LDG.E R21, desc[UR12][R20.64] ;  /* 0x0000000c14157981 */ /* 0x000ea8000c1e1900 */
[----:B------:R-:W3:Y:S01]  /*1b60*/  LDG.E R15, desc[UR12][R14.64] ;  /* 0x0000000c0e0f7981 */ /* 0x000ee2000c1e1900 */
[----:B------:R-:W-:-:S03]  /*1b70*/  UMOV UR4, URZ ;  /* 0x000000ff00047c82 */ /* 0x000fc60008000000 */
[----:B--2---:R0:W-:Y:S04]  /*1b80*/  STS [R8+0x100], R21 ;  /* 0x0001001508007388 */ /* 0x0041e80000000800 */
[----:B---3--:R0:W-:Y:S01]  /*1b90*/  STS [R8+0x180], R15 ;  /* 0x0001800f08007388 */ /* 0x0081e20000000800 */
[----:B------:R-:W-:Y:S06]  /*1ba0*/  BAR.SYNC.DEFER_BLOCKING 0x0 ;  /* 0x0000000000007b1d */ /* 0x000fec0000010000 */
.L_x_488:
[----:B------:R-:W-:-:S04]  /*1bb0*/  UIADD3 UR7, UP0, UPT, UR4, UR5, URZ ;  /* 0x0000000504077290 */ /* 0x000fc8000ff1e0ff */
[----:B------:R-:W-:Y:S02]  /*1bc0*/  UIADD3.X UR10, UPT, UPT, URZ, UR6, URZ, UP0, !UPT ;  /* 0x00000006ff0a7290 */ /* 0x000fe400087fe4ff */
[----:B------:R-:W-:-:S04]  /*1bd0*/  ISETP.LT.U32.AND P1, PT, R6, UR7, PT ;  /* 0x0000000706007c0c */ /* 0x000fc8000bf21070 */
[----:B---3--:R-:W-:-:S05]  /*1be0*/  IMAD.U32 R12, RZ, RZ, UR10 ;  /* 0x0000000aff0c7e24 */ /* 0x008fca000f8e00ff */
[----:B------:R-:W-:-:S13]  /*1bf0*/  ISETP.GT.U32.AND.EX P1, PT, R12, R7, PT, P1 ;  /* 0x000000070c00720c */ /* 0x000fda0003f24110 */
[----:B012---:R-:W-:Y:S05]  /*1c00*/  @P1 BRA `(.L_x_479) ;  /* 0x00000004001c1947 */ /* 0x007fea0003800000 */
[----:B------:R-:W1:Y:S01]  /*1c10*/  S2UR UR10, SR_CgaCtaId ;  /* 0x00000000000a79c3 */ /* 0x000e620000008800 */
[----:B------:R-:W-:Y:S01]  /*1c20*/  UMOV UR7, 0x400 ;  /* 0x0000040000077882 */ /* 0x000fe20000000000 */
[----:B------:R-:W-:Y:S01]  /*1c30*/  LDS R12, [R8] ;  /* 0x00000000080c7984 */ /* 0x000fe20000000800 */
[----:B------:R-:W-:Y:S01]  /*1c40*/  UIADD3 UR7, UPT, UPT, UR7, 0x10, URZ ;  /* 0x0000001007077890 */ /* 0x000fe2000fffe0ff */
[----:B------:R-:W-:Y:S02]  /*1c50*/  BSSY.RECONVERGENT B0, `(.L_x_480) ;  /* 0x0000015000007945 */ /* 0x000fe40003800200 */
[----:B------:R-:W-:Y:S01]  /*1c60*/  LDS R14, [R8+0x80] ;  /* 0x00008000080e7984 */ /* 0x000fe20000000800 */
[----:B-1----:R-:W-:-:S04]  /*1c70*/  ULEA UR7, UR10, UR7, 0x18 ;  /* 0x000000070a077291 */ /* 0x002fc8000f8ec0ff */
[----:B------:R-:W-:-:S09]  /*1c80*/  ULEA UR7, UR4, UR7, 0x2 ;  /* 0x0000000704077291 */ /* 0x000fd2000f8e10ff */
[----:B------:R-:W1:Y:S04]  /*1c90*/  LDS R13, [UR7+0x100] ;  /* 0x00010007ff0d7984 */ /* 0x000e680008000800 */
[----:B0-----:R-:W0:Y:S01]  /*1ca0*/  LDS R15, [UR7+0x180] ;  /* 0x00018007ff0f7984 */ /* 0x001e220008000800 */
[----:B------:R-:W2:Y:S01]  /*1cb0*/  LDCU UR7, c[0x0][0x3a8] ;  /* 0x00007500ff0777ac */ /* 0x000ea20008000800 */
[----:B-1----:R-:W-:Y:S01]  /*1cc0*/  FADD R12, R12, -R13 ;  /* 0x8000000d0c0c7221 */ /* 0x002fe20000000000 */
[----:B0-----:R-:W-:Y:S01]  /*1cd0*/  FADD R15, R14, -R15 ;  /* 0x8000000f0e0f7221 */ /* 0x001fe20000000000 */
[----:B--2---:R-:W-:-:S04]  /*1ce0*/  MOV R14, UR7 ;  /* 0x00000007000e7c02 */ /* 0x004fc80008000f00 */
[----:B------:R-:W-:-:S07]  /*1cf0*/  FMNMX R12, |R12|, |R15|, !PT ;  /* 0x4000000f0c0c7209 */ /* 0x000fce0007800200 */
.L_x_482:
        /* <DEDUP_REMOVED lines=10> */
.L_x_481:
[----:B------:R-:W-:Y:S05]  /*1da0*/  BSYNC.RECONVERGENT B0 ;  /* 0x0000000000007941 */ /* 0x000fea0003800200 */
.L_x_480:
[----:B------:R-:W-:Y:S01]  /*1db0*/  ISETP.GE.AND P1, PT, R10, R13, PT ;  /* 0x0000000d0a00720c */ /* 0x000fe20003f26270 */
[----:B------:R-:W-:-:S12]  /*1dc0*/  BSSY.RECONVERGENT B0, `(.L_x_483) ;  /* 0x0000027000007945 */ /* 0x000fd80003800200 */
[----:B------:R-:W-:Y:S05]  /*1dd0*/  @!P1 BRA `(.L_x_484) ;  /* 0x0000000000949947 */ /* 0x000fea0003800000 */
[----:B------:R-:W0:Y:S01]  /*1de0*/  LDC R19, c[0x0][0x3a8] ;  /* 0x0000ea00ff137b82 */ /* 0x000e220000000800 */
[----:B------:R-:W-:Y:S01]  /*1df0*/  LOP3.LUT R14, RZ, R13, RZ, 0x33, !PT ;  /* 0x0000000dff0e7212 */ /* 0x000fe200078e33ff */
[----:B------:R-:W-:Y:S03]  /*1e00*/  BSSY.RECONVERGENT B1, `(.L_x_485) ;  /* 0x0000012000017945 */ /* 0x000fe60003800200 */
[----:B0-----:R-:W-:-:S04]  /*1e10*/  IADD3 R14, PT, PT, R14, R19, RZ ;  /* 0x000000130e0e7210 */ /* 0x001fc80007ffe0ff */
[----:B------:R-:W-:Y:S01]  /*1e20*/  LOP3.LUT P1, R15, R14, 0x3, RZ, 0xc0, !PT ;  /* 0x000000030e0f7812 */ /* 0x000fe2000782c0ff */
[----:B------:R-:W-:-:S12]  /*1e30*/  IMAD.MOV.U32 R14, RZ, RZ, R10 ;  /* 0x000000ffff0e7224 */ /* 0x000fd800078e000a */
[----:B------:R-:W-:Y:S05]  /*1e40*/  @!P1 BRA `(.L_x_486) ;  /* 0x0000000000349947 */ /* 0x000fea0003800000 */
[----:B------:R-:W2:Y:S01]  /*1e50*/  LDL R18, [R17] ;  /* 0x0000000011127983 */ /* 0x000ea20000100800 */
[----:B------:R-:W-:Y:S01]  /*1e60*/  ISETP.NE.AND P1, PT, R15, 0x1, PT ;  /* 0x000000010f00780c */ /* 0x000fe20003f25270 */
[----:B------:R-:W-:Y:S02]  /*1e70*/  VIADD R14, R19, 0xfffffffd ;  /* 0xfffffffd130e7836 */ /* 0x000fe40000000000 */
[----:B--2---:R0:W-:Y:S10]  /*1e80*/  STL [R17+0x4], R18 ;  /* 0x0000041211007387 */ /* 0x0041f40000100800 */
[----:B------:R-:W-:Y:S05]  /*1e90*/  @!P1 BRA `(.L_x_486) ;  /* 0x0000000000209947 */ /* 0x000fea0003800000 */
[----:B0-----:R-:W2:Y:S01]  /*1ea0*/  LDL R18, [R17+-0x4] ;  /* 0xfffffc0011127983 */ /* 0x001ea20000100800 */
[----:B------:R-:W-:Y:S02]  /*1eb0*/  ISETP.NE.AND P1, PT, R15, 0x2, PT ;  /* 0x000000020f00780c */ /* 0x000fe40003f25270 */
[----:B------:R-:W-:Y:S01]  /*1ec0*/  IADD3 R14, PT, PT, R19, -0x4, RZ ;  /* 0xfffffffc130e7810 */ /* 0x000fe20007ffe0ff */
[----:B--2---:R1:W-:Y:S10]  /*1ed0*/  STL [R17], R18 ;  /* 0x0000001211007387 */ /* 0x0043f40000100800 */
[----:B------:R-:W-:Y:S05]  /*1ee0*/  @!P1 BRA `(.L_x_486) ;  /* 0x00000000000c9947 */ /* 0x000fea0003800000 */
[----:B-1----:R-:W2:Y:S01]  /*1ef0*/  LDL R18, [R17+-0x8] ;  /* 0xfffff80011127983 */ /* 0x002ea20000100800 */
[----:B------:R-:W-:-:S03]  /*1f00*/  VIADD R14, R19, 0xfffffffb ;  /* 0xfffffffb130e7836 */ /* 0x000fc60000000000 */
[----:B--2---:R2:W-:Y:S04]  /*1f10*/  STL [R17+-0x4], R18 ;  /* 0xfffffc1211007387 */ /* 0x0045e80000100800 */
.L_x_486:
[----:B------:R-:W-:Y:S05]  /*1f20*/  BSYNC.RECONVERGENT B1 ;  /* 0x0000000000017941 */ /* 0x000fea0003800200 */
.L_x_485:
[----:B------:R-:W-:-:S05]  /*1f30*/  IMAD.IADD R15, R10, 0x1, -R13 ;  /* 0x000000010a0f7824 */ /* 0x000fca00078e0a0d */
[----:B------:R-:W-:-:S13]  /*1f40*/  ISETP.GE.U32.AND P1, PT, R15, 0x3, PT ;  /* 0x000000030f00780c */ /* 0x000fda0003f26070 */
[----:B------:R-:W-:Y:S05]  /*1f50*/  @!P1 BRA `(.L_x_484) ;  /* 0x0000000000349947 */ /* 0x000fea0003800000 */
.L_x_487:
        /* <DEDUP_REMOVED lines=13> */
.L_x_484:
[----:B------:R-:W-:Y:S05]  /*2030*/  BSYNC.RECONVERGENT B0 ;  /* 0x0000000000007941 */ /* 0x000fea0003800200 */
.L_x_483:
[----:B------:R-:W3:Y:S02]  /*2040*/  LDCU UR7, c[0x0][0x3a8] ;  /* 0x00007500ff0777ac */ /* 0x000ee40008000800 */
[----:B---3--:R-:W-:-:S13]  /*2050*/  ISETP.GE.AND P1, PT, R13, UR7, PT ;  /* 0x000000070d007c0c */ /* 0x008fda000bf26270 */
[----:B------:R-:W-:-:S05]  /*2060*/  @!P1 LEA R13, R13, R1, 0x2 ;  /* 0x000000010d0d9211 */ /* 0x000fca00078e10ff */
[----:B------:R3:W-:Y:S02]  /*2070*/  @!P1 STL [R13], R12 ;  /* 0x0000000c0d009387 */ /* 0x0007e40000100800 */
.L_x_479:
[----:B------:R-:W-:-:S04]  /*2080*/  UIADD3 UR4, UPT, UPT, UR4, 0x1, URZ ;  /* 0x0000000104047890 */ /* 0x000fc8000fffe0ff */
[----:B------:R-:W-:-:S09]  /*2090*/  UISETP.NE.AND UP0, UPT, UR4, 0x20, UPT ;  /* 0x000000200400788c */ /* 0x000fd2000bf05270 */
[----:B------:R-:W-:Y:S05]  /*20a0*/  BRA.U UP0, `(.L_x_488) ;  /* 0xfffffff900c07547 */ /* 0x000fea000b83ffff */
[----:B------:R-:W4:Y:S01]  /*20b0*/  LDCU.64 UR16, c[0x0][0x3a0] ;  /* 0x00007400ff1077ac */ /* 0x000f220008000a00 */
[----:B------:R-:W-:-:S04]  /*20c0*/  UIADD3 UR5, UP0, UPT, UR5, 0x20, URZ ;  /* 0x0000002005057890 */ /* 0x000fc8000ff1e0ff */
[----:B------:R-:W-:Y:S02]  /*20d0*/  UIADD3.X UR6, UPT, UPT, URZ, UR6, URZ, UP0, !UPT ;  /* 0x00000006ff067290 */ /* 0x000fe400087fe4ff */
[----:B----4-:R-:W-:-:S04]  /*20e0*/  UISETP.GE.U32.AND UP0, UPT, UR5, UR16, UPT ;  /* 0x000000100500728c */ /* 0x010fc8000bf06070 */
[----:B------:R-:W-:-:S09]  /*20f0*/  UISETP.GE.U32.AND.EX UP0, UPT, UR6, UR17, UPT, UP0 ;  /* 0x000000110600728c */ /* 0x000fd2000bf06100 */
[----:B------:R-:W-:Y:S05]  /*2100*/  BRA.U !UP0, `(.L_x_489) ;  /* 0xfffffff108087547 */ /* 0x000fea000b83ffff */
.L_x_465:
[----:B01-3--:R-:W0:Y:S01]  /*2110*/  LDC R12, c[0x0][0x3a8] ;  /* 0x0000ea00ff0c7b82 */ /* 0x00be220000000800 */
[----:B--2---:R-:W-:Y:S01]  /*2120*/  CS2R R16, SRZ ;  /* 0x0000000000107805 */ /* 0x004fe2000001ff00 */
[----:B0-----:R-:W-:Y:S01]  /*2130*/  IMAD R12, R12, 0x4, R1 ;  /* 0x000000040c0c7824 */ /* 0x001fe200078e0201 */
[----:B------:R-:W-:Y:S06]  /*2140*/  @!P0 BRA `(.L_x_490) ;  /* 0x0000001400848947 */ /* 0x000fec0003800000 */
[----:B------:R-:W5:Y:S01]  /*2150*/  LDL R12, [R12+-0x4] ;  /* 0xfffffc000c0c7983 */ /* 0x000f620000100800 */
[----:B------:R-:W0:Y:S01]  /*2160*/  LDCU UR7, c[0x0][0x3b8] ;  /* 0x00007700ff0777ac */ /* 0x000e220008000800 */
[----:B------:R-:W-:Y:S01]  /*2170*/  IMAD R13, R2, R3, UR11 ;  /* 0x0000000b020d7e24 */ /* 0x000fe2000f8e0203 */
[----:B------:R-:W-:Y:S01]  /*2180*/  CS2R R16, SRZ ;  /* 0x0000000000107805 */ /* 0x000fe2000001ff00 */
[----:B------:R-:W0:Y:S01]  /*2190*/  LDCU UR4, c[0x0][0x3b0] ;  /* 0x00007600ff0477ac */ /* 0x000e220008000800 */
[----:B------:R-:W-:Y:S01]  /*21a0*/  UMOV UR5, URZ ;  /* 0x000000ff00057c82 */ /* 0x000fe20008000000 */
[----:B0-----:R-:W-:-:S03]  /*21b0*/  UIMAD UR7, UR7, UR4, URZ ;  /* 0x00000004070772a4 */ /* 0x001fc6000f8e02ff */
[----:B------:R-:W-:-:S09]  /*21c0*/  UMOV UR4, URZ ;  /* 0x000000ff00047c82 */ /* 0x000fd20008000000 */
.L_x_513:
[----:B0-----:R-:W0:Y:S01]  /*21d0*/  S2UR UR10, SR_CgaCtaId ;  /* 0x00000000000a79c3 */ /* 0x001e220000008800 */
[----:B------:R-:W-:Y:S01]  /*21e0*/  UMOV UR6, 0x400 ;  /* 0x0000040000067882 */ /* 0x000fe20000000000 */
[----:B------:R-:W-:Y:S01]  /*21f0*/  IADD3 R15, P1, PT, R0, UR4, RZ ;  /* 0x00000004000f7c10 */ /* 0x000fe2000ff3e0ff */
[----:B------:R-:W-:Y:S03]  /*2200*/  BSSY.RECONVERGENT B0, `(.L_x_491) ;  /* 0x000008b000007945 */ /* 0x000fe60003800200 */
[----:B------:R-:W-:Y:S01]  /*2210*/  ISETP.LT.U32.AND P0, PT, R15, R6, PT ;  /* 0x000000060f00720c */ /* 0x000fe20003f01070 */
[----:B------:R-:W-:-:S05]  /*2220*/  IMAD.X R10, RZ, RZ, UR5, P1 ;  /* 0x00000005ff0a7e24 */ /* 0x000fca00088e06ff */
[----:B------:R-:W-:-:S04]  /*2230*/  ISETP.LT.U32.AND.EX P0, PT, R10, R7, PT, P0 ;  /* 0x000000070a00720c */ /* 0x000fc80003f01100 */
[----:B------:R-:W-:Y:S01]  /*2240*/  SEL R10, R15, R6, P0 ;  /* 0x000000060f0a7207 */ /* 0x000fe20000000000 */
[----:B0-----:R-:W-:-:S09]  /*2250*/  ULEA UR6, UR10, UR6, 0x18 ;  /* 0x000000060a067291 */ /* 0x001fd2000f8ec0ff */
[----:B------:R-:W0:Y:S02]  /*2260*/  LDS R11, [UR6] ;  /* 0x00000006ff0b7984 */ /* 0x000e240008000800 */
        /* <DEDUP_REMOVED lines=18> */
[----:B------:R-:W-:-:S04]  /*2390*/  IMAD.HI.U32 R20, R21, R10, RZ ;  /* 0x0000000a15147227 */ /* 0x000fc800078e00ff */
[----:B------:R-:W-:Y:S01]  /*23a0*/  IMAD.MOV.U32 R21, RZ, RZ, RZ ;  /* 0x000000ffff157224 */ /* 0x000fe200078e00ff */
        /* <DEDUP_REMOVED lines=11> */
.L_x_494:
[----:B------:R-:W-:Y:S02]  /*2460*/  MOV R25, R10 ;  /* 0x0000000a00197202 */ /* 0x000fe40000000f00 */
[----:B------:R-:W-:-:S07]  /*2470*/  MOV R14, 0x2490 ;  /* 0x00002490000e7802 */ /* 0x000fce0000000f00 */
[----:B-----5:R-:W-:Y:S05]  /*2480*/  CALL.REL.NOINC `($__internal_3_$__cuda_sm20_div_u64) ;  /* 0x0000001c00a47944 */ /* 0x020fea0003c00000 */
[----:B------:R-:W0:Y:S01]  /*2490*/  LDCU UR6, c[0x0][0x3b8] ;  /* 0x00007700ff0677ac */ /* 0x000e220008000800 */
[----:B------:R-:W-:-:S04]  /*24a0*/  IMAD.MOV R23, RZ, RZ, -R20 ;  /* 0x000000ffff177224 */ /* 0x000fc800078e0a14 */
[----:B0-----:R-:W-:-:S07]  /*24b0*/  IMAD R23, R23, UR6, R10 ;  /* 0x0000000617177c24 */ /* 0x001fce000f8e020a */
.L_x_495:
[----:B------:R-:W-:Y:S05]  /*24c0*/  BSYNC.RECONVERGENT B1 ;  /* 0x0000000000017941 */ /* 0x000fea0003800200 */
.L_x_493:
        /* <DEDUP_REMOVED lines=9> */
[----:B--2---:R-:W-:Y:S01]  /*2560*/  IMAD.IADD R18, R14, 0x1, R23 ;  /* 0x000000010e127824 */ /* 0x004fe200078e0217 */
[----:B------:R-:W-:Y:S06]  /*2570*/  BRA `(.L_x_496) ;  /* 0x00000004004c7947 */ /* 0x000fec0003800000 */
.L_x_492:
[----:B------:R-:W0:Y:S01]  /*2580*/  LDC.64 R14, c[0x0][0x3c8] ;  /* 0x0000f200ff0e7b82 */ /* 0x000e220000000a00 */
[----:B------:R-:W-:-:S05]  /*2590*/  IMAD.IADD R19, R10, 0x1, -R11 ;  /* 0x000000010a137824 */ /* 0x000fca00078e0a0b */
        /* <DEDUP_REMOVED lines=14> */
[----:B0-----:R-:W-:-:S06]  /*2680*/  IADD3 R14, PT, PT, R18, 0xffffffe, RZ ;  /* 0x0ffffffe120e7810 */ /* 0x001fcc0007ffe0ff */
[----:B------:R0:W1:Y:S02]  /*2690*/  F2I.FTZ.U32.TRUNC.NTZ R15, R14 ;  /* 0x0000000e000f7305 */ /* 0x000064000021f000 */
[----:B0-----:R-:W-:Y:S02]  /*26a0*/  IMAD.MOV.U32 R14, RZ, RZ, RZ ;  /* 0x000000ffff0e7224 */ /* 0x001fe400078e00ff */
[----:B-1----:R-:W-:-:S04]  /*26b0*/  IMAD.MOV R19, RZ, RZ, -R15 ;  /* 0x000000ffff137224 */ /* 0x002fc800078e0a0f */
[----:B------:R-:W-:-:S04]  /*26c0*/  IMAD R19, R19, UR6, RZ ;  /* 0x0000000613137c24 */ /* 0x000fc8000f8e02ff */
[----:B------:R-:W-:-:S06]  /*26d0*/  IMAD.HI.U32 R19, R15, R19, R14 ;  /* 0x000000130f137227 */ /* 0x000fcc00078e000e */
[----:B------:R-:W-:-:S05]  /*26e0*/  IMAD.HI.U32 R19, R19, R10, RZ ;  /* 0x0000000a13137227 */ /* 0x000fca00078e00ff */
[----:B------:R-:W-:-:S05]  /*26f0*/  IADD3 R19, PT, PT, -R19, RZ, RZ ;  /* 0x000000ff13137210 */ /* 0x000fca0007ffe1ff */
[----:B------:R-:W-:-:S05]  /*2700*/  IMAD R18, R19, UR6, R10 ;  /* 0x0000000613127c24 */ /* 0x000fca000f8e020a */
[----:B------:R-:W-:-:S13]  /*2710*/  ISETP.GE.U32.AND P0, PT, R18, UR6, PT ;  /* 0x0000000612007c0c */ /* 0x000fda000bf06070 */
[----:B------:R-:W-:-:S05]  /*2720*/  @P0 VIADD R18, R18, -UR6 ;  /* 0x8000000612120c36 */ /* 0x000fca0008000000 */
[----:B------:R-:W-:-:S13]  /*2730*/  ISETP.GE.U32.AND P0, PT, R18, UR6, PT ;  /* 0x0000000612007c0c */ /* 0x000fda000bf06070 */
[----:B------:R-:W-:Y:S01]  /*2740*/  @P0 VIADD R18, R18, -UR6 ;  /* 0x8000000612120c36 */ /* 0x000fe20008000000 */
[----:B------:R-:W-:Y:S01]  /*2750*/  @!P1 LOP3.LUT R18, RZ, UR6, RZ, 0x33, !PT ;  /* 0x00000006ff129c12 */ /* 0x000fe2000f8e33ff */
[----:B------:R-:W-:Y:S06]  /*2760*/  BRA `(.L_x_500) ;  /* 0x00000000000c7947 */ /* 0x000fec0003800000 */
.L_x_499:
[----:B------:R-:W-:Y:S02]  /*2770*/  MOV R20, R10 ;  /* 0x0000000a00147202 */ /* 0x000fe40000000f00 */
[----:B------:R-:W-:-:S07]  /*2780*/  MOV R14, 0x27a0 ;  /* 0x000027a0000e7802 */ /* 0x000fce0000000f00 */
[----:B-----5:R-:W-:Y:S05]  /*2790*/  CALL.REL.NOINC `($__internal_5_$__cuda_sm20_rem_u64) ;  /* 0x0000002000c07944 */ /* 0x020fea0003c00000 */
.L_x_500:
[----:B------:R-:W-:Y:S05]  /*27a0*/  BSYNC.RECONVERGENT B1 ;  /* 0x0000000000017941 */ /* 0x000fea0003800200 */
.L_x_498:
[----:B------:R-:W-:Y:S01]  /*27b0*/  VIADD R18, R18, UR7 ;  /* 0x0000000712127c36 */ /* 0x000fe20008000000 */
[----:B------:R-:W-:Y:S06]  /*27c0*/  BRA `(.L_x_496) ;  /* 0x0000000000b87947 */ /* 0x000fec0003800000 */
.L_x_497:
        /* <DEDUP_REMOVED lines=30> */
.L_x_502:
[----:B------:R-:W-:-:S07]  /*29b0*/  MOV R14, 0x29d0 ;  /* 0x000029d0000e7802 */ /* 0x000fce0000000f00 */
[----:B-----5:R-:W-:Y:S05]  /*29c0*/  CALL.REL.NOINC `($__internal_3_$__cuda_sm20_div_u64) ;  /* 0x0000001800547944 */ /* 0x020fea0003c00000 */
[----:B------:R-:W0:Y:S01]  /*29d0*/  LDCU UR6, c[0x0][0x3b8] ;  /* 0x00007700ff0677ac */ /* 0x000e220008000800 */
[----:B------:R-:W-:-:S04]  /*29e0*/  IMAD.MOV R14, RZ, RZ, -R20 ;  /* 0x000000ffff0e7224 */ /* 0x000fc800078e0a14 */
[----:B0-----:R-:W-:-:S07]  /*29f0*/  IMAD R25, R14, UR6, R25 ;  /* 0x000000060e197c24 */ /* 0x001fce000f8e0219 */
.L_x_503:
[----:B------:R-:W-:Y:S05]  /*2a00*/  BSYNC.RECONVERGENT B1 ;  /* 0x0000000000017941 */ /* 0x000fea0003800200 */
.L_x_501:
        /* <DEDUP_REMOVED lines=10> */
.L_x_496:
[----:B------:R-:W-:Y:S05]  /*2ab0*/  BSYNC.RECONVERGENT B0 ;  /* 0x0000000000007941 */ /* 0x000fea0003800200 */
.L_x_491:
        /* <DEDUP_REMOVED lines=19> */
[----:B------:R-:W0:Y:S01]  /*2bf0*/  S2UR UR10, SR_CgaCtaId ;  /* 0x00000000000a79c3 */ /* 0x000e220000008800 */
[----:B------:R-:W-:Y:S01]  /*2c00*/  UMOV UR6, 0x400 ;  /* 0x0000040000067882 */ /* 0x000fe20000000000 */
[----:B------:R-:W-:Y:S02]  /*2c10*/  UIADD3 UR21, UP0, UPT, UR4, 0x3, URZ ;  /* 0x0000000304157890 */ /* 0x000fe4000ff1e0ff */
[----:B------:R-:W-:-:S02]  /*2c20*/  UIADD3 UR6, UPT, UPT, UR6, 0x10, URZ ;  /* 0x0000001006067890 */ /* 0x000fc4000fffe0ff */
[----:B------:R-:W-:Y:S02]  /*2c30*/  UIADD3.X UR22, UPT, UPT, URZ, UR5, URZ, UP0, !UPT ;  /* 0x00000005ff167290 */ /* 0x000fe400087fe4ff */
[----:B0-----:R-:W-:-:S03]  /*2c40*/  ULEA UR6, UR10, UR6, 0x18 ;  /* 0x000000060a067291 */ /* 0x001fc6000f8ec0ff */
[----:B------:R-:W-:Y:S01]  /*2c50*/  UMOV UR10, 0x100 ;  /* 0x00000100000a7882 */ /* 0x000fe20000000000 */
[----:B------:R-:W-:Y:S01]  /*2c60*/  UIADD3 UR6, UPT, UPT, UR6, 0x19c, URZ ;  /* 0x0000019c06067890 */ /* 0x000fe2000fffe0ff */
[----:B--2---:R0:W-:Y:S04]  /*2c70*/  STS [R8+0x100], R21 ;  /* 0x0001001508007388 */ /* 0x0041e80000000800 */
[----:B---3--:R0:W-:Y:S01]  /*2c80*/  STS [R8+0x180], R15 ;  /* 0x0001800f08007388 */ /* 0x0081e20000000800 */
[----:B------:R-:W-:Y:S06]  /*2c90*/  BAR.SYNC.DEFER_BLOCKING 0x0 ;  /* 0x0000000000007b1d */ /* 0x000fec0000010000 */
.L_x_512:
[----:B------:R-:W-:Y:S01]  /*2ca0*/  UIADD3 UR19, UP1, UPT, UR21, -0x3, URZ ;  /* 0xfffffffd15137890 */ /* 0x000fe2000ff3e0ff */
[----:B------:R-:W-:Y:S01]  /*2cb0*/  IMAD.U32 R10, RZ, RZ, UR22 ;  /* 0x00000016ff0a7e24 */ /* 0x000fe2000f8e00ff */
[----:B------:R-:W-:Y:S02]  /*2cc0*/  UIADD3 UR16, UP2, UPT, UR21, -0x2, URZ ;  /* 0xfffffffe15107890 */ /* 0x000fe4000ff5e0ff */
[----:B------:R-:W-:Y:S01]  /*2cd0*/  ISETP.LT.U32.AND P0, PT, R6, UR21, PT ;  /* 0x0000001506007c0c */ /* 0x000fe2000bf01070 */
[----:B------:R-:W-:Y:S02]  /*2ce0*/  UIADD3.X UR20, UPT, UPT, UR22, -0x1, URZ, UP1, !UPT ;  /* 0xffffffff16147890 */ /* 0x000fe40008ffe4ff */
[----:B------:R-:W-:Y:S01]  /*2cf0*/  UIADD3.X UR17, UPT, UPT, UR22, -0x1, URZ, UP2, !UPT ;  /* 0xffffffff16117890 */ /* 0x000fe200097fe4ff */
[-C--:B------:R-:W-:Y:S01]  /*2d00*/  ISETP.GT.U32.AND.EX P0, PT, R10, R7.reuse, PT, P0 ;  /* 0x000000070a00720c */ /* 0x080fe20003f04100 */
[----:B------:R-:W-:Y:S01]  /*2d10*/  UIADD3 UR15, UP1, UPT, UR21, 0x1, URZ ;  /* 0x00000001150f7890 */ /* 0x000fe2000ff3e0ff */
[C---:B------:R-:W-:Y:S01]  /*2d20*/  ISETP.LT.U32.AND P3, PT, R6.reuse, UR19, PT ;  /* 0x0000001306007c0c */ /* 0x040fe2000bf61070 */
[----:B------:R-:W-:Y:S01]  /*2d30*/  UIADD3 UR18, UP0, UPT, UR21, -0x1, URZ ;  /* 0xffffffff15127890 */ /* 0x000fe2000ff1e0ff */
[----:B------:R-:W-:Y:S01]  /*2d40*/  MOV R10, UR20 ;  /* 0x00000014000a7c02 */ /* 0x000fe20008000f00 */
[----:B------:R-:W-:Y:S01]  /*2d50*/  IMAD.U32 R14, RZ, RZ, UR17 ;  /* 0x00000011ff0e7e24 */ /* 0x000fe2000f8e00ff */
[----:B------:R-:W-:Y:S01]  /*2d60*/  ISETP.LT.U32.AND P5, PT, R6, UR16, PT ;  /* 0x0000001006007c0c */ /* 0x000fe2000bfa1070 */
[----:B------:R-:W-:Y:S01]  /*2d70*/  UIADD3.X UR16, UPT, UPT, URZ, UR22, URZ, UP1, !UPT ;  /* 0x00000016ff107290 */ /* 0x000fe20008ffe4ff */
[-C--:B------:R-:W-:Y:S01]  /*2d80*/  ISETP.GT.U32.AND.EX P3, PT, R10, R7.reuse, PT, P3 ;  /* 0x000000070a00720c */ /* 0x080fe20003f64130 */
[----:B------:R-:W-:Y:S01]  /*2d90*/  UIADD3.X UR19, UPT, UPT, UR22, -0x1, URZ, UP0, !UPT ;  /* 0xffffffff16137890 */ /* 0x000fe200087fe4ff */
[----:B------:R-:W-:Y:S01]  /*2da0*/  ISETP.GT.U32.AND.EX P5, PT, R14, R7, PT, P5 ;  /* 0x000000070e00720c */ /* 0x000fe20003fa4150 */
[----:B------:R-:W-:Y:S01]  /*2db0*/  UIADD3 UR17, UP0, UPT, UR21, 0x2, URZ ;  /* 0x0000000215117890 */ /* 0x000fe2000ff1e0ff */
[----:B------:R-:W-:-:S02]  /*2dc0*/  ISETP.LT.U32.AND P1, PT, R6, UR18, PT ;  /* 0x0000001206007c0c */ /* 0x000fc4000bf21070 */
[----:B------:R-:W-:Y:S01]  /*2dd0*/  MOV R14, UR16 ;  /* 0x00000010000e7c02 */ /* 0x000fe20008000f00 */
[----:B------:R-:W-:Y:S01]  /*2de0*/  UIADD3 UR16, UP1, UPT, UR21, 0x3, URZ ;  /* 0x0000000315107890 */ /* 0x000fe2000ff3e0ff */
[----:B------:R-:W-:Y:S01]  /*2df0*/  IMAD.U32 R10, RZ, RZ, UR19 ;  /* 0x00000013ff0a7e24 */ /* 0x000fe2000f8e00ff */
[C---:B------:R-:W-:Y:S01]  /*2e00*/  ISETP.LT.U32.AND P2, PT, R6.reuse, UR15, PT ;  /* 0x0000000f06007c0c */ /* 0x040fe2000bf41070 */
[----:B------:R-:W-:Y:S01]  /*2e10*/  UIADD3 UR15, UP2, UPT, UR21, 0x4, URZ ;  /* 0x00000004150f7890 */ /* 0x000fe2000ff5e0ff */
[----:B------:R-:W-:Y:S01]  /*2e20*/  ISETP.LT.U32.AND P4, PT, R6, UR17, PT ;  /* 0x0000001106007c0c */ /* 0x000fe2000bf81070 */
[----:B------:R-:W-:Y:S01]  /*2e30*/  UIADD3.X UR18, UPT, UPT, URZ, UR22, URZ, UP0, !UPT ;  /* 0x00000016ff127290 */ /* 0x000fe200087fe4ff */
[-C--:B------:R-:W-:Y:S01]  /*2e40*/  ISETP.GT.U32.AND.EX P1, PT, R10, R7.reuse, PT, P1 ;  /* 0x000000070a00720c */ /* 0x080fe20003f24110 */
[----:B------:R-:W-:Y:S01]  /*2e50*/  UIADD3.X UR17, UPT, UPT, URZ, UR22, URZ, UP1, !UPT ;  /* 0x00000016ff117290 */ /* 0x000fe20008ffe4ff */
[----:B------:R-:W-:Y:S01]  /*2e60*/  ISETP.GT.U32.AND.EX P2, PT, R14, R7, PT, P2 ;  /* 0x000000070e00720c */ /* 0x000fe20003f44120 */
[----:B------:R-:W-:-:S12]  /*2e70*/  @P3 BRA `(.L_x_504) ;  /* 0x0000000000383947 */ /* 0x000fd80003800000 */
[----:B------:R-:W-:Y:S04]  /*2e80*/  LDS R10, [R8] ;  /* 0x00000000080a7984 */ /* 0x000fe80000000800 */
[----:B------:R-:W1:Y:S04]  /*2e90*/  LDS R11, [UR6+-0x9c] ;  /* 0xffff6406ff0b7984 */ /* 0x000e680008000800 */
[----:B------:R-:W-:Y:S04]  /*2ea0*/  LDS R14, [R8+0x80] ;  /* 0x00008000080e7984 */ /* 0x000fe80000000800 */
[----:B0-----:R-:W0:Y:S01]  /*2eb0*/  LDS R15, [UR6+-0x1c] ;  /* 0xffffe406ff0f7984 */ /* 0x001e220008000800 */
[----:B-1----:R-:W-:Y:S01]  /*2ec0*/  FADD R11, R10, -R11 ;  /* 0x8000000b0a0b7221 */ /* 0x002fe20000000000 */
[----:B------:R-:W-:-:S04]  /*2ed0*/  VIADD R10, R17, 0x1 ;  /* 0x00000001110a7836 */ /* 0x000fc80000000000 */
[----:B-----5:R-:W-:Y:S01]  /*2ee0*/  FSETP.GTU.AND P3, PT, |R11|, R12, PT ;  /* 0x0000000c0b00720b */ /* 0x020fe20003f6c200 */
[----:B------:R-:W-:Y:S02]  /*2ef0*/  VIADD R11, R16, 0x1 ;  /* 0x00000001100b7836 */ /* 0x000fe40000000000 */
[----:B0-----:R-:W-:-:S05]  /*2f00*/  FADD R15, R14, -R15 ;  /* 0x8000000f0e0f7221 */ /* 0x001fca0000000000 */
[----:B------:R-:W-:-:S05]  /*2f10*/  FSETP.GTU.AND P6, PT, |R15|, R12, PT ;  /* 0x0000000c0f00720b */ /* 0x000fca0003fcc200 */
[----:B------:R-:W-:-:S05]  /*2f20*/  @P3 IADD3 R10, PT, PT, R17, RZ, RZ ;  /* 0x000000ff110a3210 */ /* 0x000fca0007ffe0ff */
[----:B------:R-:W-:-:S03]  /*2f30*/  IMAD.MOV.U32 R17, RZ, RZ, R10 ;  /* 0x000000ffff117224 */ /* 0x000fc600078e000a */
[----:B------:R-:W-:-:S05]  /*2f40*/  @P6 IMAD.MOV R11, RZ, RZ, R16 ;  /* 0x000000ffff0b6224 */ /* 0x000fca00078e0210 */
[----:B------:R-:W-:-:S07]  /*2f50*/  MOV R16, R11 ;  /* 0x0000000b00107202 */ /* 0x000fce0000000f00 */
.L_x_504:
[----:B------:R-:W-:Y:S01]  /*2f60*/  ISETP.LT.U32.AND P3, PT, R6, UR16, PT ;  /* 0x0000001006007c0c */ /* 0x000fe2000bf61070 */
[----:B------:R-:W-:Y:S01]  /*2f70*/  UIADD3.X UR16, UPT, UPT, URZ, UR22, URZ, UP2, !UPT ;  /* 0x00000016ff107290 */ /* 0x000fe200097fe4ff */
[----:B------:R-:W-:Y:S01]  /*2f80*/  IMAD.U32 R18, RZ, RZ, UR18 ;  /* 0x00000012ff127e24 */ /* 0x000fe2000f8e00ff */
[----:B------:R-:W-:Y:S10]  /*2f90*/  @P5 BRA `(.L_x_505) ;  /* 0x0000000000385947 */ /* 0x000ff40003800000 */
[----:B------:R-:W-:Y:S04]  /*2fa0*/  LDS R11, [R8] ;  /* 0x00000000080b7984 */ /* 0x000fe80000000800 */
[----:B------:R-:W1:Y:S04]  /*2fb0*/  LDS R10, [UR6+-0x98] ;  /* 0xffff6806ff0a7984 */ /* 0x000e680008000800 */
[----:B0-----:R-:W-:Y:S04]  /*2fc0*/  LDS R15, [R8+0x80] ;  /* 0x00008000080f7984 */ /* 0x001fe80000000800 */
[----:B------:R-:W0:Y:S01]  /*2fd0*/  LDS R14, [UR6+-0x18] ;  /* 0xffffe806ff0e7984 */ /* 0x000e220008000800 */
[----:B-1----:R-:W-:Y:S01]  /*2fe0*/  FADD R11, R11, -R10 ;  /* 0x8000000a0b0b7221 */ /* 0x002fe20000000000 */
[----:B------:R-:W-:-:S04]  /*2ff0*/  VIADD R10, R17, 0x1 ;  /* 0x00000001110a7836 */ /* 0x000fc80000000000 */
[----:B-----5:R-:W-:Y:S02]  /*3000*/  FSETP.GTU.AND P5, PT, |R11|, R12, PT ;  /* 0x0000000c0b00720b */ /* 0x020fe40003fac200 */
[----:B------:R-:W-:Y:S01]  /*3010*/  IADD3 R11, PT, PT, R16, 0x1, RZ ;  /* 0x00000001100b7810 */ /* 0x000fe20007ffe0ff */
[----:B0-----:R-:W-:-:S05]  /*3020*/  FADD R15, R15, -R14 ;  /* 0x8000000e0f0f7221 */ /* 0x001fca0000000000 */
[----:B------:R-:W-:-:S05]  /*3030*/  FSETP.GTU.AND P6, PT, |R15|, R12, PT ;  /* 0x0000000c0f00720b */ /* 0x000fca0003fcc200 */
[----:B------:R-:W-:-:S05]  /*3040*/  @P5 IMAD.MOV R10, RZ, RZ, R17 ;  /* 0x000000ffff0a5224 */ /* 0x000fca00078e0211 */
[----:B------:R-:W-:-:S03]  /*3050*/  MOV R17, R10 ;  /* 0x0000000a00117202 */ /* 0x000fc60000000f00 */
[----:B------:R-:W-:-:S04]  /*3060*/  @P6 IMAD.MOV R11, RZ, RZ, R16 ;  /* 0x000000ffff0b6224 */ /* 0x000fc800078e0210 */
[----:B------:R-:W-:-:S07]  /*3070*/  IMAD.MOV.U32 R16, RZ, RZ, R11 ;  /* 0x000000ffff107224 */ /* 0x000fce00078e000b */
.L_x_505:
[----:B------:R-:W-:Y:S01]  /*3080*/  UIADD3 UR10, UPT, UPT, UR10, 0x20, URZ ;  /* 0x000000200a0a7890 */ /* 0x000fe2000fffe0ff */
[----:B------:R-:W-:Y:S01]  /*3090*/  IMAD.U32 R10, RZ, RZ, UR17 ;  /* 0x00000011ff0a7e24 */ /* 0x000fe2000f8e00ff */
[----:B------:R-:W-:Y:S02]  /*30a0*/  ISETP.LT.U32.AND P5, PT, R6, UR15, PT ;  /* 0x0000000f06007c0c */ /* 0x000fe4000bfa1070 */
[----:B------:R-:W-:Y:S01]  /*30b0*/  MOV R14, UR16 ;  /* 0x00000010000e7c02 */ /* 0x000fe20008000f00 */
[----:B------:R-:W-:Y:S01]  /*30c0*/  UISETP.NE.AND UP1, UPT, UR10, 0x180, UPT ;  /* 0x000001800a00788c */ /* 0x000fe2000bf25270 */
[-C--:B------:R-:W-:Y:S02]  /*30d0*/  ISETP.GT.U32.AND.EX P4, PT, R18, R7.reuse, PT, P4 ;  /* 0x000000071200720c */ /* 0x080fe40003f84140 */
[-C--:B------:R-:W-:Y:S02]  /*30e0*/  ISETP.GT.U32.AND.EX P3, PT, R10, R7.reuse, PT, P3 ;  /* 0x000000070a00720c */ /* 0x080fe40003f64130 */
[----:B------:R-:W-:Y:S01]  /*30f0*/  ISETP.GT.U32.AND.EX P5, PT, R14, R7, PT, P5 ;  /* 0x000000070e00720c */ /* 0x000fe20003fa4150 */
[----:B------:R-:W-:-:S12]  /*3100*/  @P1 BRA `(.L_x_506) ;  /* 0x0000000000381947 */ /* 0x000fd80003800000 */
[----:B------:R-:W-:Y:S04]  /*3110*/  LDS R11, [R8] ;  /* 0x00000000080b7984 */ /* 0x000fe80000000800 */
[----:B------:R-:W1:Y:S04]  /*3120*/  LDS R10, [UR6+-0x94] ;  /* 0xffff6c06ff0a7984 */ /* 0x000e680008000800 */
[----:B0-----:R-:W-:Y:S04]  /*3130*/  LDS R15, [R8+0x80] ;  /* 0x00008000080f7984 */ /* 0x001fe80000000800 */
[----:B------:R-:W0:Y:S01]  /*3140*/  LDS R14, [UR6+-0x14] ;  /* 0xffffec06ff0e7984 */ /* 0x000e220008000800 */
        /* <DEDUP_REMOVED lines=10> */
.L_x_506:
[----:B------:R-:W-:Y:S05]  /*31f0*/  @P0 BRA `(.L_x_507) ;  /* 0x0000000000380947 */ /* 0x000fea0003800000 */
        /* <DEDUP_REMOVED lines=14> */
.L_x_507:
        /* <DEDUP_REMOVED lines=15> */
.L_x_508:
        /* <DEDUP_REMOVED lines=15> */
.L_x_509:
        /* <DEDUP_REMOVED lines=15> */
.L_x_510:
[----:B------:R-:W-:Y:S05]  /*35b0*/  @P5 BRA `(.L_x_511) ;  /* 0x0000000000385947 */ /* 0x000fea0003800000 */
[----:B------:R-:W-:Y:S04]  /*35c0*/  LDS R11, [R8] ;  /* 0x00000000080b7984 */ /* 0x000fe80000000800 */
[----:B------:R-:W1:Y:S04]  /*35d0*/  LDS R10, [UR6+-0x80] ;  /* 0xffff8006ff0a7984 */ /* 0x000e680008000800 */
[----:B0-----:R-:W-:Y:S04]  /*35e0*/  LDS R15, [R8+0x80] ;  /* 0x00008000080f7984 */ /* 0x001fe80000000800 */
[----:B------:R-:W0:Y:S01]  /*35f0*/  LDS R14, [UR6] ;  /* 0x00000006ff0e7984 */ /* 0x000e220008000800 */
        /* <DEDUP_REMOVED lines=10> */
.L_x_511:
[----:B------:R-:W-:Y:S02]  /*36a0*/  UIADD3 UR21, UP0, UPT, UR21, 0x8, URZ ;  /* 0x0000000815157890 */ /* 0x000fe4000ff1e0ff */
[----:B------:R-:W-:Y:S02]  /*36b0*/  UIADD3 UR6, UPT, UPT, UR6, 0x20, URZ ;  /* 0x0000002006067890 */ /* 0x000fe4000fffe0ff */
[----:B------:R-:W-:Y:S01]  /*36c0*/  UIADD3.X UR22, UPT, UPT, URZ, UR22, URZ, UP0, !UPT ;  /* 0x00000016ff167290 */ /* 0x000fe200087fe4ff */
[----:B------:R-:W-:Y:S11]  /*36d0*/  BRA.U UP1, `(.L_x_512) ;  /* 0xfffffff501707547 */ /* 0x000ff6000b83ffff */
[----:B------:R-:W1:Y:S01]  /*36e0*/  LDCU.64 UR16, c[0x0][0x3a0] ;  /* 0x00007400ff1077ac */ /* 0x000e620008000a00 */
[----:B------:R-:W-:-:S04]  /*36f0*/  UIADD3 UR4, UP0, UPT, UR4, 0x20, URZ ;  /* 0x0000002004047890 */ /* 0x000fc8000ff1e0ff */
[----:B------:R-:W-:Y:S02]  /*3700*/  UIADD3.X UR5, UPT, UPT, URZ, UR5, URZ, UP0, !UPT ;  /* 0x00000005ff057290 */ /* 0x000fe400087fe4ff */
[----:B-1----:R-:W-:-:S04]  /*3710*/  UISETP.GE.U32.AND UP0, UPT, UR4, UR16, UPT ;  /* 0x000000100400728c */ /* 0x002fc8000bf06070 */
[----:B------:R-:W-:-:S09]  /*3720*/  UISETP.GE.U32.AND.EX UP0, UPT, UR5, UR17, UPT, UP0 ;  /* 0x000000110500728c */ /* 0x000fd2000bf06100 */
[----:B------:R-:W-:Y:S05]  /*3730*/  BRA.U !UP0, `(.L_x_513) ;  /* 0xffffffe908a47547 */ /* 0x000fea000b83ffff */
[----:B------:R-:W-:Y:S02]  /*3740*/  I2FP.F32.S32 R17, R17 ;  /* 0x0000001100117245 */ /* 0x000fe40000201400 */
[----:B------:R-:W-:-:S07]  /*3750*/  I2FP.F32.S32 R16, R16 ;  /* 0x0000001000107245 */ /* 0x000fce0000201400 */
.L_x_490:
[----:B------:R-:W-:Y:S01]  /*3760*/  FSETP.GEU.AND P0, PT, R17, 7, PT ;  /* 0x40e000001100780b */ /* 0x000fe20003f0e000 */
[----:B------:R-:W-:Y:S01]  /*3770*/  BSSY.RECONVERGENT B0, `(.L_x_514) ;  /* 0x000001a000007945 */ /* 0x000fe20003800200 */
[----:B------:R-:W-:-:S11]  /*3780*/  CS2R R6, SRZ ;  /* 0x0000000000067805 */ /* 0x000fd6000001ff00 */
[----:B------:R-:W-:Y:S05]  /*3790*/  @P0 BRA `(.L_x_515) ;  /* 0x00000000005c0947 */ /* 0x000fea0003800000 */
[----:B------:R-:W-:Y:S01]  /*37a0*/  BSSY.RECONVERGENT B1, `(.L_x_516) ;  /* 0x0000015000017945 */ /* 0x000fe20003800200 */
[----:B------:R-:W-:-:S07]  /*37b0*/  IMAD.MOV.U32 R6, RZ, RZ, RZ ;  /* 0x000000ffff067224 */ /* 0x000fce00078e00ff */
.L_x_520:
[----:B------:R-:W-:Y:S01]  /*37c0*/  VIADD R0, R17, 0x1800000 ;  /* 0x0180000011007836 */ /* 0x000fe20000000000 */
[----:B------:R-:W-:Y:S04]  /*37d0*/  BSSY.RECONVERGENT B2, `(.L_x_517) ;  /* 0x000000d000027945 */ /* 0x000fe80003800200 */
[----:B------:R-:W-:-:S04]  /*37e0*/  LOP3.LUT R0, R0, 0x7f800000, RZ, 0xc0, !PT ;  /* 0x7f80000000007812 */ /* 0x000fc800078ec0ff */
[----:B------:R-:W-:-:S13]  /*37f0*/  ISETP.GT.U32.AND P0, PT, R0, 0x1ffffff, PT ;  /* 0x01ffffff0000780c */ /* 0x000fda0003f04070 */
[----:B------:R-:W-:Y:S05]  /*3800*/  @P0 BRA `(.L_x_518) ;  /* 0x0000000000140947 */ /* 0x000fea0003800000 */
[----:B------:R-:W-:Y:S02]  /*3810*/  MOV R0, R17 ;  /* 0x0000001100007202 */ /* 0x000fe40000000f00 */
[----:B------:R-:W-:-:S07]  /*3820*/  MOV R10, 0x3840 ;  /* 0x00003840000a7802 */ /* 0x000fce0000000f00 */
[----:B0----5:R-:W-:Y:S05]  /*3830*/  CALL.REL.NOINC `($__internal_4_$__cuda_sm20_rcp_rn_f32_slowpath) ;  /* 0x0000000c00c47944 */ /* 0x021fea0003c00000 */
[----:B------:R-:W-:Y:S01]  /*3840*/  IMAD.MOV.U32 R7, RZ, RZ, R4 ;  /* 0x000000ffff077224 */ /* 0x000fe200078e0004 */
[----:B------:R-:W-:Y:S06]  /*3850*/  BRA `(.L_x_519) ;  /* 0x0000000000107947 */ /* 0x000fec0003800000 */
.L_x_518:
[----:B------:R-:W1:Y:S02]  /*3860*/  MUFU.RCP R0, R17 ;  /* 0x0000001100007308 */ /* 0x000e640000001000 */
[----:B-1----:R-:W-:-:S04]  /*3870*/  FFMA R4, R0, R17, -1 ;  /* 0xbf80000000047423 */ /* 0x002fc80000000011 */
[----:B------:R-:W-:-:S04]  /*3880*/  FADD.FTZ R7, -R4, -RZ ;  /* 0x800000ff04077221 */ /* 0x000fc80000010100 */
[----:B------:R-:W-:-:S07]  /*3890*/  FFMA R7, R0, R7, R0 ;  /* 0x0000000700077223 */ /* 0x000fce0000000000 */
.L_x_519:
[----:B------:R-:W-:Y:S05]  /*38a0*/  BSYNC.RECONVERGENT B2 ;  /* 0x0000000000027941 */ /* 0x000fea0003800200 */
.L_x_517:
[----:B------:R-:W-:Y:S01]  /*38b0*/  FADD R17, R17, 1 ;  /* 0x3f80000011117421 */ /* 0x000fe20000000000 */
[----:B------:R-:W-:-:S04]  /*38c0*/  FADD R6, -R7, R6 ;  /* 0x0000000607067221 */ /* 0x000fc80000000100 */
[----:B------:R-:W-:-:S13]  /*38d0*/  FSETP.GEU.AND P0, PT, R17, 7, PT ;  /* 0x40e000001100780b */ /* 0x000fda0003f0e000 */
[----:B------:R-:W-:Y:S05]  /*38e0*/  @!P0 BRA `(.L_x_520) ;  /* 0xfffffffc00b48947 */ /* 0x000fea000383ffff */
[----:B------:R-:W-:Y:S05]  /*38f0*/  BSYNC.RECONVERGENT B1 ;  /* 0x0000000000017941 */ /* 0x000fea0003800200 */
.L_x_516:
[----:B------:R-:W1:Y:S02]  /*3900*/  F2F.F64.F32 R6, R6 ;  /* 0x0000000600067310 */ /* 0x000e640000201800 */
.L_x_515:
[----:B------:R-:W-:Y:S05]  /*3910*/  BSYNC.RECONVERGENT B0 ;  /* 0x0000000000007941 */ /* 0x000fea0003800200 */
.L_x_514:
[----:B------:R-:W-:Y:S01]  /*3920*/  FADD R0, R17, -0.5 ;  /* 0xbf00000011007421 */ /* 0x000fe20000000000 */
[----:B------:R-:W-:Y:S03]  /*3930*/  BSSY.RECONVERGENT B0, `(.L_x_521) ;  /* 0x000000c000007945 */ /* 0x000fe60003800200 */
[----:B------:R-:W-:-:S05]  /*3940*/  VIADD R4, R0, 0x1800000 ;  /* 0x0180000000047836 */ /* 0x000fca0000000000 */
[----:B------:R-:W-:-:S04]  /*3950*/  LOP3.LUT R4, R4, 0x7f800000, RZ, 0xc0, !PT ;  /* 0x7f80000004047812 */ /* 0x000fc800078ec0ff */
[----:B------:R-:W-:-:S13]  /*3960*/  ISETP.GT.U32.AND P0, PT, R4, 0x1ffffff, PT ;  /* 0x01ffffff0400780c */ /* 0x000fda0003f04070 */
[----:B------:R-:W-:Y:S05]  /*3970*/  @P0 BRA `(.L_x_522) ;  /* 0x00000000000c0947 */ /* 0x000fea0003800000 */
[----:B------:R-:W-:-:S07]  /*3980*/  MOV R10, 0x39a0 ;  /* 0x000039a0000a7802 */ /* 0x000fce0000000f00 */
[----:B01---5:R-:W-:Y:S05]  /*3990*/  CALL.REL.NOINC `($__internal_4_$__cuda_sm20_rcp_rn_f32_slowpath) ;  /* 0x0000000c006c7944 */ /* 0x023fea0003c00000 */
[----:B------:R-:W-:Y:S05]  /*39a0*/  BRA `(.L_x_523) ;  /* 0x0000000000107947 */ /* 0x000fea0003800000 */
.L_x_522:
[----:B------:R-:W2:Y:S02]  /*39b0*/  MUFU.RCP R9, R0 ;  /* 0x0000000000097308 */ /* 0x000ea40000001000 */
[----:B--2---:R-:W-:-:S04]  /*39c0*/  FFMA R4, R0, R9, -1 ;  /* 0xbf80000000047423 */ /* 0x004fc80000000009 */
[----:B------:R-:W-:-:S04]  /*39d0*/  FADD.FTZ R4, -R4, -RZ ;  /* 0x800000ff04047221 */ /* 0x000fc80000010100 */
[----:B------:R-:W-:-:S07]  /*39e0*/  FFMA R4, R9, R4, R9 ;  /* 0x0000000409047223 */ /* 0x000fce0000000009 */
.L_x_523:
[----:B------:R-:W-:Y:S05]  /*39f0*/  BSYNC.RECONVERGENT B0 ;  /* 0x0000000000007941 */ /* 0x000fea0003800200 */
.L_x_521:
[----:B------:R-:W-:Y:S01]  /*3a00*/  FSETP.GEU.AND P0, PT, R0, 1.175494350822287508e-38, PT ;  /* 0x008000000000780b */ /* 0x000fe20003f0e000 */
[----:B------:R-:W-:Y:S01]  /*3a10*/  IMAD.MOV.U32 R11, RZ, RZ, 0x3e055027 ;  /* 0x3e055027ff0b7424 */ /* 0x000fe200078e00ff */
[----:B------:R-:W-:Y:S01]  /*3a20*/  MOV R13, 0x7f800000 ;  /* 0x7f800000000d7802 */ /* 0x000fe20000000f00 */
[----:B------:R-:W-:Y:S01]  /*3a30*/  FMUL R4, R4, R4 ;  /* 0x0000000404047220 */ /* 0x000fe20000400000 */
[----:B------:R-:W-:Y:S01]  /*3a40*/  UMOV UR4, 0x55555555 ;  /* 0x5555555500047882 */ /* 0x000fe20000000000 */
[----:B------:R-:W-:Y:S01]  /*3a50*/  UMOV UR5, 0x3fa55555 ;  /* 0x3fa5555500057882 */ /* 0x000fe20000000000 */
[----:B------:R-:W-:Y:S01]  /*3a60*/  UMOV UR6, 0xdf7df7df ;  /* 0xdf7df7df00067882 */ /* 0x000fe20000000000 */
[----:B-----5:R-:W-:Y:S01]  /*3a70*/  FMUL R12, R4, R4 ;  /* 0x00000004040c7220 */ /* 0x020fe20000400000 */
[----:B------:R-:W-:Y:S01]  /*3a80*/  UMOV UR7, 0x3f6f7df7 ;  /* 0x3f6f7df700077882 */ /* 0x000fe20000000000 */
[----:B------:R-:W-:Y:S04]  /*3a90*/  BSSY.RECONVERGENT B0, `(.L_x_524) ;  /* 0x0000041000007945 */ /* 0x000fe80003800200 */
[----:B------:R-:W-:-:S05]  /*3aa0*/  @!P0 FMUL R0, R0, 8388608 ;  /* 0x4b00000000008820 */ /* 0x000fca0000400000 */
[----:B0-----:R-:W-:-:S04]  /*3ab0*/  IADD3 R8, PT, PT, R0, -0x3f2aaaab, RZ ;  /* 0xc0d5555500087810 */ /* 0x001fc80007ffe0ff */
[----:B------:R-:W-:-:S05]  /*3ac0*/  LOP3.LUT R9, R8, 0xff800000, RZ, 0xc0, !PT ;  /* 0xff80000008097812 */ /* 0x000fca00078ec0ff */
[----:B------:R-:W-:Y:S01]  /*3ad0*/  IMAD.IADD R8, R0, 0x1, -R9 ;  /* 0x0000000100087824 */ /* 0x000fe200078e0a09 */
[----:B------:R-:W-:-:S03]  /*3ae0*/  I2FP.F32.S32 R9, R9 ;  /* 0x0000000900097245 */ /* 0x000fc60000201400 */
[----:B------:R-:W-:Y:S01]  /*3af0*/  FADD R10, R8, -1 ;  /* 0xbf800000080a7421 */ /* 0x000fe20000000000 */
[----:B------:R-:W-:Y:S02]  /*3b00*/  FSEL R8, RZ, -23, P0 ;  /* 0xc1b80000ff087808 */ /* 0x000fe40000000000 */
[----:B------:R-:W-:Y:S01]  /*3b10*/  ISETP.GT.U32.AND P0, PT, R0, 0x7f7fffff, PT ;  /* 0x7f7fffff0000780c */ /* 0x000fe20003f04070 */
[C---:B------:R-:W-:Y:S02]  /*3b20*/  FFMA R11, R10.reuse, -R11, 0.14084610342979431152 ;  /* 0x3e1039f60a0b7423 */ /* 0x040fe4000000080b */
[----:B------:R-:W-:Y:S02]  /*3b30*/  FFMA R8, R9, 1.1920928955078125e-07, R8 ;  /* 0x3400000009087823 */ /* 0x000fe40000000008 */
        /* <DEDUP_REMOVED lines=15> */
[----:B------:R-:W0:Y:S08]  /*3c30*/  F2F.F64.F32 R10, R0 ;  /* 0x00000000000a7310 */ /* 0x000e300000201800 */
[----:B------:R-:W2:Y:S01]  /*3c40*/  F2F.F64.F32 R12, R12 ;  /* 0x0000000c000c7310 */ /* 0x000ea20000201800 */
[----:B0-----:R-:W-:Y:S01]  /*3c50*/  DFMA R10, R8, UR4, R10 ;  /* 0x00000004080a7c2b */ /* 0x001fe2000800000a */
        /* <DEDUP_REMOVED lines=9> */
[----:B-1----:R-:W-:Y:S01]  /*3cf0*/  DADD R8, R10, R6 ;  /* 0x000000000a087229 */ /* 0x002fe20000000006 */
[----:B------:R-:W-:-:S09]  /*3d00*/  CS2R R6, SRZ ;  /* 0x0000000000067805 */ /* 0x000fd2000001ff00 */
[----:B------:R0:W1:Y:S01]  /*3d10*/  F2F.F32.F64 R8, R8 ;  /* 0x0000000800087310 */ /* 0x0000620000301000 */
[----:B------:R-:W-:Y:S05]  /*3d20*/  @P0 BRA `(.L_x_525) ;  /* 0x00000000005c0947 */ /* 0x000fea0003800000 */
[----:B------:R-:W-:Y:S01]  /*3d30*/  BSSY.RECONVERGENT B1, `(.L_x_526) ;  /* 0x0000015000017945 */ /* 0x000fe20003800200 */
[----:B------:R-:W-:-:S07]  /*3d40*/  IMAD.MOV.U32 R6, RZ, RZ, RZ ;  /* 0x000000ffff067224 */ /* 0x000fce00078e00ff */
.L_x_530:
[----:B------:R-:W-:Y:S01]  /*3d50*/  VIADD R0, R16, 0x1800000 ;  /* 0x0180000010007836 */ /* 0x000fe20000000000 */
[----:B------:R-:W-:Y:S04]  /*3d60*/  BSSY.RECONVERGENT B2, `(.L_x_527) ;  /* 0x000000d000027945 */ /* 0x000fe80003800200 */
[----:B------:R-:W-:-:S04]  /*3d70*/  LOP3.LUT R0, R0, 0x7f800000, RZ, 0xc0, !PT ;  /* 0x7f80000000007812 */ /* 0x000fc800078ec0ff */
[----:B------:R-:W-:-:S13]  /*3d80*/  ISETP.GT.U32.AND P0, PT, R0, 0x1ffffff, PT ;  /* 0x01ffffff0000780c */ /* 0x000fda0003f04070 */
[----:B------:R-:W-:Y:S05]  /*3d90*/  @P0 BRA `(.L_x_528) ;  /* 0x0000000000140947 */ /* 0x000fea0003800000 */
[----:B------:R-:W-:Y:S02]  /*3da0*/  MOV R0, R16 ;  /* 0x0000001000007202 */ /* 0x000fe40000000f00 */
[----:B------:R-:W-:-:S07]  /*3db0*/  MOV R10, 0x3dd0 ;  /* 0x00003dd0000a7802 */ /* 0x000fce0000000f00 */
[----:B01----:R-:W-:Y:S05]  /*3dc0*/  CALL.REL.NOINC `($__internal_4_$__cuda_sm20_rcp_rn_f32_slowpath) ;  /* 0x0000000800607944 */ /* 0x003fea0003c00000 */
[----:B------:R-:W-:Y:S01]  /*3dd0*/  IMAD.MOV.U32 R7, RZ, RZ, R4 ;  /* 0x000000ffff077224 */ /* 0x000fe200078e0004 */
[----:B------:R-:W-:Y:S06]  /*3de0*/  BRA `(.L_x_529) ;  /* 0x0000000000107947 */ /* 0x000fec0003800000 */
.L_x_528:
[----:B------:R-:W2:Y:S02]  /*3df0*/  MUFU.RCP R7, R16 ;  /* 0x0000001000077308 */ /* 0x000ea40000001000 */
[----:B--2---:R-:W-:-:S04]  /*3e00*/  FFMA R0, R7, R16, -1 ;  /* 0xbf80000007007423 */ /* 0x004fc80000000010 */
[----:B------:R-:W-:-:S04]  /*3e10*/  FADD.FTZ R0, -R0, -RZ ;  /* 0x800000ff00007221 */ /* 0x000fc80000010100 */
[----:B------:R-:W-:-:S07]  /*3e20*/  FFMA R7, R7, R0, R7 ;  /* 0x0000000007077223 */ /* 0x000fce0000000007 */
.L_x_529:
[----:B------:R-:W-:Y:S05]  /*3e30*/  BSYNC.RECONVERGENT B2 ;  /* 0x0000000000027941 */ /* 0x000fea0003800200 */
.L_x_527:
[----:B------:R-:W-:Y:S01]  /*3e40*/  FADD R16, R16, 1 ;  /* 0x3f80000010107421 */ /* 0x000fe20000000000 */
[----:B------:R-:W-:-:S04]  /*3e50*/  FADD R6, -R7, R6 ;  /* 0x0000000607067221 */ /* 0x000fc80000000100 */
[----:B------:R-:W-:-:S13]  /*3e60*/  FSETP.GEU.AND P0, PT, R16, 7, PT ;  /* 0x40e000001000780b */ /* 0x000fda0003f0e000 */
[----:B------:R-:W-:Y:S05]  /*3e70*/  @!P0 BRA `(.L_x_530) ;  /* 0xfffffffc00b48947 */ /* 0x000fea000383ffff */
[----:B------:R-:W-:Y:S05]  /*3e80*/  BSYNC.RECONVERGENT B1 ;  /* 0x0000000000017941 */ /* 0x000fea0003800200 */
.L_x_526:
[----:B------:R-:W2:Y:S02]  /*3e90*/  F2F.F64.F32 R6, R6 ;  /* 0x0000000600067310 */ /* 0x000ea40000201800 */
.L_x_525:
[----:B------:R-:W-:Y:S05]  /*3ea0*/  BSYNC.RECONVERGENT B0 ;  /* 0x0000000000007941 */ /* 0x000fea0003800200 */
.L_x_524:
[----:B------:R-:W-:Y:S01]  /*3eb0*/  FADD R0, R16, -0.5 ;  /* 0xbf00000010007421 */ /* 0x000fe20000000000 */
[----:B------:R-:W-:Y:S03]  /*3ec0*/  BSSY.RECONVERGENT B0, `(.L_x_531) ;  /* 0x000000c000007945 */ /* 0x000fe60003800200 */
[----:B------:R-:W-:-:S05]  /*3ed0*/  VIADD R4, R0, 0x1800000 ;  /* 0x0180000000047836 */ /* 0x000fca0000000000 */
[----:B------:R-:W-:-:S04]  /*3ee0*/  LOP3.LUT R4, R4, 0x7f800000, RZ, 0xc0, !PT ;  /* 0x7f80000004047812 */ /* 0x000fc800078ec0ff */
[----:B------:R-:W-:-:S13]  /*3ef0*/  ISETP.GT.U32.AND P0, PT, R4, 0x1ffffff, PT ;  /* 0x01ffffff0400780c */ /* 0x000fda0003f04070 */
[----:B------:R-:W-:Y:S05]  /*3f00*/  @P0 BRA `(.L_x_532) ;  /* 0x00000000000c0947 */ /* 0x000fea0003800000 */
[----:B------:R-:W-:-:S07]  /*3f10*/  MOV R10, 0x3f30 ;  /* 0x00003f30000a7802 */ /* 0x000fce0000000f00 */
[----:B012---:R-:W-:Y:S05]  /*3f20*/  CALL.REL.NOINC `($__internal_4_$__cuda_sm20_rcp_rn_f32_slowpath) ;  /* 0x0000000800087944 */ /* 0x007fea0003c00000 */
[----:B------:R-:W-:Y:S05]  /*3f30*/  BRA `(.L_x_533) ;  /* 0x0000000000107947 */ /* 0x000fea0003800000 */
.L_x_532:
[----:B0-----:R-:W0:Y:S02]  /*3f40*/  MUFU.RCP R9, R0 ;  /* 0x0000000000097308 */ /* 0x001e240000001000 */
[----:B0-----:R-:W-:-:S04]  /*3f50*/  FFMA R4, R0, R9, -1 ;  /* 0xbf80000000047423 */ /* 0x001fc80000000009 */
[----:B------:R-:W-:-:S04]  /*3f60*/  FADD.FTZ R4, -R4, -RZ ;  /* 0x800000ff04047221 */ /* 0x000fc80000010100 */
[----:B------:R-:W-:-:S07]  /*3f70*/  FFMA R4, R9, R4, R9 ;  /* 0x0000000409047223 */ /* 0x000fce0000000009 */
.L_x_533:
[----:B------:R-:W-:Y:S05]  /*3f80*/  BSYNC.RECONVERGENT B0 ;  /* 0x0000000000007941 */ /* 0x000fea0003800200 */
.L_x_531:
[----:B------:R-:W-:Y:S01]  /*3f90*/  FSETP.GEU.AND P0, PT, R0, 1.175494350822287508e-38, PT ;  /* 0x008000000000780b */ /* 0x000fe20003f0e000 */
[----:B------:R-:W-:Y:S02]  /*3fa0*/  IMAD.MOV.U32 R13, RZ, RZ, 0x3e055027 ;  /* 0x3e055027ff0d7424 */ /* 0x000fe400078e00ff */
[----:B------:R-:W-:Y:S01]  /*3fb0*/  FMUL R4, R4, R4 ;  /* 0x0000000404047220 */ /* 0x000fe20000400000 */
[----:B------:R-:W0:Y:S03]  /*3fc0*/  LDCU.64 UR8, c[0x0][0x3a0] ;  /* 0x00007400ff0877ac */ /* 0x000e260008000a00 */
[----:B------:R-:W-:Y:S01]  /*3fd0*/  FMUL R14, R4, R4 ;  /* 0x00000004040e7220 */ /* 0x000fe20000400000 */
[----:B------:R-:W-:Y:S01]  /*3fe0*/  UMOV UR4, 0x55555555 ;  /* 0x5555555500047882 */ /* 0x000fe20000000000 */
[----:B------:R-:W-:Y:S01]  /*3ff0*/  UMOV UR5, 0x3fa55555 ;  /* 0x3fa5555500057882 */ /* 0x000fe20000000000 */
[----:B------:R-:W-:Y:S01]  /*4000*/  UMOV UR6, 0xdf7df7df ;  /* 0xdf7df7df00067882 */ /* 0x000fe20000000000 */
[----:B------:R-:W-:-:S02]  /*4010*/  UMOV UR7, 0x3f6f7df7 ;  /* 0x3f6f7df700077882 */ /* 0x000fc40000000000 */
[----:B------:R-:W3:Y:S01]  /*4020*/  F2F.F64.F32 R14, R14 ;  /* 0x0000000e000e7310 */ /* 0x000ee20000201800 */
[----:B------:R-:W-:-:S05]  /*4030*/  @!P0 FMUL R0, R0, 8388608 ;  /* 0x4b00000000008820 */ /* 0x000fca0000400000 */
[----:B------:R-:W-:-:S04]  /*4040*/  IADD3 R9, PT, PT, R0, -0x3f2aaaab, RZ ;  /* 0xc0d5555500097810 */ /* 0x000fc80007ffe0ff */
[----:B------:R-:W-:-:S04]  /*4050*/  LOP3.LUT R11, R9, 0xff800000, RZ, 0xc0, !PT ;  /* 0xff800000090b7812 */ /* 0x000fc800078ec0ff */
[----:B------:R-:W-:Y:S01]  /*4060*/  I2FP.F32.S32 R10, R11 ;  /* 0x0000000b000a7245 */ /* 0x000fe20000201400 */
[----:B------:R-:W-:Y:S01]  /*4070*/  IMAD.IADD R9, R0, 0x1, -R11 ;  /* 0x0000000100097824 */ /* 0x000fe200078e0a0b */
[----:B---3--:R-:W-:-:S03]  /*4080*/  DMUL R16, R14, UR6 ;  /* 0x000000060e107c28 */ /* 0x008fc60008000000 */
[----:B------:R-:W-:-:S04]  /*4090*/  FADD R12, R9, -1 ;  /* 0xbf800000090c7421 */ /* 0x000fc80000000000 */
        /* <DEDUP_REMOVED lines=13> */
[----:B------:R-:W-:Y:S01]  /*4170*/  MOV R13, 0x7f800000 ;  /* 0x7f800000000d7802 */ /* 0x000fe20000000f00 */
[----:B------:R-:W-:Y:S02]  /*4180*/  F2F.F64.F32 R10, R4 ;  /* 0x00000004000a7310 */ /* 0x000fe40000201800 */
[----:B------:R-:W-:-:S04]  /*4190*/  FFMA R9, R9, 0.69314718246459960938, R12 ;  /* 0x3f31721809097823 */ /* 0x000fc8000000000c */
[C---:B------:R-:W-:Y:S01]  /*41a0*/  @P0 FFMA R9, R0.reuse, R13, +INF ;  /* 0x7f80000000090423 */ /* 0x040fe2000000000d */
[----:B------:R-:W-:-:S04]  /*41b0*/  FSETP.NEU.AND P0, PT, R0, RZ, PT ;  /* 0x000000ff0000720b */ /* 0x000fc80003f0d000 */
[----:B------:R-:W-:Y:S02]  /*41c0*/  FSEL R9, R9, -INF , P0 ;  /* 0xff80000009097808 */ /* 0x000fe40000000000 */
[----:B0-----:R-:W-:Y:S02]  /*41d0*/  ISETP.GE.U32.AND P0, PT, R5, UR8, PT ;  /* 0x0000000805007c0c */ /* 0x001fe4000bf06070 */
[----:B------:R-:W0:Y:S02]  /*41e0*/  F2F.F64.F32 R12, R9 ;  /* 0x00000009000c7310 */ /* 0x000e240000201800 */
[----:B------:R-:W-:Y:S01]  /*41f0*/  ISETP.GE.U32.AND.EX P0, PT, RZ, UR9, PT, P0 ;  /* 0x00000009ff007c0c */ /* 0x000fe2000bf06100 */
        /* <DEDUP_REMOVED lines=8> */
[----:B------:R-:W-:Y:S01]  /*4280*/  DFMA R4, R14, R4, R12 ;  /* 0x000000040e04722b */ /* 0x000fe2000000000c */
[----:B------:R-:W-:Y:S10]  /*4290*/  @P0 EXIT ;  /* 0x000000000000094d */ /* 0x000ff40003800000 */
[----:B--2---:R-:W-:Y:S01]  /*42a0*/  DADD R4, R4, R6 ;  /* 0x0000000004047229 */ /* 0x004fe20000000006 */
[----:B------:R-:W0:Y:S01]  /*42b0*/  LDC.64 R10, c[0x0][0x398] ;  /* 0x0000e600ff0a7b82 */ /* 0x000e220000000a00 */
[----:B------:R-:W-:-:S08]  /*42c0*/  IMAD R3, R2, R3, UR11 ;  /* 0x0000000b02037e24 */ /* 0x000fd0000f8e0203 */
[----:B------:R-:W1:Y:S02]  /*42d0*/  F2F.F32.F64 R5, R4 ;  /* 0x0000000400057310 */ /* 0x000e640000301000 */
[----:B-1----:R-:W-:Y:S01]  /*42e0*/  FADD R7, R8, R5 ;  /* 0x0000000508077221 */ /* 0x002fe20000000000 */
[----:B0-----:R-:W-:-:S05]  /*42f0*/  IMAD.WIDE.U32 R2, R3, 0x4, R10 ;  /* 0x0000000403027825 */ /* 0x001fca00078e000a */
[----:B------:R-:W-:Y:S01]  /*4300*/  REDG.E.ADD.F32.FTZ.RN.STRONG.GPU desc[UR12][R2.64], R7 ;  /* 0x00000007020079a6 */ /* 0x000fe2000c12f30c */
[----:B------:R-:W-:Y:S05]  /*4310*/  EXIT ;  /* 0x000000000000794d */ /* 0x000fea0003800000 */
        .weak           $__internal_3_$__cuda_sm20_div_u64
        .type           $__internal_3_$__cuda_sm20_div_u64,@function
        .size           $__internal_3_$__cuda_sm20_div_u64,($__internal_4_$__cuda_sm20_rcp_rn_f32_slowpath - $__internal_3_$__cuda_sm20_div_u64)
$__internal_3_$__cuda_sm20_div_u64:
[----:B------:R-:W0:Y:S08]  /*4320*/  I2F.U64.RP R18, UR8 ;  /* 0x0000000800127d12 */ /* 0x000e300008309000 */
[----:B0-----:R-:W0:Y:S02]  /*4330*/  MUFU.RCP R20, R18 ;  /* 0x0000001200147308 */ /* 0x001e240000001000 */
[----:B0-----:R-:W-:-:S06]  /*4340*/  VIADD R20, R20, 0x1ffffffe ;  /* 0x1ffffffe14147836 */ /* 0x001fcc0000000000 */
[----:B------:R-:W0:Y:S02]  /*4350*/  F2I.U64.TRUNC R20, R20 ;  /* 0x0000001400147311 */ /* 0x000e24000020d800 */
[----:B0-----:R-:W-:Y:S01]  /*4360*/  IMAD.WIDE.U32 R22, R20, UR8, RZ ;  /* 0x0000000814167c25 */ /* 0x001fe2000f8e00ff */
[----:B------:R-:W-:-:S03]  /*4370*/  MOV R27, R20 ;  /* 0x00000014001b7202 */ /* 0x000fc60000000f00 */
[----:B------:R-:W-:Y:S01]  /*4380*/  IMAD R15, R20, UR9, R23 ;  /* 0x00000009140f7c24 */ /* 0x000fe2000f8e0217 */
[----:B------:R-:W-:-:S03]  /*4390*/  IADD3 R23, P1, PT, RZ, -R22, RZ ;  /* 0x80000016ff177210 */ /* 0x000fc60007f3e0ff */
[----:B------:R-:W-:Y:S02]  /*43a0*/  IMAD R15, R21, UR8, R15 ;  /* 0x00000008150f7c24 */ /* 0x000fe4000f8e020f */
[----:B------:R-:W-:-:S04]  /*43b0*/  IMAD.HI.U32 R26, R20, R23, RZ ;  /* 0x00000017141a7227 */ /* 0x000fc800078e00ff */
[----:B------:R-:W-:-:S04]  /*43c0*/  IMAD.X R15, RZ, RZ, ~R15, P1 ;  /* 0x000000ffff0f7224 */ /* 0x000fc800008e0e0f */
[----:B------:R-:W-:-:S04]  /*43d0*/  IMAD.WIDE.U32 R26, P1, R20, R15, R26 ;  /* 0x0000000f141a7225 */ /* 0x000fc8000782001a */
[C---:B------:R-:W-:Y:S02]  /*43e0*/  IMAD R22, R21.reuse, R15, RZ ;  /* 0x0000000f15167224 */ /* 0x040fe400078e02ff */
[----:B------:R-:W-:-:S04]  /*43f0*/  IMAD.HI.U32 R23, P2, R21, R23, R26 ;  /* 0x0000001715177227 */ /* 0x000fc8000784001a */
[----:B------:R-:W-:Y:S01]  /*4400*/  IMAD.HI.U32 R15, R21, R15, RZ ;  /* 0x0000000f150f7227 */ /* 0x000fe200078e00ff */
[----:B------:R-:W-:-:S03]  /*4410*/  IADD3 R23, P3, PT, R22, R23, RZ ;  /* 0x0000001716177210 */ /* 0x000fc60007f7e0ff */
[----:B------:R-:W-:Y:S02]  /*4420*/  IMAD.X R21, R15, 0x1, R21, P1 ;  /* 0x000000010f157824 */ /* 0x000fe400008e0615 */
[----:B------:R-:W-:-:S03]  /*4430*/  IMAD.WIDE.U32 R26, R23, UR8, RZ ;  /* 0x00000008171a7c25 */ /* 0x000fc6000f8e00ff */
[----:B------:R-:W-:Y:S01]  /*4440*/  IADD3.X R21, PT, PT, RZ, RZ, R21, P3, P2 ;  /* 0x000000ffff157210 */ /* 0x000fe20001fe4415 */
        /* <DEDUP_REMOVED lines=12> */
[----:B------:R-:W-:-:S03]  /*4510*/  IMAD.HI.U32 R22, R20, R25, RZ ;  /* 0x0000001914167227 */ /* 0x000fc600078e00ff */
[----:B------:R-:W-:Y:S01]  /*4520*/  IADD3.X R18, PT, PT, RZ, RZ, R18, P3, P2 ;  /* 0x000000ffff127210 */ /* 0x000fe20001fe4412 */
[----:B------:R-:W-:-:S04]  /*4530*/  IMAD.WIDE.U32 R20, R20, R19, R22 ;  /* 0x0000001314147225 */ /* 0x000fc800078e0016 */
[C---:B------:R-:W-:Y:S02]  /*4540*/  IMAD R15, R18.reuse, R19, RZ ;  /* 0x00000013120f7224 */ /* 0x040fe400078e02ff */
[----:B------:R-:W-:-:S04]  /*4550*/  IMAD.HI.U32 R20, P1, R18, R25, R20 ;  /* 0x0000001912147227 */ /* 0x000fc80007820014 */
[----:B------:R-:W-:Y:S01]  /*4560*/  IMAD.HI.U32 R18, R18, R19, RZ ;  /* 0x0000001312127227 */ /* 0x000fe200078e00ff */
[----:B------:R-:W-:-:S03]  /*4570*/  IADD3 R15, P2, PT, R15, R20, RZ ;  /* 0x000000140f0f7210 */ /* 0x000fc60007f5e0ff */
[----:B------:R-:W-:Y:S02]  /*4580*/  IMAD.X R18, RZ, RZ, R18, P1 ;  /* 0x000000ffff127224 */ /* 0x000fe400008e0612 */
[----:B------:R-:W-:-:S03]  /*4590*/  IMAD.WIDE.U32 R20, R15, UR8, RZ ;  /* 0x000000080f147c25 */ /* 0x000fc6000f8e00ff */
[----:B------:R-:W-:Y:S01]  /*45a0*/  IADD3.X R18, PT, PT, RZ, R18, RZ, P2, !PT ;  /* 0x00000012ff127210 */ /* 0x000fe200017fe4ff */
[----:B------:R-:W-:Y:S01]  /*45b0*/  IMAD R21, R15, UR9, R21 ;  /* 0x000000090f157c24 */ /* 0x000fe2000f8e0215 */
[----:B------:R-:W-:-:S03]  /*45c0*/  IADD3 R23, P2, PT, -R20, R25, RZ ;  /* 0x0000001914177210 */ /* 0x000fc60007f5e1ff */
[----:B------:R-:W-:Y:S01]  /*45d0*/  IMAD R20, R18, UR8, R21 ;  /* 0x0000000812147c24 */ /* 0x000fe2000f8e0215 */
[----:B------:R-:W-:-:S03]  /*45e0*/  ISETP.GE.U32.AND P1, PT, R23, UR8, PT ;  /* 0x0000000817007c0c */ /* 0x000fc6000bf26070 */
[----:B------:R-:W-:Y:S01]  /*45f0*/  IMAD.X R19, R19, 0x1, ~R20, P2 ;  /* 0x0000000113137824 */ /* 0x000fe200010e0e14 */
[----:B------:R-:W-:Y:S02]  /*4600*/  IADD3 R20, P3, PT, R15, 0x1, RZ ;  /* 0x000000010f147810 */ /* 0x000fe40007f7e0ff */
[----:B------:R-:W-:Y:S02]  /*4610*/  IADD3 R24, P2, PT, R23, -UR8, RZ ;  /* 0x8000000817187c10 */ /* 0x000fe4000ff5e0ff */
[C---:B------:R-:W-:Y:S01]  /*4620*/  ISETP.GE.U32.AND.EX P1, PT, R19.reuse, UR9, PT, P1 ;  /* 0x0000000913007c0c */ /* 0x040fe2000bf26110 */
[----:B------:R-:W-:Y:S01]  /*4630*/  IMAD.X R21, RZ, RZ, R18, P3 ;  /* 0x000000ffff157224 */ /* 0x000fe200018e0612 */
[----:B------:R-:W-:Y:S02]  /*4640*/  IADD3.X R22, PT, PT, R19, ~UR9, RZ, P2, !PT ;  /* 0x8000000913167c10 */ /* 0x000fe400097fe4ff */
[----:B------:R-:W-:Y:S02]  /*4650*/  SEL R24, R24, R23, P1 ;  /* 0x0000001718187207 */ /* 0x000fe40000800000 */
[----:B------:R-:W-:-:S02]  /*4660*/  SEL R20, R20, R15, P1 ;  /* 0x0000000f14147207 */ /* 0x000fc40000800000 */
[----:B------:R-:W-:Y:S02]  /*4670*/  SEL R22, R22, R19, P1 ;  /* 0x0000001316167207 */ /* 0x000fe40000800000 */
[----:B------:R-:W-:Y:S02]  /*4680*/  SEL R21, R21, R18, P1 ;  /* 0x0000001215157207 */ /* 0x000fe40000800000 */
[----:B------:R-:W-:Y:S02]  /*4690*/  ISETP.GE.U32.AND P1, PT, R24, UR8, PT ;  /* 0x0000000818007c0c */ /* 0x000fe4000bf26070 */
[----:B------:R-:W-:Y:S02]  /*46a0*/  IADD3 R15, P3, PT, R20, 0x1, RZ ;  /* 0x00000001140f7810 */ /* 0x000fe40007f7e0ff */
[----:B------:R-:W-:Y:S02]  /*46b0*/  ISETP.NE.U32.AND P2, PT, RZ, UR8, PT ;  /* 0x00000008ff007c0c */ /* 0x000fe4000bf45070 */
[----:B------:R-:W-:-:S02]  /*46c0*/  ISETP.GE.U32.AND.EX P1, PT, R22, UR9, PT, P1 ;  /* 0x0000000916007c0c */ /* 0x000fc4000bf26110 */
[----:B------:R-:W-:Y:S02]  /*46d0*/  ISETP.NE.AND.EX P2, PT, RZ, UR9, PT, P2 ;  /* 0x00000009ff007c0c */ /* 0x000fe4000bf45320 */
[----:B------:R-:W-:Y:S02]  /*46e0*/  SEL R15, R15, R20, P1 ;  /* 0x000000140f0f7207 */ /* 0x000fe40000800000 */
[-C--:B------:R-:W-:Y:S02]  /*46f0*/  IADD3.X R18, PT, PT, RZ, R21.reuse, RZ, P3, !PT ;  /* 0x00000015ff127210 */ /* 0x080fe40001ffe4ff */
[----:B------:R-:W-:Y:S01]  /*4700*/  SEL R20, R15, 0xffffffff, P2 ;  /* 0xffffffff0f147807 */ /* 0x000fe20001000000 */
[----:B------:R-:W-:Y:S01]  /*4710*/  IMAD.MOV.U32 R15, RZ, RZ, 0x0 ;  /* 0x00000000ff0f7424 */ /* 0x000fe200078e00ff */
[----:B------:R-:W-:-:S04]  /*4720*/  SEL R18, R18, R21, P1 ;  /* 0x0000001512127207 */ /* 0x000fc80000800000 */
[----:B------:R-:W-:Y:S01]  /*4730*/  SEL R21, R18, 0xffffffff, P2 ;  /* 0xffffffff12157807 */ /* 0x000fe20001000000 */
[----:B------:R-:W-:Y:S06]  /*4740*/  RET.REL.NODEC R14 `(_Z36pipeline_mi_calculation_l0_row_rungePfPiS0_S_mimmimiS0_) ;  /* 0xffffffb80e2c7950 */ /* 0x000fec0003c3ffff */
        .weak           $__internal_4_$__cuda_sm20_rcp_rn_f32_slowpath
        .type           $__internal_4_$__cuda_sm20_rcp_rn_f32_slowpath,@function
        .size           $__internal_4_$__cuda_sm20_rcp_rn_f32_slowpath,($__internal_5_$__cuda_sm20_rem_u64 - $__internal_4_$__cuda_sm20_rcp_rn_f32_slowpath)
$__internal_4_$__cuda_sm20_rcp_rn_f32_slowpath:
        /* <DEDUP_REMOVED lines=15> */
.L_x_535:
        /* <DEDUP_REMOVED lines=29> */
[----:B------:R-:W-:-:S05]  /*4a10*/  @!P0 IADD3 R9, PT, PT, R9, 0x1, RZ ;  /* 0x0000000109098810 */ /* 0x000fca0007ffe0ff */
[----:B------:R-:W-:-:S05]  /*4a20*/  @!P1 IMAD.SHL.U32 R9, R9, 0x2, RZ ;  /* 0x0000000209099824 */ /* 0x000fca00078e00ff */
[----:B------:R-:W-:Y:S01]  /*4a30*/  LOP3.LUT R9, R9, 0x80000000, R0, 0xf8, !PT ;  /* 0x8000000009097812 */ /* 0x000fe200078ef800 */
[----:B------:R-:W-:Y:S06]  /*4a40*/  BRA `(.L_x_536) ;  /* 0x0000000000047947 */ /* 0x000fec0003800000 */
.L_x_537:
[----:B------:R0:W1:Y:S02]  /*4a50*/  MUFU.RCP R9, R0 ;  /* 0x0000000000097308 */ /* 0x0000640000001000 */
.L_x_536:
[----:B------:R-:W-:Y:S05]  /*4a60*/  BSYNC.RECONVERGENT B3 ;  /* 0x0000000000037941 */ /* 0x000fea0003800200 */
.L_x_534:
[----:B------:R-:W-:Y:S02]  /*4a70*/  HFMA2 R11, -RZ, RZ, 0, 0 ;  /* 0x00000000ff0b7431 */ /* 0x000fe400000001ff */
[----:B-1----:R-:W-:Y:S02]  /*4a80*/  IMAD.MOV.U32 R4, RZ, RZ, R9 ;  /* 0x000000ffff047224 */ /* 0x002fe400078e0009 */
[----:B0-----:R-:W-:Y:S05]  /*4a90*/  RET.REL.NODEC R10 `(_Z36pipeline_mi_calculation_l0_row_rungePfPiS0_S_mimmimiS0_) ;  /* 0xffffffb40a587950 */ /* 0x001fea0003c3ffff */
        .weak           $__internal_5_$__cuda_sm20_rem_u64
        .type           $__internal_5_$__cuda_sm20_rem_u64,@function
        .size           $__internal_5_$__cuda_sm20_rem_u64,(.L_x_637 - $__internal_5_$__cuda_sm20_rem_u64)
$__internal_5_$__cuda_sm20_rem_u64:
        /* <DEDUP_REMOVED lines=37> */
[----:B------:R-:W-:-:S04]  /*4cf0*/  IADD3 R19, P2, PT, R19, R22, RZ ;  /* 0x0000001613137210 */ /* 0x000fc80007f5e0ff */
[----:B------:R-:W-:Y:S01]  /*4d00*/  IADD3.X R18, PT, PT, R18, RZ, RZ, P1, !PT ;  /* 0x000000ff12127210 */ /* 0x000fe20000ffe4ff */
[----:B------:R-:W-:-:S04]  /*4d10*/  IMAD.WIDE.U32 R22, R19, UR8, RZ ;  /* 0x0000000813167c25 */ /* 0x000fc8000f8e00ff */
[----:B------:R-:W-:Y:S01]  /*4d20*/  IMAD.X R18, RZ, RZ, R18, P2 ;  /* 0x000000ffff127224 */ /* 0x000fe200010e0612 */
[----:B------:R-:W-:Y:S01]  /*4d30*/  IADD3 R22, P2, PT, -R22, R20, RZ ;  /* 0x0000001416167210 */ /* 0x000fe20007f5e1ff */
[----:B------:R-:W-:-:S03]  /*4d40*/  IMAD R19, R19, UR9, R23 ;  /* 0x0000000913137c24 */ /* 0x000fc6000f8e0217 */
[----:B------:R-:W-:Y:S01]  /*4d50*/  ISETP.GE.U32.AND P1, PT, R22, UR8, PT ;  /* 0x0000000816007c0c */ /* 0x000fe2000bf26070 */
[----:B------:R-:W-:-:S05]  /*4d60*/  IMAD R18, R18, UR8, R19 ;  /* 0x0000000812127c24 */ /* 0x000fca000f8e0213 */
[----:B------:R-:W-:Y:S02]  /*4d70*/  IADD3.X R18, PT, PT, ~R18, R15, RZ, P2, !PT ;  /* 0x0000000f12127210 */ /* 0x000fe400017fe5ff */
[----:B------:R-:W-:Y:S02]  /*4d80*/  IADD3 R15, P2, PT, R22, -UR8, RZ ;  /* 0x80000008160f7c10 */ /* 0x000fe4000ff5e0ff */
[C---:B------:R-:W-:Y:S02]  /*4d90*/  ISETP.GE.U32.AND.EX P1, PT, R18.reuse, UR9, PT, P1 ;  /* 0x0000000912007c0c */ /* 0x040fe4000bf26110 */
[----:B------:R-:W-:Y:S02]  /*4da0*/  IADD3.X R19, PT, PT, R18, ~UR9, RZ, P2, !PT ;  /* 0x8000000912137c10 */ /* 0x000fe400097fe4ff */
[----:B------:R-:W-:Y:S02]  /*4db0*/  SEL R15, R15, R22, P1 ;  /* 0x000000160f0f7207 */ /* 0x000fe40000800000 */
[----:B------:R-:W-:-:S02]  /*4dc0*/  SEL R19, R19, R18, P1 ;  /* 0x0000001213137207 */ /* 0x000fc40000800000 */
[C---:B------:R-:W-:Y:S01]  /*4dd0*/  ISETP.GE.U32.AND P1, PT, R15.reuse, UR8, PT ;  /* 0x000000080f007c0c */ /* 0x040fe2000bf26070 */
[----:B------:R-:W-:Y:S01]  /*4de0*/  VIADD R18, R15, -UR8 ;  /* 0x800000080f127c36 */ /* 0x000fe20008000000 */
[----:B------:R-:W-:Y:S02]  /*4df0*/  ISETP.NE.U32.AND P2, PT, RZ, UR8, PT ;  /* 0x00000008ff007c0c */ /* 0x000fe4000bf45070 */
[----:B------:R-:W-:Y:S02]  /*4e00*/  ISETP.GE.U32.AND.EX P1, PT, R19, UR9, PT, P1 ;  /* 0x0000000913007c0c */ /* 0x000fe4000bf26110 */
[----:B------:R-:W-:Y:S02]  /*4e10*/  ISETP.NE.AND.EX P2, PT, RZ, UR9, PT, P2 ;  /* 0x00000009ff007c0c */ /* 0x000fe4000bf45320 */
[----:B------:R-:W-:Y:S01]  /*4e20*/  SEL R18, R18, R15, P1 ;  /* 0x0000000f12127207 */ /* 0x000fe20000800000 */
[----:B------:R-:W-:-:S03]  /*4e30*/  HFMA2 R15, -RZ, RZ, 0, 0 ;  /* 0x00000000ff0f7431 */ /* 0x000fc600000001ff */
[----:B------:R-:W-:Y:S01]  /*4e40*/  SEL R18, R18, 0xffffffff, P2 ;  /* 0xffffffff12127807 */ /* 0x000fe20001000000 */
[----:B------:R-:W-:Y:S06]  /*4e50*/  RET.REL.NODEC R14 `(_Z36pipeline_mi_calculation_l0_row_rungePfPiS0_S_mimmimiS0_) ;  /* 0xffffffb00e687950 */ /* 0x000fec0003c3ffff */
.L_x_538:
        /* <DEDUP_REMOVED lines=10> */
.L_x_637:


//--------------------- .text._Z32pipeline_mi_calculation_l0_rungePfPiS0_S_mmiimmm --------------------------
	.section	.text._Z32pipeline_mi_calculation_l0_rungePfPiS0_S_mmiimmm,"ax",@progbits
	.align	128
        .global         _Z32pipeline_mi_calculation_l0_rungePfPiS0_S_mmiimmm
        .type           _Z32pipeline_mi_calculation_l0_rungePfPiS0_S_mmiimmm,@function
        .size           _Z32pipeline_mi_calculation_l0_rungePfPiS0_S_mmiimmm,(.L_x_640 - _Z32pipeline_mi_calculation_l0_rungePfPiS0_S_mmiimmm)
        .other          _Z32pipeline_mi_calculation_l0_rungePfPiS0_S_mmiimmm,@"STO_CUDA_ENTRY STV_DEFAULT"
_Z32pipeline_mi_calculation_l0_rungePfPiS0_S_mmiimmm:
.text._Z32pipeline_mi_calculation_l0_rungePfPiS0_S_mmiimmm:
[----:B------:R-:W0:Y:S01]  /*0000*/  LDC R1, c[0x0][0x37c] ;  /* 0x0000df00ff017b82 */ /* 0x000e220000000800 */
[----:B------:R-:W1:Y:S01]  /*0010*/  S2R R0, SR_TID.X ;  /* 0x0000000000007919 */ /* 0x000e620000002100 */
[----:B------:R-:W2:Y:S01]  /*0020*/  LDCU.64 UR10, c[0x0][0x358] ;  /* 0x00006b00ff0a77ac */ /* 0x000ea20008000a00 */
[----:B0-----:R-:W-:Y:S01]  /*0030*/  VIADD R1, R1, 0xfffffcd8 ;  /* 0xfffffcd801017836 */ /* 0x001fe20000000000 */
[----:B------:R-:W0:Y:S04]  /*0040*/  S2R R2, SR_CTAID.X ;  /* 0x0000000000027919 */ /* 0x000e280000002500 */
[----:B------:R-:W3:Y:S01]  /*0050*/  S2UR UR5, SR_CgaCtaId ;  /* 0x00000000000579c3 */ /* 0x000ee20000008800 */
[----:B------:R-:W-:Y:S01]  /*0060*/  UMOV UR4, 0x400 ;  /* 0x0000040000047882 */ /* 0x000fe20000000000 */
[----:B------:R-:W4:Y:S01]  /*0070*/  LDCU.64 UR6, c[0x0][0x3b8] ;  /* 0x00007700ff0677ac */ /* 0x000f220008000a00 */
[----:B------:R-:W5:Y:S05]  /*0080*/  S2R R3, SR_CTAID.Y ;  /* 0x0000000000037919 */ /* 0x000f6a0000002600 */
[----:B------:R-:W4:Y:S01]  /*0090*/  LDC.64 R12, c[0x0][0x3a0] ;  /* 0x0000e800ff0c7b82 */ /* 0x000f220000000a00 */
[----:B-1----:R-:W-:-:S13]  /*00a0*/  ISETP.NE.AND P0, PT, R0, RZ, PT ;  /* 0x000000ff0000720c */ /* 0x002fda0003f05270 */
[----:B------:R-:W0:Y:S02]  /*00b0*/  @!P0 LDC.64 R6, c[0x0][0x390] ;  /* 0x0000e400ff068b82 */ /* 0x000e240000000a00 */
[----:B0-----:R-:W-:-:S06]  /*00c0*/  @!P0 IMAD.WIDE.U32 R6, R2, 0x4, R6 ;  /* 0x0000000402068825 */ /* 0x001fcc00078e0006 */
[----:B--2---:R-:W2:Y:S01]  /*00d0*/  @!P0 LDG.E R6, desc[UR10][R6.64] ;  /* 0x0000000a06068981 */ /* 0x004ea2000c1e1900 */
[----:B---3--:R-:W-:Y:S01]  /*00e0*/  ULEA UR4, UR5, UR4, 0x18 ;  /* 0x0000000405047291 */ /* 0x008fe2000f8ec0ff */
[----:B-----5:R-:W-:Y:S01]  /*00f0*/  IMAD R3, R3, 0x20, R0 ;  /* 0x0000002003037824 */ /* 0x020fe200078e0200 */
[----:B----4-:R-:W-:Y:S01]  /*0100*/  IADD3 R4, P1, PT, R12, -0x1, RZ ;  /* 0xffffffff0c047810 */ /* 0x010fe20007f3e0ff */
[----:B------:R-:W-:Y:S03]  /*0110*/  BSSY.RECONVERGENT B0, `(.L_x_539) ;  /* 0x0000096000007945 */ /* 0x000fe60003800200 */
[----:B------:R-:W-:-:S03]  /*0120*/  IADD3.X R5, PT, PT, R13, -0x1, RZ, P1, !PT ;  /* 0xffffffff0d057810 */ /* 0x000fc60000ffe4ff */
[----:B--2---:R-:W-:Y:S01]  /*0130*/  @!P0 STS [UR4], R6 ;  /* 0x00000006ff008988 */ /* 0x004fe20008000804 */
[----:B------:R-:W-:Y:S01]  /*0140*/  BAR.SYNC.DEFER_BLOCKING 0x0 ;  /* 0x0000000000007b1d */ /* 0x000fe20000010000 */
[----:B------:R-:W-:-:S04]  /*0150*/  ISETP.LT.U32.AND P0, PT, R3, R4, PT ;  /* 0x000000040300720c */ /* 0x000fc80003f01070 */
[----:B------:R-:W-:-:S04]  /*0160*/  ISETP.LT.U32.AND.EX P0, PT, RZ, R5, PT, P0 ;  /* 0x00000005ff00720c */ /* 0x000fc80003f01100 */
[----:B------:R-:W-:Y:S02]  /*0170*/  SEL R7, R3, R4, P0 ;  /* 0x0000000403077207 */ /* 0x000fe40000000000 */
[----:B------:R-:W-:Y:S02]  /*0180*/  SEL R10, R5, RZ, !P0 ;  /* 0x000000ff050a7207 */ /* 0x000fe40004000000 */
[----:B------:R-:W-:-:S04]  /*0190*/  ISETP.GE.U32.AND P0, PT, R7, R12, PT ;  /* 0x0000000c0700720c */ /* 0x000fc80003f06070 */
[----:B------:R-:W-:Y:S01]  /*01a0*/  ISETP.GE.U32.AND.EX P0, PT, R10, R13, PT, P0 ;  /* 0x0000000d0a00720c */ /* 0x000fe20003f06100 */
[----:B------:R-:W0:-:S12]  /*01b0*/  LDS R8, [UR4] ;  /* 0x00000004ff087984 */ /* 0x000e180008000800 */
[----:B------:R-:W-:-:S05]  /*01c0*/  @P0 VIADD R7, R12, 0xffffffff ;  /* 0xffffffff0c070836 */ /* 0x000fca0000000000 */
        /* <DEDUP_REMOVED lines=27> */
[----:B------:R-:W-:-:S05]  /*0380*/  @!P2 LOP3.LUT R12, RZ, UR4, RZ, 0x33, !PT ;  /* 0x00000004ff0cac12 */ /* 0x000fca000f8e33ff */
[----:B------:R-:W-:-:S04]  /*0390*/  IMAD.MOV R6, RZ, RZ, -R12 ;  /* 0x000000ffff067224 */ /* 0x000fc800078e0a0c */
[----:B------:R-:W-:Y:S01]  /*03a0*/  IMAD R15, R6, UR4, R7 ;  /* 0x00000004060f7c24 */ /* 0x000fe2000f8e0207 */
[----:B------:R-:W-:Y:S06]  /*03b0*/  BRA `(.L_x_543) ;  /* 0x0000000000187947 */ /* 0x000fec0003800000 */
.L_x_542:
[----:B------:R-:W-:Y:S01]  /*03c0*/  IMAD.MOV.U32 R17, RZ, RZ, R7 ;  /* 0x000000ffff117224 */ /* 0x000fe200078e0007 */
[----:B------:R-:W-:-:S07]  /*03d0*/  MOV R18, 0x3f0 ;  /* 0x000003f000127802 */ /* 0x000fce0000000f00 */
[----:B------:R-:W-:Y:S05]  /*03e0*/  CALL.REL.NOINC `($__internal_6_$__cuda_sm20_div_u64) ;  /* 0x0000003800d47944 */ /* 0x000fea0003c00000 */
[----:B------:R-:W0:Y:S01]  /*03f0*/  LDCU UR4, c[0x0][0x3b8] ;  /* 0x00007700ff0477ac */ /* 0x000e220008000800 */
[----:B------:R-:W-:-:S04]  /*0400*/  IMAD.MOV R6, RZ, RZ, -R12 ;  /* 0x000000ffff067224 */ /* 0x000fc800078e0a0c */
[----:B0-----:R-:W-:-:S07]  /*0410*/  IMAD R15, R6, UR4, R7 ;  /* 0x00000004060f7c24 */ /* 0x001fce000f8e0207 */
.L_x_543:
[----:B------:R-:W-:Y:S05]  /*0420*/  BSYNC.RECONVERGENT B1 ;  /* 0x0000000000017941 */ /* 0x000fea0003800200 */
.L_x_541:
[----:B------:R-:W0:Y:S01]  /*0430*/  LDCU UR8, c[0x0][0x3b4] ;  /* 0x00007680ff0877ac */ /* 0x000e220008000800 */
[----:B------:R-:W1:Y:S01]  /*0440*/  LDCU.64 UR4, c[0x0][0x388] ;  /* 0x00007100ff0477ac */ /* 0x000e620008000a00 */
[----:B0-----:R-:W-:-:S04]  /*0450*/  IMAD.U32 R9, RZ, RZ, UR8 ;  /* 0x00000008ff097e24 */ /* 0x001fc8000f8e00ff */
[----:B------:R-:W-:-:S05]  /*0460*/  IMAD R11, R2, R9, RZ ;  /* 0x00000009020b7224 */ /* 0x000fca00078e02ff */
[----:B------:R-:W-:-:S04]  /*0470*/  IADD3 R6, P0, PT, R11, R12, RZ ;  /* 0x0000000c0b067210 */ /* 0x000fc80007f1e0ff */
[----:B------:R-:W-:Y:S02]  /*0480*/  LEA.HI.X.SX32 R11, R11, R13, 0x1, P0 ;  /* 0x0000000d0b0b7211 */ /* 0x000fe400000f0eff */
[----:B-1----:R-:W-:-:S04]  /*0490*/  LEA R10, P0, R6, UR4, 0x2 ;  /* 0x00000004060a7c11 */ /* 0x002fc8000f8010ff */
[----:B------:R-:W-:-:S05]  /*04a0*/  LEA.HI.X R11, R6, UR5, R11, 0x2, P0 ;  /* 0x00000005060b7c11 */ /* 0x000fca00080f140b */
[----:B------:R-:W2:Y:S02]  /*04b0*/  LDG.E R10, desc[UR10][R10.64] ;  /* 0x0000000a0a0a7981 */ /* 0x000ea4000c1e1900 */
[----:B--2---:R-:W-:Y:S01]  /*04c0*/  IADD3 R13, PT, PT, R10, R15, RZ ;  /* 0x0000000f0a0d7210 */ /* 0x004fe20007ffe0ff */
[----:B------:R-:W-:Y:S06]  /*04d0*/  BRA `(.L_x_544) ;  /* 0x0000000400647947 */ /* 0x000fec0003800000 */
.L_x_540:
        /* <DEDUP_REMOVED lines=18> */
[----:B0-----:R-:W-:Y:S01]  /*0600*/  MOV R8, RZ ;  /* 0x000000ff00087202 */ /* 0x001fe20000000f00 */
        /* <DEDUP_REMOVED lines=9> */
[----:B------:R-:W-:Y:S01]  /*06a0*/  @P0 VIADD R6, R6, -UR4 ;  /* 0x8000000406060c36 */ /* 0x000fe20008000000 */
[----:B------:R-:W-:Y:S01]  /*06b0*/  @!P1 LOP3.LUT R6, RZ, UR4, RZ, 0x33, !PT ;  /* 0x00000004ff069c12 */ /* 0x000fe2000f8e33ff */
[----:B------:R-:W-:Y:S06]  /*06c0*/  BRA `(.L_x_548) ;  /* 0x0000000000107947 */ /* 0x000fec0003800000 */
.L_x_547:
[----:B------:R-:W-:Y:S02]  /*06d0*/  MOV R16, R7 ;  /* 0x0000000700107202 */ /* 0x000fe40000000f00 */
[----:B------:R-:W-:-:S07]  /*06e0*/  MOV R18, 0x700 ;  /* 0x0000070000127802 */ /* 0x000fce0000000f00 */
[----:B------:R-:W-:Y:S05]  /*06f0*/  CALL.REL.NOINC `($__internal_8_$__cuda_sm20_rem_u64) ;  /* 0x0000003c00f47944 */ /* 0x000fea0003c00000 */
[----:B------:R-:W-:-:S07]  /*0700*/  IMAD.MOV.U32 R6, RZ, RZ, R15 ;  /* 0x000000ffff067224 */ /* 0x000fce00078e000f */
.L_x_548:
[----:B------:R-:W-:Y:S05]  /*0710*/  BSYNC.RECONVERGENT B1 ;  /* 0x0000000000017941 */ /* 0x000fea0003800200 */
.L_x_546:
[----:B------:R-:W0:Y:S01]  /*0720*/  LDCU UR5, c[0x0][0x3b4] ;  /* 0x00007680ff0577ac */ /* 0x000e220008000800 */
[----:B------:R-:W1:Y:S01]  /*0730*/  LDCU UR4, c[0x0][0x3b8] ;  /* 0x00007700ff0477ac */ /* 0x000e620008000800 */
[----:B0-----:R-:W-:-:S04]  /*0740*/  IMAD.U32 R9, RZ, RZ, UR5 ;  /* 0x00000005ff097e24 */ /* 0x001fc8000f8e00ff */
[----:B-1----:R-:W-:-:S05]  /*0750*/  IMAD R13, R9, UR4, R7 ;  /* 0x00000004090d7c24 */ /* 0x002fca000f8e0207 */
[----:B------:R-:W-:Y:S01]  /*0760*/  IADD3 R13, PT, PT, R6, R13, -R7 ;  /* 0x0000000d060d7210 */ /* 0x000fe20007ffe807 */
[----:B------:R-:W-:Y:S06]  /*0770*/  BRA `(.L_x_544) ;  /* 0x0000000000bc7947 */ /* 0x000fec0003800000 */
.L_x_545:
        /* <DEDUP_REMOVED lines=12> */
[----:B0-----:R-:W-:-:S06]  /*0840*/  VIADD R8, R10, 0xffffffe ;  /* 0x0ffffffe0a087836 */ /* 0x001fcc0000000000 */
[----:B------:R0:W1:Y:S02]  /*0850*/  F2I.FTZ.U32.TRUNC.NTZ R9, R8 ;  /* 0x0000000800097305 */ /* 0x000064000021f000 */
[----:B0-----:R-:W-:Y:S01]  /*0860*/  IMAD.MOV.U32 R8, RZ, RZ, RZ ;  /* 0x000000ffff087224 */ /* 0x001fe200078e00ff */
[----:B-1----:R-:W-:-:S05]  /*0870*/  IADD3 R11, PT, PT, RZ, -R9, RZ ;  /* 0x80000009ff0b7210 */ /* 0x002fca0007ffe0ff */
        /* <DEDUP_REMOVED lines=14> */
.L_x_550:
[----:B------:R-:W-:-:S07]  /*0960*/  MOV R18, 0x980 ;  /* 0x0000098000127802 */ /* 0x000fce0000000f00 */
[----:B------:R-:W-:Y:S05]  /*0970*/  CALL.REL.NOINC `($__internal_6_$__cuda_sm20_div_u64) ;  /* 0x0000003400707944 */ /* 0x000fea0003c00000 */
[----:B------:R-:W0:Y:S01]  /*0980*/  LDCU UR4, c[0x0][0x3b8] ;  /* 0x00007700ff0477ac */ /* 0x000e220008000800 */
[----:B------:R-:W-:-:S05]  /*0990*/  IADD3 R8, PT, PT, -R12, RZ, RZ ;  /* 0x000000ff0c087210 */ /* 0x000fca0007ffe1ff */
[----:B0-----:R-:W-:-:S07]  /*09a0*/  IMAD R8, R8, UR4, R17 ;  /* 0x0000000408087c24 */ /* 0x001fce000f8e0211 */
.L_x_551:
[----:B------:R-:W-:Y:S05]  /*09b0*/  BSYNC.RECONVERGENT B1 ;  /* 0x0000000000017941 */ /* 0x000fea0003800200 */
.L_x_549:
        /* <DEDUP_REMOVED lines=8> */
[----:B------:R-:W2:Y:S01]  /*0a40*/  LDG.E R10, desc[UR10][R10.64] ;  /* 0x0000000a0a0a7981 */ /* 0x000ea2000c1e1900 */
[----:B------:R-:W-:-:S05]  /*0a50*/  IADD3 R13, PT, PT, R8, R7, -R7 ;  /* 0x00000007080d7210 */ /* 0x000fca0007ffe807 */
[----:B--2---:R-:W-:-:S07]  /*0a60*/  IMAD.IADD R13, R10, 0x1, R13 ;  /* 0x000000010a0d7824 */ /* 0x004fce00078e020d */
.L_x_544:
[----:B------:R-:W-:Y:S05]  /*0a70*/  BSYNC.RECONVERGENT B0 ;  /* 0x0000000000007941 */ /* 0x000fea0003800200 */
.L_x_539:
[----:B------:R-:W0:Y:S01]  /*0a80*/  LDCU.64 UR8, c[0x0][0x3a0] ;  /* 0x00007400ff0877ac */ /* 0x000e220008000a00 */
[----:B------:R-:W1:Y:S01]  /*0a90*/  LDC.64 R10, c[0x0][0x380] ;  /* 0x0000e000ff0a7b82 */ /* 0x000e620000000a00 */
[----:B------:R-:W2:Y:S07]  /*0aa0*/  LDCU.64 UR4, c[0x0][0x380] ;  /* 0x00007000ff0477ac */ /* 0x000eae0008000a00 */
[----:B------:R-:W3:Y:S01]  /*0ab0*/  LDC R14, c[0x0][0x3b0] ;  /* 0x0000ec00ff0e7b82 */ /* 0x000ee20000000800 */
[----:B0-----:R-:W-:-:S04]  /*0ac0*/  IADD3 R6, P0, PT, R7, UR8, RZ ;  /* 0x0000000807067c10 */ /* 0x001fc8000ff1e0ff */
[----:B------:R-:W-:Y:S02]  /*0ad0*/  LEA.HI.X.SX32 R7, R7, UR9, 0x1, P0 ;  /* 0x0000000907077c11 */ /* 0x000fe400080f0eff */
[----:B--2---:R-:W-:Y:S01]  /*0ae0*/  LEA R12, P0, R6, UR4, 0x2 ;  /* 0x00000004060c7c11 */ /* 0x004fe2000f8010ff */
[----:B-1----:R-:W-:-:S03]  /*0af0*/  IMAD.WIDE R10, R13, 0x4, R10 ;  /* 0x000000040d0a7825 */ /* 0x002fc600078e020a */
[----:B------:R-:W-:-:S03]  /*0b00*/  LEA.HI.X R13, R6, UR5, R7, 0x2, P0 ;  /* 0x00000005060d7c11 */ /* 0x000fc600080f1407 */
[----:B------:R-:W2:Y:S04]  /*0b10*/  LDG.E R11, desc[UR10][R10.64] ;  /* 0x0000000a0a0b7981 */ /* 0x000ea8000c1e1900 */
[----:B------:R-:W4:Y:S01]  /*0b20*/  LDG.E R13, desc[UR10][R12.64] ;  /* 0x0000000a0c0d7981 */ /* 0x000f22000c1e1900 */
[----:B------:R-:W0:Y:S01]  /*0b30*/  S2UR UR5, SR_CgaCtaId ;  /* 0x00000000000579c3 */ /* 0x000e220000008800 */
[----:B------:R-:W-:Y:S01]  /*0b40*/  UMOV UR4, 0x400 ;  /* 0x0000040000047882 */ /* 0x000fe20000000000 */
[----:B---3--:R-:W-:Y:S01]  /*0b50*/  ISETP.GE.AND P0, PT, R14, 0x1, PT ;  /* 0x000000010e00780c */ /* 0x008fe20003f06270 */
[----:B------:R-:W-:-:S04]  /*0b60*/  UIADD3 UR4, UPT, UPT, UR4, 0x10, URZ ;  /* 0x0000001004047890 */ /* 0x000fc8000fffe0ff */
[----:B0-----:R-:W-:-:S06]  /*0b70*/  ULEA UR4, UR5, UR4, 0x18 ;  /* 0x0000000405047291 */ /* 0x001fcc000f8ec0ff */
[----:B------:R-:W-:-:S05]  /*0b80*/  LEA R6, R0, UR4, 0x2 ;  /* 0x0000000400067c11 */ /* 0x000fca000f8e10ff */
[----:B--2---:R0:W-:Y:S04]  /*0b90*/  STS [R6], R11 ;  /* 0x0000000b06007388 */ /* 0x0041e80000000800 */
[----:B----4-:R0:W-:Y:S01]  /*0ba0*/  STS [R6+0x80], R13 ;  /* 0x0000800d06007388 */ /* 0x0101e20000000800 */
[----:B------:R-:W-:Y:S05]  /*0bb0*/  @!P0 BRA `(.L_x_552) ;  /* 0x0000000000e88947 */ /* 0x000fea0003800000 */
[C---:B------:R-:W-:Y:S01]  /*0bc0*/  ISETP.GE.U32.AND P0, PT, R14.reuse, 0x10, PT ;  /* 0x000000100e00780c */ /* 0x040fe20003f06070 */
[----:B------:R-:W-:Y:S01]  /*0bd0*/  IMAD.MOV.U32 R8, RZ, RZ, RZ ;  /* 0x000000ffff087224 */ /* 0x000fe200078e00ff */
[----:B0-----:R-:W-:-:S04]  /*0be0*/  LOP3.LUT R11, R14, 0xf, RZ, 0xc0, !PT ;  /* 0x0000000f0e0b7812 */ /* 0x001fc800078ec0ff */
[----:B------:R-:W-:-:S07]  /*0bf0*/  ISETP.NE.AND P1, PT, R11, RZ, PT ;  /* 0x000000ff0b00720c */ /* 0x000fce0003f25270 */
[----:B------:R-:W-:Y:S06]  /*0c00*/  @!P0 BRA `(.L_x_553) ;  /* 0x0000000000408947 */ /* 0x000fec0003800000 */
[----:B------:R-:W-:Y:S01]  /*0c10*/  HFMA2 R7, -RZ, RZ, 0, 0 ;  /* 0x00000000ff077431 */ /* 0x000fe200000001ff */
[----:B------:R-:W-:Y:S01]  /*0c20*/  LOP3.LUT R8, R14, 0x7ffffff0, RZ, 0xc0, !PT ;  /* 0x7ffffff00e087812 */ /* 0x000fe200078ec0ff */
[----:B------:R-:W-:-:S07]  /*0c30*/  IMAD.MOV.U32 R12, RZ, RZ, 0x7f7fffff ;  /* 0x7f7fffffff0c7424 */ /* 0x000fce00078e00ff */
.L_x_554:
        /* <DEDUP_REMOVED lines=13> */
.L_x_553:
[----:B------:R-:W-:Y:S05]  /*0d10*/  @!P1 BRA `(.L_x_552) ;  /* 0x0000000000909947 */ /* 0x000fea0003800000 */
[----:B------:R-:W-:Y:S02]  /*0d20*/  ISETP.GE.U32.AND P0, PT, R11, 0x8, PT ;  /* 0x000000080b00780c */ /* 0x000fe40003f06070 */
[----:B0-----:R-:W-:-:S04]  /*0d30*/  LOP3.LUT R12, R14, 0x7, RZ, 0xc0, !PT ;  /* 0x000000070e0c7812 */ /* 0x001fc800078ec0ff */
[----:B------:R-:W-:-:S07]  /*0d40*/  ISETP.NE.AND P1, PT, R12, RZ, PT ;  /* 0x000000ff0c00720c */ /* 0x000fce0003f25270 */
[----:B------:R-:W-:Y:S06]  /*0d50*/  @!P0 BRA `(.L_x_555) ;  /* 0x00000000002c8947 */ /* 0x000fec0003800000 */
[C---:B------:R-:W-:Y:S02]  /*0d60*/  IMAD R7, R8.reuse, 0x4, R1 ;  /* 0x0000000408077824 */ /* 0x040fe400078e0201 */
[----:B------:R-:W-:Y:S02]  /*0d70*/  IMAD.MOV.U32 R10, RZ, RZ, 0x7f7fffff ;  /* 0x7f7fffffff0a7424 */ /* 0x000fe400078e00ff */
[----:B------:R-:W-:-:S03]  /*0d80*/  VIADD R8, R8, 0x8 ;  /* 0x0000000808087836 */ /* 0x000fc60000000000 */
        /* <DEDUP_REMOVED lines=8> */
.L_x_555:
[----:B------:R-:W-:Y:S05]  /*0e10*/  @!P1 BRA `(.L_x_552) ;  /* 0x0000000000509947 */ /* 0x000fea0003800000 */
[----:B------:R-:W-:Y:S02]  /*0e20*/  ISETP.GE.U32.AND P0, PT, R12, 0x4, PT ;  /* 0x000000040c00780c */ /* 0x000fe40003f06070 */
[----:B------:R-:W-:-:S04]  /*0e30*/  LOP3.LUT R11, R14, 0x3, RZ, 0xc0, !PT ;  /* 0x000000030e0b7812 */ /* 0x000fc800078ec0ff */
[----:B------:R-:W-:-:S07]  /*0e40*/  ISETP.NE.AND P1, PT, R11, RZ, PT ;  /* 0x000000ff0b00720c */ /* 0x000fce0003f25270 */
[----:B------:R-:W-:Y:S06]  /*0e50*/  @!P0 BRA `(.L_x_556) ;  /* 0x00000000001c8947 */ /* 0x000fec0003800000 */
[C---:B0-----:R-:W-:Y:S01]  /*0e60*/  LEA R7, R8.reuse, R1, 0x2 ;  /* 0x0000000108077211 */ /* 0x041fe200078e10ff */
[----:B------:R-:W-:Y:S02]  /*0e70*/  IMAD.MOV.U32 R10, RZ, RZ, 0x7f7fffff ;  /* 0x7f7fffffff0a7424 */ /* 0x000fe400078e00ff */
[----:B------:R-:W-:-:S03]  /*0e80*/  VIADD R8, R8, 0x4 ;  /* 0x0000000408087836 */ /* 0x000fc60000000000 */
[----:B------:R1:W-:Y:S04]  /*0e90*/  STL [R7], R10 ;  /* 0x0000000a07007387 */ /* 0x0003e80000100800 */
[----:B------:R1:W-:Y:S04]  /*0ea0*/  STL [R7+0x4], R10 ;  /* 0x0000040a07007387 */ /* 0x0003e80000100800 */
[----:B------:R1:W-:Y:S04]  /*0eb0*/  STL [R7+0x8], R10 ;  /* 0x0000080a07007387 */ /* 0x0003e80000100800 */
[----:B------:R1:W-:Y:S02]  /*0ec0*/  STL [R7+0xc], R10 ;  /* 0x00000c0a07007387 */ /* 0x0003e40000100800 */
.L_x_556:
[----:B------:R-:W-:Y:S05]  /*0ed0*/  @!P1 BRA `(.L_x_552) ;  /* 0x0000000000209947 */ /* 0x000fea0003800000 */
[----:B01----:R-:W-:Y:S01]  /*0ee0*/  IMAD.MOV.U32 R10, RZ, RZ, 0x7f7fffff ;  /* 0x7f7fffffff0a7424 */ /* 0x003fe200078e00ff */
[----:B------:R-:W-:-:S06]  /*0ef0*/  UMOV UR4, URZ ;  /* 0x000000ff00047c82 */ /* 0x000fcc0008000000 */
.L_x_557:
[C---:B------:R-:W-:Y:S01]  /*0f00*/  LEA R7, R8.reuse, R1, 0x2 ;  /* 0x0000000108077211 */ /* 0x040fe200078e10ff */
[----:B------:R-:W-:Y:S01]  /*0f10*/  UIADD3 UR4, UPT, UPT, UR4, 0x1, URZ ;  /* 0x0000000104047890 */ /* 0x000fe2000fffe0ff */
[----:B------:R-:W-:-:S03]  /*0f20*/  VIADD R8, R8, 0x1 ;  /* 0x0000000108087836 */ /* 0x000fc60000000000 */
[----:B------:R2:W-:Y:S02]  /*0f30*/  STL [R7], R10 ;  /* 0x0000000a07007387 */ /* 0x0005e40000100800 */
[----:B------:R-:W-:-:S13]  /*0f40*/  ISETP.NE.AND P0, PT, R11, UR4, PT ;  /* 0x000000040b007c0c */ /* 0x000fda000bf05270 */
[----:B--2---:R-:W-:Y:S05]  /*0f50*/  @P0 BRA `(.L_x_557) ;  /* 0xfffffffc00e80947 */ /* 0x004fea000383ffff */
.L_x_552:
[----:B------:R-:W-:Y:S01]  /*0f60*/  BAR.SYNC.DEFER_BLOCKING 0x0 ;  /* 0x0000000000007b1d */ /* 0x000fe20000010000 */
[----:B------:R-:W-:-:S04]  /*0f70*/  UISETP.NE.U32.AND UP0, UPT, UR8, URZ, UPT ;  /* 0x000000ff0800728c */ /* 0x000fc8000bf05070 */
[----:B------:R-:W-:-:S09]  /*0f80*/  UISETP.NE.AND.EX UP0, UPT, UR9, URZ, UPT, UP0 ;  /* 0x000000ff0900728c */ /* 0x000fd2000bf05300 */
[----:B------:R-:W-:Y:S05]  /*0f90*/  BRA.U !UP0, `(.L_x_558) ;  /* 0x0000000d08c07547 */ /* 0x000fea000b800000 */
[----:B01----:R-:W-:Y:S01]  /*0fa0*/  IMAD R7, R2, R9, RZ ;  /* 0x0000000902077224 */ /* 0x003fe200078e02ff */
[----:B------:R-:W-:Y:S01]  /*0fb0*/  VIMNMX R9, PT, PT, RZ, R14, PT ;  /* 0x0000000eff097248 */ /* 0x000fe20003fe0100 */
[----:B------:R-:W-:Y:S01]  /*0fc0*/  VIADD R8, R14, 0xfffffffe ;  /* 0xfffffffe0e087836 */ /* 0x000fe20000000000 */
[----:B------:R-:W-:Y:S02]  /*0fd0*/  UMOV UR4, URZ ;  /* 0x000000ff00047c82 */ /* 0x000fe40008000000 */
[----:B------:R-:W-:Y:S01]  /*0fe0*/  SHF.R.S32.HI R10, RZ, 0x1f, R7 ;  /* 0x0000001fff0a7819 */ /* 0x000fe20000011407 */
[----:B------:R-:W-:-:S07]  /*0ff0*/  IMAD R11, R8, 0x4, R1 ;  /* 0x00000004080b7824 */ /* 0x000fce00078e0201 */
.L_x_582:
[----:B0-----:R-:W0:Y:S01]  /*1000*/  S2UR UR8, SR_CgaCtaId ;  /* 0x00000000000879c3 */ /* 0x001e220000008800 */
[----:B------:R-:W-:Y:S01]  /*1010*/  UMOV UR5, 0x400 ;  /* 0x0000040000057882 */ /* 0x000fe20000000000 */
[----:B---3--:R-:W-:Y:S01]  /*1020*/  IADD3 R13, PT, PT, R0, UR4, RZ ;  /* 0x00000004000d7c10 */ /* 0x008fe2000fffe0ff */
[----:B------:R-:W-:Y:S03]  /*1030*/  BSSY.RECONVERGENT B0, `(.L_x_559) ;  /* 0x0000085000007945 */ /* 0x000fe60003800200 */
[----:B------:R-:W-:-:S04]  /*1040*/  ISETP.LT.U32.AND P0, PT, R13, R4, PT ;  /* 0x000000040d00720c */ /* 0x000fc80003f01070 */
[----:B------:R-:W-:-:S04]  /*1050*/  ISETP.LT.U32.AND.EX P0, PT, RZ, R5, PT, P0 ;  /* 0x00000005ff00720c */ /* 0x000fc80003f01100 */
[----:B-12---:R-:W-:Y:S01]  /*1060*/  SEL R16, R13, R4, P0 ;  /* 0x000000040d107207 */ /* 0x006fe20000000000 */
        /* <DEDUP_REMOVED lines=26> */
[----:B------:R-:W-:Y:S01]  /*1210*/  ISETP.GE.U32.AND P1, PT, R13, UR5, PT ;  /* 0x000000050d007c0c */ /* 0x000fe2000bf26070 */
[----:B------:R-:W-:-:S12]  /*1220*/  IMAD.MOV.U32 R13, RZ, RZ, RZ ;  /* 0x000000ffff0d7224 */ /* 0x000fd800078e00ff */
[----:B------:R-:W-:Y:S01]  /*1230*/  @P1 VIADD R12, R12, 0x1 ;  /* 0x000000010c0c1836 */ /* 0x000fe20000000000 */
[----:B------:R-:W-:-:S04]  /*1240*/  @!P2 LOP3.LUT R12, RZ, UR5, RZ, 0x33, !PT ;  /* 0x00000005ff0cac12 */ /* 0x000fc8000f8e33ff */
[----:B------:R-:W-:-:S05]  /*1250*/  IADD3 R15, PT, PT, -R12, RZ, RZ ;  /* 0x000000ff0c0f7210 */ /* 0x000fca0007ffe1ff */
[----:B------:R-:W-:Y:S01]  /*1260*/  IMAD R15, R15, UR5, R16 ;  /* 0x000000050f0f7c24 */ /* 0x000fe2000f8e0210 */
[----:B------:R-:W-:Y:S06]  /*1270*/  BRA `(.L_x_563) ;  /* 0x0000000000187947 */ /* 0x000fec0003800000 */
.L_x_562:
[----:B------:R-:W-:Y:S01]  /*1280*/  IMAD.MOV.U32 R17, RZ, RZ, R16 ;  /* 0x000000ffff117224 */ /* 0x000fe200078e0010 */
[----:B------:R-:W-:-:S07]  /*1290*/  MOV R18, 0x12b0 ;  /* 0x000012b000127802 */ /* 0x000fce0000000f00 */
[----:B------:R-:W-:Y:S05]  /*12a0*/  CALL.REL.NOINC `($__internal_6_$__cuda_sm20_div_u64) ;  /* 0x0000002c00247944 */ /* 0x000fea0003c00000 */
[----:B------:R-:W0:Y:S01]  /*12b0*/  LDCU UR5, c[0x0][0x3b8] ;  /* 0x00007700ff0577ac */ /* 0x000e220008000800 */
[----:B------:R-:W-:-:S04]  /*12c0*/  IMAD.MOV R15, RZ, RZ, -R12 ;  /* 0x000000ffff0f7224 */ /* 0x000fc800078e0a0c */
[----:B0-----:R-:W-:-:S07]  /*12d0*/  IMAD R15, R15, UR5, R16 ;  /* 0x000000050f0f7c24 */ /* 0x001fce000f8e0210 */
.L_x_563:
[----:B------:R-:W-:Y:S05]  /*12e0*/  BSYNC.RECONVERGENT B1 ;  /* 0x0000000000017941 */ /* 0x000fea0003800200 */
.L_x_561:
[----:B------:R-:W0:Y:S01]  /*12f0*/  LDCU.64 UR8, c[0x0][0x388] ;  /* 0x00007100ff0877ac */ /* 0x000e220008000a00 */
[----:B------:R-:W-:-:S04]  /*1300*/  IADD3 R14, P0, PT, R7, R12, RZ ;  /* 0x0000000c070e7210 */ /* 0x000fc80007f1e0ff */
[----:B------:R-:W-:Y:S02]  /*1310*/  IADD3.X R13, PT, PT, R10, R13, RZ, P0, !PT ;  /* 0x0000000d0a0d7210 */ /* 0x000fe400007fe4ff */
[----:B0-----:R-:W-:-:S04]  /*1320*/  LEA R12, P0, R14, UR8, 0x2 ;  /* 0x000000080e0c7c11 */ /* 0x001fc8000f8010ff */
[----:B------:R-:W-:-:S05]  /*1330*/  LEA.HI.X R13, R14, UR9, R13, 0x2, P0 ;  /* 0x000000090e0d7c11 */ /* 0x000fca00080f140d */
[----:B------:R-:W2:Y:S02]  /*1340*/  LDG.E R12, desc[UR10][R12.64] ;  /* 0x0000000a0c0c7981 */ /* 0x000ea4000c1e1900 */
[----:B--2---:R-:W-:Y:S01]  /*1350*/  IMAD.IADD R15, R12, 0x1, R15 ;  /* 0x000000010c0f7824 */ /* 0x004fe200078e020f */
[----:B------:R-:W-:Y:S06]  /*1360*/  BRA `(.L_x_564) ;  /* 0x0000000400447947 */ /* 0x000fec0003800000 */
.L_x_560:
        /* <DEDUP_REMOVED lines=31> */
.L_x_567:
[----:B------:R-:W-:-:S07]  /*1560*/  MOV R18, 0x1580 ;  /* 0x0000158000127802 */ /* 0x000fce0000000f00 */
[----:B------:R-:W-:Y:S05]  /*1570*/  CALL.REL.NOINC `($__internal_8_$__cuda_sm20_rem_u64) ;  /* 0x0000003000547944 */ /* 0x000fea0003c00000 */
.L_x_568:
[----:B------:R-:W-:Y:S05]  /*1580*/  BSYNC.RECONVERGENT B1 ;  /* 0x0000000000017941 */ /* 0x000fea0003800200 */
.L_x_566:
[----:B------:R-:W0:Y:S01]  /*1590*/  LDC R12, c[0x0][0x3b8] ;  /* 0x0000ee00ff0c7b82 */ /* 0x000e220000000800 */
[----:B------:R-:W0:Y:S02]  /*15a0*/  LDCU UR5, c[0x0][0x3b4] ;  /* 0x00007680ff0577ac */ /* 0x000e240008000800 */
[----:B0-----:R-:W-:Y:S01]  /*15b0*/  IMAD R15, R12, UR5, R15 ;  /* 0x000000050c0f7c24 */ /* 0x001fe2000f8e020f */
[----:B------:R-:W-:Y:S06]  /*15c0*/  BRA `(.L_x_564) ;  /* 0x0000000000ac7947 */ /* 0x000fec0003800000 */
.L_x_565:
        /* <DEDUP_REMOVED lines=30> */
.L_x_570:
[----:B------:R-:W-:-:S07]  /*17b0*/  MOV R18, 0x17d0 ;  /* 0x000017d000127802 */ /* 0x000fce0000000f00 */
[----:B------:R-:W-:Y:S05]  /*17c0*/  CALL.REL.NOINC `($__internal_6_$__cuda_sm20_div_u64) ;  /* 0x0000002400dc7944 */ /* 0x000fea0003c00000 */
[----:B------:R-:W0:Y:S01]  /*17d0*/  LDCU UR5, c[0x0][0x3b8] ;  /* 0x00007700ff0577ac */ /* 0x000e220008000800 */
[----:B------:R-:W-:-:S04]  /*17e0*/  IMAD.MOV R14, RZ, RZ, -R12 ;  /* 0x000000ffff0e7224 */ /* 0x000fc800078e0a0c */
[----:B0-----:R-:W-:-:S07]  /*17f0*/  IMAD R17, R14, UR5, R17 ;  /* 0x000000050e117c24 */ /* 0x001fce000f8e0211 */
.L_x_571:
[----:B------:R-:W-:Y:S05]  /*1800*/  BSYNC.RECONVERGENT B1 ;  /* 0x0000000000017941 */ /* 0x000fea0003800200 */
.L_x_569:
[----:B------:R-:W0:Y:S01]  /*1810*/  LDCU.64 UR8, c[0x0][0x388] ;  /* 0x00007100ff0877ac */ /* 0x000e220008000a00 */
[----:B------:R-:W-:-:S05]  /*1820*/  IADD3 R14, P0, PT, R7, R12, RZ ;  /* 0x0000000c070e7210 */ /* 0x000fca0007f1e0ff */
[----:B------:R-:W-:Y:S01]  /*1830*/  IMAD.X R13, R10, 0x1, R13, P0 ;  /* 0x000000010a0d7824 */ /* 0x000fe200000e060d */
[----:B0-----:R-:W-:-:S04]  /*1840*/  LEA R12, P0, R14, UR8, 0x2 ;  /* 0x000000080e0c7c11 */ /* 0x001fc8000f8010ff */
[----:B------:R-:W-:-:S05]  /*1850*/  LEA.HI.X R13, R14, UR9, R13, 0x2, P0 ;  /* 0x000000090e0d7c11 */ /* 0x000fca00080f140d */
[----:B------:R-:W2:Y:S02]  /*1860*/  LDG.E R12, desc[UR10][R12.64] ;  /* 0x0000000a0c0c7981 */ /* 0x000ea4000c1e1900 */
[----:B--2---:R-:W-:-:S07]  /*1870*/  IADD3 R15, PT, PT, R12, R17, RZ ;  /* 0x000000110c0f7210 */ /* 0x004fce0007ffe0ff */
.L_x_564:
[----:B------:R-:W-:Y:S05]  /*1880*/  BSYNC.RECONVERGENT B0 ;  /* 0x0000000000007941 */ /* 0x000fea0003800200 */
.L_x_559:
[----:B------:R-:W0:Y:S01]  /*1890*/  LDCU.64 UR8, c[0x0][0x3a0] ;  /* 0x00007400ff0877ac */ /* 0x000e220008000a00 */
[----:B------:R-:W1:Y:S01]  /*18a0*/  LDC.64 R12, c[0x0][0x380] ;  /* 0x0000e000ff0c7b82 */ /* 0x000e620000000a00 */
[----:B------:R-:W2:Y:S01]  /*18b0*/  LDCU.64 UR12, c[0x0][0x380] ;  /* 0x00007000ff0c77ac */ /* 0x000ea20008000a00 */
[----:B0-----:R-:W-:-:S04]  /*18c0*/  IADD3 R17, P0, PT, R16, UR8, RZ ;  /* 0x0000000810117c10 */ /* 0x001fc8000ff1e0ff */
[----:B------:R-:W-:Y:S02]  /*18d0*/  LEA.HI.X.SX32 R16, R16, UR9, 0x1, P0 ;  /* 0x0000000910107c11 */ /* 0x000fe400080f0eff */
[----:B--2---:R-:W-:Y:S01]  /*18e0*/  LEA R14, P0, R17, UR12, 0x2 ;  /* 0x0000000c110e7c11 */ /* 0x004fe2000f8010ff */
[----:B-1----:R-:W-:-:S03]  /*18f0*/  IMAD.WIDE R12, R15, 0x4, R12 ;  /* 0x000000040f0c7825 */ /* 0x002fc600078e020c */
[----:B------:R-:W-:-:S03]  /*1900*/  LEA.HI.X R15, R17, UR13, R16, 0x2, P0 ;  /* 0x0000000d110f7c11 */ /* 0x000fc600080f1410 */
[----:B------:R-:W2:Y:S04]  /*1910*/  LDG.E R13, desc[UR10][R12.64] ;  /* 0x0000000a0c0d7981 */ /* 0x000ea8000c1e1900 */
[----:B------:R-:W3:Y:S01]  /*1920*/  LDG.E R15, desc[UR10][R14.64] ;  /* 0x0000000a0e0f7981 */ /* 0x000ee2000c1e1900 */
[----:B------:R-:W-:-:S03]  /*1930*/  UMOV UR5, URZ ;  /* 0x000000ff00057c82 */ /* 0x000fc60008000000 */
[----:B--2---:R0:W-:Y:S04]  /*1940*/  STS [R6+0x100], R13 ;  /* 0x0001000d06007388 */ /* 0x0041e80000000800 */
[----:B---3--:R0:W-:Y:S01]  /*1950*/  STS [R6+0x180], R15 ;  /* 0x0001800f06007388 */ /* 0x0081e20000000800 */
[----:B------:R-:W-:Y:S06]  /*1960*/  BAR.SYNC.DEFER_BLOCKING 0x0 ;  /* 0x0000000000007b1d */ /* 0x000fec0000010000 */
.L_x_581:
[----:B------:R-:W-:-:S06]  /*1970*/  UIADD3 UR8, UPT, UPT, UR5, UR4, URZ ;  /* 0x0000000405087290 */ /* 0x000fcc000fffe0ff */
[----:B------:R-:W-:-:S04]  /*1980*/  ISETP.GE.U32.AND P0, PT, R4, UR8, PT ;  /* 0x0000000804007c0c */ /* 0x000fc8000bf06070 */
[----:B------:R-:W-:-:S13]  /*1990*/  ISETP.GE.U32.AND.EX P0, PT, R5, RZ, PT, P0 ;  /* 0x000000ff0500720c */ /* 0x000fda0003f06100 */
[----:B0123--:R-:W-:Y:S05]  /*19a0*/  @!P0 BRA `(.L_x_572) ;  /* 0x00000004001c8947 */ /* 0x00ffea0003800000 */
        /* <DEDUP_REMOVED lines=8> */
[----:B0-----:R-:W0:Y:S04]  /*1a30*/  LDS R13, [UR8+0x100] ;  /* 0x00010008ff0d7984 */ /* 0x001e280008000800 */
[----:B------:R-:W1:Y:S01]  /*1a40*/  LDS R15, [UR8+0x180] ;  /* 0x00018008ff0f7984 */ /* 0x000e620008000800 */
[----:B------:R-:W2:Y:S01]  /*1a50*/  LDCU UR8, c[0x0][0x3b0] ;  /* 0x00007600ff0877ac */ /* 0x000ea20008000800 */
[----:B0-----:R-:W-:Y:S01]  /*1a60*/  FADD R12, R12, -R13 ;  /* 0x8000000d0c0c7221 */ /* 0x001fe20000000000 */
[----:B-1----:R-:W-:Y:S01]  /*1a70*/  FADD R15, R14, -R15 ;  /* 0x8000000f0e0f7221 */ /* 0x002fe20000000000 */
[----:B--2---:R-:W-:-:S04]  /*1a80*/  IMAD.U32 R14, RZ, RZ, UR8 ;  /* 0x00000008ff0e7e24 */ /* 0x004fc8000f8e00ff */
[----:B------:R-:W-:-:S07]  /*1a90*/  FMNMX R12, |R12|, |R15|, !PT ;  /* 0x4000000f0c0c7209 */ /* 0x000fce0007800200 */
.L_x_575:
        /* <DEDUP_REMOVED lines=10> */
.L_x_574:
[----:B------:R-:W-:Y:S05]  /*1b40*/  BSYNC.RECONVERGENT B0 ;  /* 0x0000000000007941 */ /* 0x000fea0003800200 */
.L_x_573:
[----:B------:R-:W-:Y:S01]  /*1b50*/  ISETP.GE.AND P0, PT, R8, R13, PT ;  /* 0x0000000d0800720c */ /* 0x000fe20003f06270 */
[----:B------:R-:W-:-:S12]  /*1b60*/  BSSY.RECONVERGENT B0, `(.L_x_576) ;  /* 0x0000027000007945 */ /* 0x000fd80003800200 */
[----:B------:R-:W-:Y:S05]  /*1b70*/  @!P0 BRA `(.L_x_577) ;  /* 0x0000000000948947 */ /* 0x000fea0003800000 */
[----:B------:R-:W0:Y:S01]  /*1b80*/  LDC R17, c[0x0][0x3b0] ;  /* 0x0000ec00ff117b82 */ /* 0x000e220000000800 */
[----:B------:R-:W-:Y:S01]  /*1b90*/  LOP3.LUT R14, RZ, R13, RZ, 0x33, !PT ;  /* 0x0000000dff0e7212 */ /* 0x000fe200078e33ff */
[----:B------:R-:W-:Y:S04]  /*1ba0*/  BSSY.RECONVERGENT B1, `(.L_x_578) ;  /* 0x0000012000017945 */ /* 0x000fe80003800200 */
[----:B0-----:R-:W-:-:S05]  /*1bb0*/  IMAD.IADD R14, R14, 0x1, R17 ;  /* 0x000000010e0e7824 */ /* 0x001fca00078e0211 */
[----:B------:R-:W-:Y:S02]  /*1bc0*/  LOP3.LUT P0, R15, R14, 0x3, RZ, 0xc0, !PT ;  /* 0x000000030e0f7812 */ /* 0x000fe4000780c0ff */
[----:B------:R-:W-:-:S11]  /*1bd0*/  MOV R14, R8 ;  /* 0x00000008000e7202 */ /* 0x000fd60000000f00 */
[----:B------:R-:W-:Y:S05]  /*1be0*/  @!P0 BRA `(.L_x_579) ;  /* 0x0000000000348947 */ /* 0x000fea0003800000 */
[----:B------:R-:W2:Y:S01]  /*1bf0*/  LDL R16, [R11] ;  /* 0x000000000b107983 */ /* 0x000ea20000100800 */
[----:B------:R-:W-:Y:S01]  /*1c00*/  ISETP.NE.AND P0, PT, R15, 0x1, PT ;  /* 0x000000010f00780c */ /* 0x000fe20003f05270 */
[----:B------:R-:W-:Y:S02]  /*1c10*/  VIADD R14, R17, 0xfffffffd ;  /* 0xfffffffd110e7836 */ /* 0x000fe40000000000 */
[----:B--2---:R0:W-:Y:S10]  /*1c20*/  STL [R11+0x4], R16 ;  /* 0x000004100b007387 */ /* 0x0041f40000100800 */
[----:B------:R-:W-:Y:S05]  /*1c30*/  @!P0 BRA `(.L_x_579) ;  /* 0x0000000000208947 */ /* 0x000fea0003800000 */
[----:B0-----:R-:W2:Y:S01]  /*1c40*/  LDL R16, [R11+-0x4] ;  /* 0xfffffc000b107983 */ /* 0x001ea20000100800 */
[----:B------:R-:W-:Y:S01]  /*1c50*/  ISETP.NE.AND P0, PT, R15, 0x2, PT ;  /* 0x000000020f00780c */ /* 0x000fe20003f05270 */
[----:B------:R-:W-:Y:S02]  /*1c60*/  VIADD R14, R17, 0xfffffffc ;  /* 0xfffffffc110e7836 */ /* 0x000fe40000000000 */
[----:B--2---:R1:W-:Y:S10]  /*1c70*/  STL [R11], R16 ;  /* 0x000000100b007387 */ /* 0x0043f40000100800 */
[----:B------:R-:W-:Y:S05]  /*1c80*/  @!P0 BRA `(.L_x_579) ;  /* 0x00000000000c8947 */ /* 0x000fea0003800000 */
[----:B-1----:R-:W2:Y:S01]  /*1c90*/  LDL R16, [R11+-0x8] ;  /* 0xfffff8000b107983 */ /* 0x002ea20000100800 */
[----:B------:R-:W-:-:S03]  /*1ca0*/  VIADD R14, R17, 0xfffffffb ;  /* 0xfffffffb110e7836 */ /* 0x000fc60000000000 */
[----:B--2---:R2:W-:Y:S04]  /*1cb0*/  STL [R11+-0x4], R16 ;  /* 0xfffffc100b007387 */ /* 0x0045e80000100800 */
.L_x_579:
[----:B------:R-:W-:Y:S05]  /*1cc0*/  BSYNC.RECONVERGENT B1 ;  /* 0x0000000000017941 */ /* 0x000fea0003800200 */
.L_x_578:
[----:B------:R-:W-:-:S04]  /*1cd0*/  IADD3 R15, PT, PT, R8, -R13, RZ ;  /* 0x8000000d080f7210 */ /* 0x000fc80007ffe0ff */
[----:B------:R-:W-:-:S13]  /*1ce0*/  ISETP.GE.U32.AND P0, PT, R15, 0x3, PT ;  /* 0x000000030f00780c */ /* 0x000fda0003f06070 */
[----:B------:R-:W-:Y:S05]  /*1cf0*/  @!P0 BRA `(.L_x_577) ;  /* 0x0000000000348947 */ /* 0x000fea0003800000 */
.L_x_580:
[----:B0-----:R-:W-:-:S05]  /*1d00*/  IMAD R15, R14, 0x4, R1 ;  /* 0x000000040e0f7824 */ /* 0x001fca00078e0201 */
        /* <DEDUP_REMOVED lines=12> */
.L_x_577:
[----:B------:R-:W-:Y:S05]  /*1dd0*/  BSYNC.RECONVERGENT B0 ;  /* 0x0000000000007941 */ /* 0x000fea0003800200 */
.L_x_576:
[----:B------:R-:W3:Y:S02]  /*1de0*/  LDCU UR8, c[0x0][0x3b0] ;  /* 0x00007600ff0877ac */ /* 0x000ee40008000800 */
[----:B---3--:R-:W-:-:S13]  /*1df0*/  ISETP.GE.AND P0, PT, R13, UR8, PT ;  /* 0x000000080d007c0c */ /* 0x008fda000bf06270 */
[----:B------:R-:W-:-:S05]  /*1e00*/  @!P0 LEA R13, R13, R1, 0x2 ;  /* 0x000000010d0d8211 */ /* 0x000fca00078e10ff */
[----:B------:R3:W-:Y:S02]  /*1e10*/  @!P0 STL [R13], R12 ;  /* 0x0000000c0d008387 */ /* 0x0007e40000100800 */
.L_x_572:
[----:B------:R-:W-:-:S04]  /*1e20*/  UIADD3 UR5, UPT, UPT, UR5, 0x1, URZ ;  /* 0x0000000105057890 */ /* 0x000fc8000fffe0ff */
[----:B------:R-:W-:-:S09]  /*1e30*/  UISETP.NE.AND UP0, UPT, UR5, 0x20, UPT ;  /* 0x000000200500788c */ /* 0x000fd2000bf05270 */
[----:B------:R-:W-:Y:S05]  /*1e40*/  BRA.U UP0, `(.L_x_581) ;  /* 0xfffffff900c87547 */ /* 0x000fea000b83ffff */
[----:B------:R-:W4:Y:S01]  /*1e50*/  LDCU.64 UR8, c[0x0][0x3a0] ;  /* 0x00007400ff0877ac */ /* 0x000f220008000a00 */
[----:B------:R-:W-:-:S04]  /*1e60*/  UIADD3 UR4, UPT, UPT, UR4, 0x20, URZ ;  /* 0x0000002004047890 */ /* 0x000fc8000fffe0ff */
[----:B----4-:R-:W-:-:S04]  /*1e70*/  UISETP.GE.U32.AND UP0, UPT, UR4, UR8, UPT ;  /* 0x000000080400728c */ /* 0x010fc8000bf06070 */
[----:B------:R-:W-:-:S09]  /*1e80*/  UISETP.GE.U32.AND.EX UP0, UPT, URZ, UR9, UPT, UP0 ;  /* 0x00000009ff00728c */ /* 0x000fd2000bf06100 */
[----:B------:R-:W-:Y:S05]  /*1e90*/  BRA.U !UP0, `(.L_x_582) ;  /* 0xfffffff108587547 */ /* 0x000fea000b83ffff */
.L_x_558:
[----:B------:R-:W4:Y:S01]  /*1ea0*/  LDC R8, c[0x0][0x3b0] ;  /* 0x0000ec00ff087b82 */ /* 0x000f220000000800 */
[----:B------:R-:W-:Y:S01]  /*1eb0*/  UISETP.NE.U32.AND UP0, UPT, UR8, URZ, UPT ;  /* 0x000000ff0800728c */ /* 0x000fe2000bf05070 */
[----:B01----:R-:W-:Y:S02]  /*1ec0*/  IMAD.MOV.U32 R10, RZ, RZ, RZ ;  /* 0x000000ffff0a7224 */ /* 0x003fe400078e00ff */
[----:B------:R-:W-:Y:S01]  /*1ed0*/  IMAD.MOV.U32 R9, RZ, RZ, RZ ;  /* 0x000000ffff097224 */ /* 0x000fe200078e00ff */
[----:B------:R-:W-:Y:S01]  /*1ee0*/  UISETP.NE.AND.EX UP0, UPT, UR9, URZ, UPT, UP0 ;  /* 0x000000ff0900728c */ /* 0x000fe2000bf05300 */
[----:B----4-:R-:W-:-:S08]  /*1ef0*/  IMAD R7, R8, 0x4, R1 ;  /* 0x0000000408077824 */ /* 0x010fd000078e0201 */
[----:B------:R-:W-:Y:S05]  /*1f00*/  BRA.U !UP0, `(.L_x_583) ;  /* 0x0000001508207547 */ /* 0x000fea000b800000 */
[----:B------:R-:W5:Y:S01]  /*1f10*/  LDL R7, [R7+-0x4] ;  /* 0xfffffc0007077983 */ /* 0x000f620000100800 */
[----:B------:R-:W0:Y:S01]  /*1f20*/  LDCU UR4, c[0x0][0x3b4] ;  /* 0x00007680ff0477ac */ /* 0x000e220008000800 */
[----:B------:R-:W-:Y:S02]  /*1f30*/  HFMA2 R9, -RZ, RZ, 0, 0 ;  /* 0x00000000ff097431 */ /* 0x000fe400000001ff */
[----:B------:R-:W-:Y:S01]  /*1f40*/  IMAD.MOV.U32 R10, RZ, RZ, RZ ;  /* 0x000000ffff0a7224 */ /* 0x000fe200078e00ff */
[----:B------:R-:W1:Y:S01]  /*1f50*/  LDCU UR8, c[0x0][0x3b8] ;  /* 0x00007700ff0877ac */ /* 0x000e620008000800 */
[----:B0-----:R-:W-:Y:S01]  /*1f60*/  IMAD R8, R2, UR4, RZ ;  /* 0x0000000402087c24 */ /* 0x001fe2000f8e02ff */
[----:B-1----:R-:W-:-:S04]  /*1f70*/  UIMAD UR8, UR4, UR8, URZ ;  /* 0x00000008040872a4 */ /* 0x002fc8000f8e02ff */
[----:B--2---:R-:W-:Y:S01]  /*1f80*/  SHF.R.S32.HI R11, RZ, 0x1f, R8 ;  /* 0x0000001fff0b7819 */ /* 0x004fe20000011408 */
[----:B------:R-:W-:-:S07]  /*1f90*/  UMOV UR4, URZ ;  /* 0x000000ff00047c82 */ /* 0x000fce0008000000 */
.L_x_606:
[----:B0-----:R-:W0:Y:S01]  /*1fa0*/  S2UR UR9, SR_CgaCtaId ;  /* 0x00000000000979c3 */ /* 0x001e220000008800 */
[----:B------:R-:W-:Y:S01]  /*1fb0*/  UMOV UR5, 0x400 ;  /* 0x0000040000057882 */ /* 0x000fe20000000000 */
[----:B---3--:R-:W-:Y:S01]  /*1fc0*/  VIADD R13, R0, UR4 ;  /* 0x00000004000d7c36 */ /* 0x008fe20008000000 */
[----:B------:R-:W-:Y:S04]  /*1fd0*/  BSSY.RECONVERGENT B0, `(.L_x_584) ;  /* 0x0000083000007945 */ /* 0x000fe80003800200 */
[----:B------:R-:W-:-:S04]  /*1fe0*/  ISETP.LT.U32.AND P0, PT, R13, R4, PT ;  /* 0x000000040d00720c */ /* 0x000fc80003f01070 */
[----:B------:R-:W-:-:S04]  /*1ff0*/  ISETP.LT.U32.AND.EX P0, PT, RZ, R5, PT, P0 ;  /* 0x00000005ff00720c */ /* 0x000fc80003f01100 */
        /* <DEDUP_REMOVED lines=27> */
[----:B------:R-:W-:Y:S01]  /*21b0*/  ISETP.GE.U32.AND P1, PT, R13, UR5, PT ;  /* 0x000000050d007c0c */ /* 0x000fe2000bf26070 */
[----:B------:R-:W-:-:S12]  /*21c0*/  IMAD.MOV.U32 R13, RZ, RZ, RZ ;  /* 0x000000ffff0d7224 */ /* 0x000fd800078e00ff */
[----:B------:R-:W-:Y:S01]  /*21d0*/  @P1 VIADD R12, R12, 0x1 ;  /* 0x000000010c0c1836 */ /* 0x000fe20000000000 */
[----:B------:R-:W-:-:S05]  /*21e0*/  @!P2 LOP3.LUT R12, RZ, UR5, RZ, 0x33, !PT ;  /* 0x00000005ff0cac12 */ /* 0x000fca000f8e33ff */
[----:B------:R-:W-:-:S04]  /*21f0*/  IMAD.MOV R15, RZ, RZ, -R12 ;  /* 0x000000ffff0f7224 */ /* 0x000fc800078e0a0c */
[----:B------:R-:W-:Y:S01]  /*2200*/  IMAD R15, R15, UR5, R16 ;  /* 0x000000050f0f7c24 */ /* 0x000fe2000f8e0210 */
[----:B------:R-:W-:Y:S06]  /*2210*/  BRA `(.L_x_588) ;  /* 0x0000000000187947 */ /* 0x000fec0003800000 */
.L_x_587:
[----:B------:R-:W-:Y:S02]  /*2220*/  MOV R17, R16 ;  /* 0x0000001000117202 */ /* 0x000fe40000000f00 */
[----:B------:R-:W-:-:S07]  /*2230*/  MOV R18, 0x2250 ;  /* 0x0000225000127802 */ /* 0x000fce0000000f00 */
[----:B-----5:R-:W-:Y:S05]  /*2240*/  CALL.REL.NOINC `($__internal_6_$__cuda_sm20_div_u64) ;  /* 0x0000001c003c7944 */ /* 0x020fea0003c00000 */
[----:B------:R-:W0:Y:S01]  /*2250*/  LDCU UR5, c[0x0][0x3b8] ;  /* 0x00007700ff0577ac */ /* 0x000e220008000800 */
[----:B------:R-:W-:-:S04]  /*2260*/  IMAD.MOV R15, RZ, RZ, -R12 ;  /* 0x000000ffff0f7224 */ /* 0x000fc800078e0a0c */
[----:B0-----:R-:W-:-:S07]  /*2270*/  IMAD R15, R15, UR5, R16 ;  /* 0x000000050f0f7c24 */ /* 0x001fce000f8e0210 */
.L_x_588:
[----:B------:R-:W-:Y:S05]  /*2280*/  BSYNC.RECONVERGENT B1 ;  /* 0x0000000000017941 */ /* 0x000fea0003800200 */
.L_x_586:
[----:B------:R-:W0:Y:S01]  /*2290*/  LDCU.64 UR12, c[0x0][0x388] ;  /* 0x00007100ff0c77ac */ /* 0x000e220008000a00 */
[----:B------:R-:W-:-:S05]  /*22a0*/  IADD3 R14, P0, PT, R8, R12, RZ ;  /* 0x0000000c080e7210 */ /* 0x000fca0007f1e0ff */
[----:B------:R-:W-:Y:S01]  /*22b0*/  IMAD.X R13, R11, 0x1, R13, P0 ;  /* 0x000000010b0d7824 */ /* 0x000fe200000e060d */
[----:B0-----:R-:W-:-:S04]  /*22c0*/  LEA R12, P0, R14, UR12, 0x2 ;  /* 0x0000000c0e0c7c11 */ /* 0x001fc8000f8010ff */
[----:B------:R-:W-:-:S05]  /*22d0*/  LEA.HI.X R13, R14, UR13, R13, 0x2, P0 ;  /* 0x0000000d0e0d7c11 */ /* 0x000fca00080f140d */
[----:B------:R-:W2:Y:S02]  /*22e0*/  LDG.E R12, desc[UR10][R12.64] ;  /* 0x0000000a0c0c7981 */ /* 0x000ea4000c1e1900 */
[----:B--2---:R-:W-:Y:S01]  /*22f0*/  IMAD.IADD R15, R12, 0x1, R15 ;  /* 0x000000010c0f7824 */ /* 0x004fe200078e020f */
[----:B------:R-:W-:Y:S06]  /*2300*/  BRA `(.L_x_589) ;  /* 0x00000004003c7947 */ /* 0x000fec0003800000 */
.L_x_585:
        /* <DEDUP_REMOVED lines=31> */
.L_x_592:
[----:B------:R-:W-:-:S07]  /*2500*/  MOV R18, 0x2520 ;  /* 0x0000252000127802 */ /* 0x000fce0000000f00 */
[----:B-----5:R-:W-:Y:S05]  /*2510*/  CALL.REL.NOINC `($__internal_8_$__cuda_sm20_rem_u64) ;  /* 0x00000020006c7944 */ /* 0x020fea0003c00000 */
.L_x_593:
[----:B------:R-:W-:Y:S05]  /*2520*/  BSYNC.RECONVERGENT B1 ;  /* 0x0000000000017941 */ /* 0x000fea0003800200 */
.L_x_591:
[----:B------:R-:W-:Y:S01]  /*2530*/  VIADD R15, R15, UR8 ;  /* 0x000000080f0f7c36 */ /* 0x000fe20008000000 */
[----:B------:R-:W-:Y:S06]  /*2540*/  BRA `(.L_x_589) ;  /* 0x0000000000ac7947 */ /* 0x000fec0003800000 */
.L_x_590:
        /* <DEDUP_REMOVED lines=23> */
[----:B------:R-:W-:Y:S01]  /*26c0*/  ISETP.GE.U32.AND P1, PT, R13, UR5, PT ;  /* 0x000000050d007c0c */ /* 0x000fe2000bf26070 */
[----:B------:R-:W-:-:S12]  /*26d0*/  HFMA2 R13, -RZ, RZ, 0, 0 ;  /* 0x00000000ff0d7431 */ /* 0x000fd800000001ff */
[----:B------:R-:W-:Y:S01]  /*26e0*/  @P1 VIADD R12, R12, 0x1 ;  /* 0x000000010c0c1836 */ /* 0x000fe20000000000 */
[----:B------:R-:W-:-:S05]  /*26f0*/  @!P2 LOP3.LUT R12, RZ, UR5, RZ, 0x33, !PT ;  /* 0x00000005ff0cac12 */ /* 0x000fca000f8e33ff */
[----:B------:R-:W-:-:S04]  /*2700*/  IMAD.MOV R14, RZ, RZ, -R12 ;  /* 0x000000ffff0e7224 */ /* 0x000fc800078e0a0c */
[----:B------:R-:W-:Y:S01]  /*2710*/  IMAD R17, R14, UR5, R17 ;  /* 0x000000050e117c24 */ /* 0x000fe2000f8e0211 */
[----:B------:R-:W-:Y:S06]  /*2720*/  BRA `(.L_x_596) ;  /* 0x0000000000147947 */ /* 0x000fec0003800000 */
.L_x_595:
[----:B------:R-:W-:-:S07]  /*2730*/  MOV R18, 0x2750 ;  /* 0x0000275000127802 */ /* 0x000fce0000000f00 */
[----:B-----5:R-:W-:Y:S05]  /*2740*/  CALL.REL.NOINC `($__internal_6_$__cuda_sm20_div_u64) ;  /* 0x0000001400fc7944 */ /* 0x020fea0003c00000 */
[----:B------:R-:W0:Y:S01]  /*2750*/  LDCU UR5, c[0x0][0x3b8] ;  /* 0x00007700ff0577ac */ /* 0x000e220008000800 */
[----:B------:R-:W-:-:S04]  /*2760*/  IMAD.MOV R14, RZ, RZ, -R12 ;  /* 0x000000ffff0e7224 */ /* 0x000fc800078e0a0c */
[----:B0-----:R-:W-:-:S07]  /*2770*/  IMAD R17, R14, UR5, R17 ;  /* 0x000000050e117c24 */ /* 0x001fce000f8e0211 */
.L_x_596:
[----:B------:R-:W-:Y:S05]  /*2780*/  BSYNC.RECONVERGENT B1 ;  /* 0x0000000000017941 */ /* 0x000fea0003800200 */
.L_x_594:
[----:B------:R-:W0:Y:S01]  /*2790*/  LDCU.64 UR12, c[0x0][0x388] ;  /* 0x00007100ff0c77ac */ /* 0x000e220008000a00 */
[----:B------:R-:W-:-:S05]  /*27a0*/  IADD3 R14, P0, PT, R8, R12, RZ ;  /* 0x0000000c080e7210 */ /* 0x000fca0007f1e0ff */
[----:B------:R-:W-:Y:S01]  /*27b0*/  IMAD.X R13, R11, 0x1, R13, P0 ;  /* 0x000000010b0d7824 */ /* 0x000fe200000e060d */
[----:B0-----:R-:W-:-:S04]  /*27c0*/  LEA R12, P0, R14, UR12, 0x2 ;  /* 0x0000000c0e0c7c11 */ /* 0x001fc8000f8010ff */
[----:B------:R-:W-:-:S05]  /*27d0*/  LEA.HI.X R13, R14, UR13, R13, 0x2, P0 ;  /* 0x0000000d0e0d7c11 */ /* 0x000fca00080f140d */
[----:B------:R-:W2:Y:S02]  /*27e0*/  LDG.E R12, desc[UR10][R12.64] ;  /* 0x0000000a0c0c7981 */ /* 0x000ea4000c1e1900 */
[----:B--2---:R-:W-:-:S07]  /*27f0*/  IMAD.IADD R15, R12, 0x1, R17 ;  /* 0x000000010c0f7824 */ /* 0x004fce00078e0211 */
.L_x_589:
[----:B------:R-:W-:Y:S05]  /*2800*/  BSYNC.RECONVERGENT B0 ;  /* 0x0000000000007941 */ /* 0x000fea0003800200 */
.L_x_584:
        /* <DEDUP_REMOVED lines=10> */
[----:B------:R-:W0:Y:S01]  /*28b0*/  S2UR UR9, SR_CgaCtaId ;  /* 0x00000000000979c3 */ /* 0x000e220000008800 */
[----:B------:R-:W-:Y:S01]  /*28c0*/  UMOV UR5, 0x400 ;  /* 0x0000040000057882 */ /* 0x000fe20000000000 */
[----:B------:R-:W-:Y:S02]  /*28d0*/  UIADD3 UR20, UP0, UPT, UR4, 0x3, URZ ;  /* 0x0000000304147890 */ /* 0x000fe4000ff1e0ff */
[----:B------:R-:W-:Y:S02]  /*28e0*/  UIADD3 UR5, UPT, UPT, UR5, 0x10, URZ ;  /* 0x0000001005057890 */ /* 0x000fe4000fffe0ff */
[----:B------:R-:W-:-:S02]  /*28f0*/  UIADD3.X UR21, UPT, UPT, URZ, URZ, URZ, UP0, !UPT ;  /* 0x000000ffff157290 */ /* 0x000fc400087fe4ff */
[----:B0-----:R-:W-:-:S03]  /*2900*/  ULEA UR5, UR9, UR5, 0x18 ;  /* 0x0000000509057291 */ /* 0x001fc6000f8ec0ff */
[----:B------:R-:W-:Y:S01]  /*2910*/  UMOV UR9, 0x100 ;  /* 0x0000010000097882 */ /* 0x000fe20000000000 */
[----:B------:R-:W-:Y:S01]  /*2920*/  UIADD3 UR5, UPT, UPT, UR5, 0x19c, URZ ;  /* 0x0000019c05057890 */ /* 0x000fe2000fffe0ff */
[----:B--2---:R0:W-:Y:S04]  /*2930*/  STS [R6+0x100], R13 ;  /* 0x0001000d06007388 */ /* 0x0041e80000000800 */
[----:B---3--:R0:W-:Y:S01]  /*2940*/  STS [R6+0x180], R15 ;  /* 0x0001800f06007388 */ /* 0x0081e20000000800 */
[----:B------:R-:W-:Y:S06]  /*2950*/  BAR.SYNC.DEFER_BLOCKING 0x0 ;  /* 0x0000000000007b1d */ /* 0x000fec0000010000 */
.L_x_605:
[----:B------:R-:W-:Y:S02]  /*2960*/  UIADD3 UR18, UP0, UPT, UR20, -0x3, URZ ;  /* 0xfffffffd14127890 */ /* 0x000fe4000ff1e0ff */
[C---:B------:R-:W-:Y:S01]  /*2970*/  ISETP.GE.U32.AND P2, PT, R4.reuse, UR20, PT ;  /* 0x0000001404007c0c */ /* 0x040fe2000bf46070 */
[----:B------:R-:W-:Y:S02]  /*2980*/  UIADD3 UR17, UP1, UPT, UR20, -0x2, URZ ;  /* 0xfffffffe14117890 */ /* 0x000fe4000ff3e0ff */
[----:B------:R-:W-:Y:S02]  /*2990*/  UIADD3.X UR19, UPT, UPT, UR21, -0x1, URZ, UP0, !UPT ;  /* 0xffffffff15137890 */ /* 0x000fe400087fe4ff */
[C---:B------:R-:W-:Y:S01]  /*29a0*/  ISETP.GE.U32.AND.EX P2, PT, R5.reuse, UR21, PT, P2 ;  /* 0x0000001505007c0c */ /* 0x040fe2000bf46120 */
[----:B------:R-:W-:Y:S01]  /*29b0*/  UIADD3 UR16, UP2, UPT, UR20, -0x1, URZ ;  /* 0xffffffff14107890 */ /* 0x000fe2000ff5e0ff */
[C---:B------:R-:W-:Y:S01]  /*29c0*/  ISETP.GE.U32.AND P6, PT, R4.reuse, UR18, PT ;  /* 0x0000001204007c0c */ /* 0x040fe2000bfc6070 */
[----:B------:R-:W-:Y:S01]  /*29d0*/  UIADD3 UR15, UP3, UPT, UR20, 0x1, URZ ;  /* 0x00000001140f7890 */ /* 0x000fe2000ff7e0ff */
[C---:B------:R-:W-:Y:S01]  /*29e0*/  ISETP.GE.U32.AND P0, PT, R4.reuse, UR17, PT ;  /* 0x0000001104007c0c */ /* 0x040fe2000bf06070 */
[----:B------:R-:W-:Y:S01]  /*29f0*/  UIADD3 UR14, UP4, UPT, UR20, 0x2, URZ ;  /* 0x00000002140e7890 */ /* 0x000fe2000ff9e0ff */
[C---:B------:R-:W-:Y:S01]  /*2a00*/  ISETP.GE.U32.AND.EX P6, PT, R5.reuse, UR19, PT, P6 ;  /* 0x0000001305007c0c */ /* 0x040fe2000bfc6160 */
[----:B------:R-:W-:Y:S01]  /*2a10*/  UIADD3.X UR18, UPT, UPT, UR21, -0x1, URZ, UP1, !UPT ;  /* 0xffffffff15127890 */ /* 0x000fe20008ffe4ff */
[C---:B------:R-:W-:Y:S01]  /*2a20*/  ISETP.GE.U32.AND P4, PT, R4.reuse, UR16, PT ;  /* 0x0000001004007c0c */ /* 0x040fe2000bf86070 */
[----:B------:R-:W-:Y:S01]  /*2a30*/  UIADD3 UR13, UP5, UPT, UR20, 0x3, URZ ;  /* 0x00000003140d7890 */ /* 0x000fe2000ffbe0ff */
[C---:B------:R-:W-:Y:S01]  /*2a40*/  ISETP.GE.U32.AND P5, PT, R4.reuse, UR15, PT ;  /* 0x0000000f04007c0c */ /* 0x040fe2000bfa6070 */
[----:B------:R-:W-:Y:S01]  /*2a50*/  UIADD3 UR9, UPT, UPT, UR9, 0x20, URZ ;  /* 0x0000002009097890 */ /* 0x000fe2000fffe0ff */
[----:B------:R-:W-:Y:S01]  /*2a60*/  ISETP.GE.U32.AND P1, PT, R4, UR14, PT ;  /* 0x0000000e04007c0c */ /* 0x000fe2000bf26070 */
[----:B------:R-:W-:Y:S01]  /*2a70*/  UIADD3 UR12, UP6, UPT, UR20, 0x4, URZ ;  /* 0x00000004140c7890 */ /* 0x000fe2000ffde0ff */
[----:B------:R-:W-:Y:S01]  /*2a80*/  ISETP.GE.U32.AND.EX P3, PT, R5, UR18, PT, P0 ;  /* 0x0000001205007c0c */ /* 0x000fe2000bf66100 */
[----:B------:R-:W-:-:S02]  /*2a90*/  UIADD3.X UR17, UPT, UPT, UR21, -0x1, URZ, UP2, !UPT ;  /* 0xffffffff15117890 */ /* 0x000fc400097fe4ff */
[----:B------:R-:W-:Y:S02]  /*2aa0*/  UIADD3.X UR16, UPT, UPT, URZ, UR21, URZ, UP3, !UPT ;  /* 0x00000015ff107290 */ /* 0x000fe40009ffe4ff */
[----:B------:R-:W-:Y:S02]  /*2ab0*/  UIADD3.X UR15, UPT, UPT, URZ, UR21, URZ, UP4, !UPT ;  /* 0x00000015ff0f7290 */ /* 0x000fe4000a7fe4ff */
[----:B------:R-:W-:Y:S01]  /*2ac0*/  UIADD3.X UR14, UPT, UPT, URZ, UR21, URZ, UP5, !UPT ;  /* 0x00000015ff0e7290 */ /* 0x000fe2000affe4ff */
[----:B------:R-:W-:Y:S11]  /*2ad0*/  @!P6 BRA `(.L_x_597) ;  /* 0x000000000038e947 */ /* 0x000ff60003800000 */
[----:B------:R-:W-:Y:S04]  /*2ae0*/  LDS R12, [R6] ;  /* 0x00000000060c7984 */ /* 0x000fe80000000800 */
[----:B0-----:R-:W0:Y:S04]  /*2af0*/  LDS R13, [UR5+-0x9c] ;  /* 0xffff6405ff0d7984 */ /* 0x001e280008000800 */
[----:B------:R-:W-:Y:S04]  /*2b00*/  LDS R14, [R6+0x80] ;  /* 0x00008000060e7984 */ /* 0x000fe80000000800 */
[----:B------:R-:W1:Y:S01]  /*2b10*/  LDS R15, [UR5+-0x1c] ;  /* 0xffffe405ff0f7984 */ /* 0x000e620008000800 */
[----:B0-----:R-:W-:Y:S01]  /*2b20*/  FADD R12, R12, -R13 ;  /* 0x8000000d0c0c7221 */ /* 0x001fe20000000000 */
[----:B------:R-:W-:-:S04]  /*2b30*/  VIADD R13, R9, 0x1 ;  /* 0x00000001090d7836 */ /* 0x000fc80000000000 */
[----:B-----5:R-:W-:Y:S02]  /*2b40*/  FSETP.GTU.AND P0, PT, |R12|, R7, PT ;  /* 0x000000070c00720b */ /* 0x020fe40003f0c200 */
[----:B------:R-:W-:Y:S01]  /*2b50*/  IADD3 R12, PT, PT, R10, 0x1, RZ ;  /* 0x000000010a0c7810 */ /* 0x000fe20007ffe0ff */
[----:B-1----:R-:W-:-:S05]  /*2b60*/  FADD R14, R14, -R15 ;  /* 0x8000000f0e0e7221 */ /* 0x002fca0000000000 */
[----:B------:R-:W-:-:S05]  /*2b70*/  FSETP.GTU.AND P6, PT, |R14|, R7, PT ;  /* 0x000000070e00720b */ /* 0x000fca0003fcc200 */
[----:B------:R-:W-:-:S05]  /*2b80*/  @P0 IMAD.MOV R12, RZ, RZ, R10 ;  /* 0x000000ffff0c0224 */ /* 0x000fca00078e020a */
[----:B------:R-:W-:-:S03]  /*2b90*/  MOV R10, R12 ;  /* 0x0000000c000a7202 */ /* 0x000fc60000000f00 */
[----:B------:R-:W-:-:S04]  /*2ba0*/  @P6 IMAD.MOV R13, RZ, RZ, R9 ;  /* 0x000000ffff0d6224 */ /* 0x000fc800078e0209 */
[----:B------:R-:W-:-:S07]  /*2bb0*/  IMAD.MOV.U32 R9, RZ, RZ, R13 ;  /* 0x000000ffff097224 */ /* 0x000fce00078e000d */
.L_x_597:
[----:B------:R-:W-:Y:S01]  /*2bc0*/  ISETP.GE.U32.AND P0, PT, R4, UR13, PT ;  /* 0x0000000d04007c0c */ /* 0x000fe2000bf06070 */
[----:B------:R-:W-:Y:S01]  /*2bd0*/  UIADD3.X UR13, UPT, UPT, URZ, UR21, URZ, UP6, !UPT ;  /* 0x00000015ff0d7290 */ /* 0x000fe2000b7fe4ff */
[----:B------:R-:W-:Y:S11]  /*2be0*/  @!P3 BRA `(.L_x_598) ;  /* 0x000000000038b947 */ /* 0x000ff60003800000 */
[----:B0-----:R-:W-:Y:S04]  /*2bf0*/  LDS R15, [R6] ;  /* 0x00000000060f7984 */ /* 0x001fe80000000800 */
[----:B------:R-:W0:Y:S04]  /*2c00*/  LDS R12, [UR5+-0x98] ;  /* 0xffff6805ff0c7984 */ /* 0x000e280008000800 */
[----:B------:R-:W-:Y:S04]  /*2c10*/  LDS R14, [R6+0x80] ;  /* 0x00008000060e7984 */ /* 0x000fe80000000800 */
[----:B------:R-:W1:Y:S01]  /*2c20*/  LDS R13, [UR5+-0x18] ;  /* 0xffffe805ff0d7984 */ /* 0x000e620008000800 */
[----:B0-----:R-:W-:-:S05]  /*2c30*/  FADD R12, R15, -R12 ;  /* 0x8000000c0f0c7221 */ /* 0x001fca0000000000 */
[----:B-----5:R-:W-:Y:S01]  /*2c40*/  FSETP.GTU.AND P3, PT, |R12|, R7, PT ;  /* 0x000000070c00720b */ /* 0x020fe20003f6c200 */
[----:B------:R-:W-:Y:S02]  /*2c50*/  VIADD R12, R10, 0x1 ;  /* 0x000000010a0c7836 */ /* 0x000fe40000000000 */
[----:B-1----:R-:W-:Y:S01]  /*2c60*/  FADD R14, R14, -R13 ;  /* 0x8000000d0e0e7221 */ /* 0x002fe20000000000 */
[----:B------:R-:W-:-:S04]  /*2c70*/  VIADD R13, R9, 0x1 ;  /* 0x00000001090d7836 */ /* 0x000fc80000000000 */
[----:B------:R-:W-:-:S05]  /*2c80*/  FSETP.GTU.AND P6, PT, |R14|, R7, PT ;  /* 0x000000070e00720b */ /* 0x000fca0003fcc200 */
[----:B------:R-:W-:-:S05]  /*2c90*/  @P3 IADD3 R12, PT, PT, R10, RZ, RZ ;  /* 0x000000ff0a0c3210 */ /* 0x000fca0007ffe0ff */
[----:B------:R-:W-:-:S03]  /*2ca0*/  IMAD.MOV.U32 R10, RZ, RZ, R12 ;  /* 0x000000ffff0a7224 */ /* 0x000fc600078e000c */
[----:B------:R-:W-:-:S04]  /*2cb0*/  @P6 IMAD.MOV R13, RZ, RZ, R9 ;  /* 0x000000ffff0d6224 */ /* 0x000fc800078e0209 */
[----:B------:R-:W-:-:S07]  /*2cc0*/  IMAD.MOV.U32 R9, RZ, RZ, R13 ;  /* 0x000000ffff097224 */ /* 0x000fce00078e000d */
.L_x_598:
[C---:B------:R-:W-:Y:S01]  /*2cd0*/  ISETP.GE.U32.AND.EX P4, PT, R5.reuse, UR17, PT, P4 ;  /* 0x0000001105007c0c */ /* 0x040fe2000bf86140 */
[----:B------:R-:W-:Y:S01]  /*2ce0*/  UISETP.NE.AND UP1, UPT, UR9, 0x180, UPT ;  /* 0x000001800900788c */ /* 0x000fe2000bf25270 */
[----:B------:R-:W-:Y:S02]  /*2cf0*/  ISETP.GE.U32.AND P3, PT, R4, UR12, PT ;  /* 0x0000000c04007c0c */ /* 0x000fe4000bf66070 */
[C---:B------:R-:W-:Y:S02]  /*2d00*/  ISETP.GE.U32.AND.EX P5, PT, R5.reuse, UR16, PT, P5 ;  /* 0x0000001005007c0c */ /* 0x040fe4000bfa6150 */
[C---:B------:R-:W-:Y:S02]  /*2d10*/  ISETP.GE.U32.AND.EX P1, PT, R5.reuse, UR15, PT, P1 ;  /* 0x0000000f05007c0c */ /* 0x040fe4000bf26110 */
[C---:B------:R-:W-:Y:S02]  /*2d20*/  ISETP.GE.U32.AND.EX P0, PT, R5.reuse, UR14, PT, P0 ;  /* 0x0000000e05007c0c */ /* 0x040fe4000bf06100 */
[----:B------:R-:W-:-:S03]  /*2d30*/  ISETP.GE.U32.AND.EX P3, PT, R5, UR13, PT, P3 ;  /* 0x0000000d05007c0c */ /* 0x000fc6000bf66130 */
[----:B------:R-:W-:Y:S10]  /*2d40*/  @!P4 BRA `(.L_x_599) ;  /* 0x000000000038c947 */ /* 0x000ff40003800000 */
[----:B0-----:R-:W-:Y:S04]  /*2d50*/  LDS R15, [R6] ;  /* 0x00000000060f7984 */ /* 0x001fe80000000800 */
[----:B------:R-:W0:Y:S04]  /*2d60*/  LDS R12, [UR5+-0x94] ;  /* 0xffff6c05ff0c7984 */ /* 0x000e280008000800 */
[----:B------:R-:W-:Y:S04]  /*2d70*/  LDS R14, [R6+0x80] ;  /* 0x00008000060e7984 */ /* 0x000fe80000000800 */
[----:B------:R-:W1:Y:S01]  /*2d80*/  LDS R13, [UR5+-0x14] ;  /* 0xffffec05ff0d7984 */ /* 0x000e620008000800 */
[----:B0-----:R-:W-:-:S05]  /*2d90*/  FADD R12, R15, -R12 ;  /* 0x8000000c0f0c7221 */ /* 0x001fca0000000000 */
[----:B-----5:R-:W-:Y:S02]  /*2da0*/  FSETP.GTU.AND P4, PT, |R12|, R7, PT ;  /* 0x000000070c00720b */ /* 0x020fe40003f8c200 */
[----:B------:R-:W-:Y:S01]  /*2db0*/  IADD3 R12, PT, PT, R10, 0x1, RZ ;  /* 0x000000010a0c7810 */ /* 0x000fe20007ffe0ff */
[----:B-1----:R-:W-:Y:S01]  /*2dc0*/  FADD R14, R14, -R13 ;  /* 0x8000000d0e0e7221 */ /* 0x002fe20000000000 */
[----:B------:R-:W-:-:S04]  /*2dd0*/  VIADD R13, R9, 0x1 ;  /* 0x00000001090d7836 */ /* 0x000fc80000000000 */
[----:B------:R-:W-:-:S05]  /*2de0*/  FSETP.GTU.AND P6, PT, |R14|, R7, PT ;  /* 0x000000070e00720b */ /* 0x000fca0003fcc200 */
[----:B------:R-:W-:-:S05]  /*2df0*/  @P4 IMAD.MOV R12, RZ, RZ, R10 ;  /* 0x000000ffff0c4224 */ /* 0x000fca00078e020a */
[----:B------:R-:W-:-:S03]  /*2e00*/  MOV R10, R12 ;  /* 0x0000000c000a7202 */ /* 0x000fc60000000f00 */
[----:B------:R-:W-:-:S04]  /*2e10*/  @P6 IMAD.MOV R13, RZ, RZ, R9 ;  /* 0x000000ffff0d6224 */ /* 0x000fc800078e0209 */
[----:B------:R-:W-:-:S07]  /*2e20*/  IMAD.MOV.U32 R9, RZ, RZ, R13 ;  /* 0x000000ffff097224 */ /* 0x000fce00078e000d */
.L_x_599:
[----:B------:R-:W-:Y:S05]  /*2e30*/  @!P2 BRA `(.L_x_600) ;  /* 0x000000000038a947 */ /* 0x000fea0003800000 */
        /* <DEDUP_REMOVED lines=14> */
.L_x_600:
[----:B------:R-:W-:Y:S05]  /*2f20*/  @!P5 BRA `(.L_x_601) ;  /* 0x000000000038d947 */ /* 0x000fea0003800000 */
        /* <DEDUP_REMOVED lines=14> */
.L_x_601:
        /* <DEDUP_REMOVED lines=13> */
[----:B------:R-:W-:-:S05]  /*30e0*/  @P2 IMAD.MOV R13, RZ, RZ, R9 ;  /* 0x000000ffff0d2224 */ /* 0x000fca00078e0209 */
[----:B------:R-:W-:-:S07]  /*30f0*/  MOV R9, R13 ;  /* 0x0000000d00097202 */ /* 0x000fce0000000f00 */
.L_x_602:
        /* <DEDUP_REMOVED lines=15> */
.L_x_603:
[----:B------:R-:W-:Y:S05]  /*31f0*/  @!P3 BRA `(.L_x_604) ;  /* 0x000000000038b947 */ /* 0x000fea0003800000 */
[----:B0-----:R-:W-:Y:S04]  /*3200*/  LDS R15, [R6] ;  /* 0x00000000060f7984 */ /* 0x001fe80000000800 */
[----:B------:R-:W0:Y:S04]  /*3210*/  LDS R12, [UR5+-0x80] ;  /* 0xffff8005ff0c7984 */ /* 0x000e280008000800 */
[----:B------:R-:W-:Y:S04]  /*3220*/  LDS R14, [R6+0x80] ;  /* 0x00008000060e7984 */ /* 0x000fe80000000800 */
[----:B------:R-:W1:Y:S01]  /*3230*/  LDS R13, [UR5] ;  /* 0x00000005ff0d7984 */ /* 0x000e620008000800 */
        /* <DEDUP_REMOVED lines=10> */
.L_x_604:
[----:B------:R-:W-:Y:S02]  /*32e0*/  UIADD3 UR20, UP0, UPT, UR20, 0x8, URZ ;  /* 0x0000000814147890 */ /* 0x000fe4000ff1e0ff */
[----:B------:R-:W-:Y:S02]  /*32f0*/  UIADD3 UR5, UPT, UPT, UR5, 0x20, URZ ;  /* 0x0000002005057890 */ /* 0x000fe4000fffe0ff */
[----:B------:R-:W-:Y:S01]  /*3300*/  UIADD3.X UR21, UPT, UPT, URZ, UR21, URZ, UP0, !UPT ;  /* 0x00000015ff157290 */ /* 0x000fe200087fe4ff */
[----:B------:R-:W-:Y:S11]  /*3310*/  BRA.U UP1, `(.L_x_605) ;  /* 0xfffffff501907547 */ /* 0x000ff6000b83ffff */
[----:B------:R-:W1:Y:S01]  /*3320*/  LDCU.64 UR12, c[0x0][0x3a0] ;  /* 0x00007400ff0c77ac */ /* 0x000e620008000a00 */
[----:B------:R-:W-:-:S04]  /*3330*/  UIADD3 UR4, UPT, UPT, UR4, 0x20, URZ ;  /* 0x0000002004047890 */ /* 0x000fc8000fffe0ff */
[----:B-1----:R-:W-:-:S04]  /*3340*/  UISETP.GE.U32.AND UP0, UPT, UR4, UR12, UPT ;  /* 0x0000000c0400728c */ /* 0x002fc8000bf06070 */
[----:B------:R-:W-:-:S09]  /*3350*/  UISETP.GE.U32.AND.EX UP0, UPT, URZ, UR13, UPT, UP0 ;  /* 0x0000000dff00728c */ /* 0x000fd2000bf06100 */
[----:B------:R-:W-:Y:S05]  /*3360*/  BRA.U !UP0, `(.L_x_606) ;  /* 0xffffffed080c7547 */ /* 0x000fea000b83ffff */
[----:B------:R-:W-:Y:S02]  /*3370*/  I2FP.F32.S32 R10, R10 ;  /* 0x0000000a000a7245 */ /* 0x000fe40000201400 */
[----:B------:R-:W-:-:S07]  /*3380*/  I2FP.F32.S32 R9, R9 ;  /* 0x0000000900097245 */ /* 0x000fce0000201400 */
.L_x_583:
[----:B------:R-:W-:Y:S01]  /*3390*/  FSETP.GEU.AND P0, PT, R10, 7, PT ;  /* 0x40e000000a00780b */ /* 0x000fe20003f0e000 */
[----:B------:R-:W-:Y:S01]  /*33a0*/  BSSY.RECONVERGENT B0, `(.L_x_607) ;  /* 0x000001a000007945 */ /* 0x000fe20003800200 */
[----:B0----5:R-:W-:-:S11]  /*33b0*/  CS2R R6, SRZ ;  /* 0x0000000000067805 */ /* 0x021fd6000001ff00 */
[----:B------:R-:W-:Y:S05]  /*33c0*/  @P0 BRA `(.L_x_608) ;  /* 0x00000000005c0947 */ /* 0x000fea0003800000 */
[----:B------:R-:W-:Y:S01]  /*33d0*/  BSSY.RECONVERGENT B1, `(.L_x_609) ;  /* 0x0000015000017945 */ /* 0x000fe20003800200 */
[----:B------:R-:W-:-:S07]  /*33e0*/  IMAD.MOV.U32 R6, RZ, RZ, RZ ;  /* 0x000000ffff067224 */ /* 0x000fce00078e00ff */
.L_x_613:
[----:B------:R-:W-:Y:S01]  /*33f0*/  VIADD R0, R10, 0x1800000 ;  /* 0x018000000a007836 */ /* 0x000fe20000000000 */
[----:B------:R-:W-:Y:S04]  /*3400*/  BSSY.RECONVERGENT B2, `(.L_x_610) ;  /* 0x000000d000027945 */ /* 0x000fe80003800200 */
[----:B------:R-:W-:-:S04]  /*3410*/  LOP3.LUT R0, R0, 0x7f800000, RZ, 0xc0, !PT ;  /* 0x7f80000000007812 */ /* 0x000fc800078ec0ff */
[----:B------:R-:W-:-:S13]  /*3420*/  ISETP.GT.U32.AND P0, PT, R0, 0x1ffffff, PT ;  /* 0x01ffffff0000780c */ /* 0x000fda0003f04070 */
[----:B------:R-:W-:Y:S05]  /*3430*/  @P0 BRA `(.L_x_611) ;  /* 0x0000000000140947 */ /* 0x000fea0003800000 */
[----:B------:R-:W-:Y:S02]  /*3440*/  MOV R0, R10 ;  /* 0x0000000a00007202 */ /* 0x000fe40000000f00 */
[----:B------:R-:W-:-:S07]  /*3450*/  MOV R8, 0x3470 ;  /* 0x0000347000087802 */ /* 0x000fce0000000f00 */
[----:B--23--:R-:W-:Y:S05]  /*3460*/  CALL.REL.NOINC `($__internal_7_$__cuda_sm20_rcp_rn_f32_slowpath) ;  /* 0x0000000c00c07944 */ /* 0x00cfea0003c00000 */
[----:B------:R-:W-:Y:S01]  /*3470*/  IMAD.MOV.U32 R5, RZ, RZ, R4 ;  /* 0x000000ffff057224 */ /* 0x000fe200078e0004 */
[----:B------:R-:W-:Y:S06]  /*3480*/  BRA `(.L_x_612) ;  /* 0x0000000000107947 */ /* 0x000fec0003800000 */
.L_x_611:
[----:B------:R-:W0:Y:S02]  /*3490*/  MUFU.RCP R5, R10 ;  /* 0x0000000a00057308 */ /* 0x000e240000001000 */
[----:B0-----:R-:W-:-:S04]  /*34a0*/  FFMA R0, R5, R10, -1 ;  /* 0xbf80000005007423 */ /* 0x001fc8000000000a */
[----:B------:R-:W-:-:S04]  /*34b0*/  FADD.FTZ R0, -R0, -RZ ;  /* 0x800000ff00007221 */ /* 0x000fc80000010100 */
[----:B------:R-:W-:-:S07]  /*34c0*/  FFMA R5, R5, R0, R5 ;  /* 0x0000000005057223 */ /* 0x000fce0000000005 */
.L_x_612:
[----:B------:R-:W-:Y:S05]  /*34d0*/  BSYNC.RECONVERGENT B2 ;  /* 0x0000000000027941 */ /* 0x000fea0003800200 */
.L_x_610:
[----:B------:R-:W-:Y:S01]  /*34e0*/  FADD R10, R10, 1 ;  /* 0x3f8000000a0a7421 */ /* 0x000fe20000000000 */
[----:B------:R-:W-:-:S04]  /*34f0*/  FADD R6, -R5, R6 ;  /* 0x0000000605067221 */ /* 0x000fc80000000100 */
[----:B------:R-:W-:-:S13]  /*3500*/  FSETP.GEU.AND P0, PT, R10, 7, PT ;  /* 0x40e000000a00780b */ /* 0x000fda0003f0e000 */
[----:B------:R-:W-:Y:S05]  /*3510*/  @!P0 BRA `(.L_x_613) ;  /* 0xfffffffc00b48947 */ /* 0x000fea000383ffff */
[----:B------:R-:W-:Y:S05]  /*3520*/  BSYNC.RECONVERGENT B1 ;  /* 0x0000000000017941 */ /* 0x000fea0003800200 */
.L_x_609:
[----:B------:R-:W0:Y:S02]  /*3530*/  F2F.F64.F32 R6, R6 ;  /* 0x0000000600067310 */ /* 0x000e240000201800 */
.L_x_608:
[----:B------:R-:W-:Y:S05]  /*3540*/  BSYNC.RECONVERGENT B0 ;  /* 0x0000000000007941 */ /* 0x000fea0003800200 */
.L_x_607:
[----:B------:R-:W-:Y:S01]  /*3550*/  FADD R0, R10, -0.5 ;  /* 0xbf0000000a007421 */ /* 0x000fe20000000000 */
[----:B------:R-:W-:Y:S03]  /*3560*/  BSSY.RECONVERGENT B0, `(.L_x_614) ;  /* 0x000000c000007945 */ /* 0x000fe60003800200 */
[----:B------:R-:W-:-:S05]  /*3570*/  VIADD R4, R0, 0x1800000 ;  /* 0x0180000000047836 */ /* 0x000fca0000000000 */
[----:B------:R-:W-:-:S04]  /*3580*/  LOP3.LUT R4, R4, 0x7f800000, RZ, 0xc0, !PT ;  /* 0x7f80000004047812 */ /* 0x000fc800078ec0ff */
[----:B------:R-:W-:-:S13]  /*3590*/  ISETP.GT.U32.AND P0, PT, R4, 0x1ffffff, PT ;  /* 0x01ffffff0400780c */ /* 0x000fda0003f04070 */
[----:B------:R-:W-:Y:S05]  /*35a0*/  @P0 BRA `(.L_x_615) ;  /* 0x00000000000c0947 */ /* 0x000fea0003800000 */
[----:B------:R-:W-:-:S07]  /*35b0*/  MOV R8, 0x35d0 ;  /* 0x000035d000087802 */ /* 0x000fce0000000f00 */
[----:B0-23--:R-:W-:Y:S05]  /*35c0*/  CALL.REL.NOINC `($__internal_7_$__cuda_sm20_rcp_rn_f32_slowpath) ;  /* 0x0000000c00687944 */ /* 0x00dfea0003c00000 */
[----:B------:R-:W-:Y:S05]  /*35d0*/  BRA `(.L_x_616) ;  /* 0x0000000000107947 */ /* 0x000fea0003800000 */
.L_x_615:
[----:B------:R-:W1:Y:S02]  /*35e0*/  MUFU.RCP R5, R0 ;  /* 0x0000000000057308 */ /* 0x000e640000001000 */
[----:B-1----:R-:W-:-:S04]  /*35f0*/  FFMA R4, R0, R5, -1 ;  /* 0xbf80000000047423 */ /* 0x002fc80000000005 */
[----:B------:R-:W-:-:S04]  /*3600*/  FADD.FTZ R4, -R4, -RZ ;  /* 0x800000ff04047221 */ /* 0x000fc80000010100 */
[----:B------:R-:W-:-:S07]  /*3610*/  FFMA R4, R5, R4, R5 ;  /* 0x0000000405047223 */ /* 0x000fce0000000005 */
.L_x_616:
[----:B------:R-:W-:Y:S05]  /*3620*/  BSYNC.RECONVERGENT B0 ;  /* 0x0000000000007941 */ /* 0x000fea0003800200 */
.L_x_614:
[C---:B------:R-:W-:Y:S01]  /*3630*/  FSETP.GEU.AND P0, PT, R0.reuse, 1.175494350822287508e-38, PT ;  /* 0x008000000000780b */ /* 0x040fe20003f0e000 */
[----:B---3--:R-:W-:Y:S01]  /*3640*/  IMAD.MOV.U32 R13, RZ, RZ, 0x3e055027 ;  /* 0x3e055027ff0d7424 */ /* 0x008fe200078e00ff */
[----:B------:R-:W-:Y:S01]  /*3650*/  UMOV UR4, 0x55555555 ;  /* 0x5555555500047882 */ /* 0x000fe20000000000 */
[----:B------:R-:W-:Y:S01]  /*3660*/  UMOV UR5, 0x3fa55555 ;  /* 0x3fa5555500057882 */ /* 0x000fe20000000000 */
[----:B------:R-:W-:Y:S01]  /*3670*/  UMOV UR6, 0xdf7df7df ;  /* 0xdf7df7df00067882 */ /* 0x000fe20000000000 */
[----:B------:R-:W-:Y:S01]  /*3680*/  UMOV UR7, 0x3f6f7df7 ;  /* 0x3f6f7df700077882 */ /* 0x000fe20000000000 */
[----:B------:R-:W-:Y:S07]  /*3690*/  BSSY.RECONVERGENT B0, `(.L_x_617) ;  /* 0x0000044000007945 */ /* 0x000fee0003800200 */
[----:B------:R-:W-:-:S05]  /*36a0*/  @!P0 FMUL R0, R0, 8388608 ;  /* 0x4b00000000008820 */ /* 0x000fca0000400000 */
[----:B------:R-:W-:-:S04]  /*36b0*/  IADD3 R5, PT, PT, R0, -0x3f2aaaab, RZ ;  /* 0xc0d5555500057810 */ /* 0x000fc80007ffe0ff */
[----:B--2---:R-:W-:-:S04]  /*36c0*/  LOP3.LUT R11, R5, 0xff800000, RZ, 0xc0, !PT ;  /* 0xff800000050b7812 */ /* 0x004fc800078ec0ff */
[----:B------:R-:W-:Y:S01]  /*36d0*/  I2FP.F32.S32 R8, R11 ;  /* 0x0000000b00087245 */ /* 0x000fe20000201400 */
[----:B------:R-:W-:Y:S01]  /*36e0*/  IMAD.IADD R5, R0, 0x1, -R11 ;  /* 0x0000000100057824 */ /* 0x000fe200078e0a0b */
[----:B------:R-:W-:-:S03]  /*36f0*/  MOV R11, 0x7f800000 ;  /* 0x7f800000000b7802 */ /* 0x000fc60000000f00 */
        /* <DEDUP_REMOVED lines=12> */
[----:B------:R-:W-:Y:S01]  /*37c0*/  FFMA R5, R8, 1.1920928955078125e-07, R5 ;  /* 0x3400000008057823 */ /* 0x000fe20000000005 */
[----:B------:R-:W-:Y:S01]  /*37d0*/  FMUL R8, R4, R4 ;  /* 0x0000000404087220 */ /* 0x000fe20000400000 */
[----:B------:R-:W-:-:S03]  /*37e0*/  FFMA R10, R10, R13, R10 ;  /* 0x0000000d0a0a7223 */ /* 0x000fc6000000000a */
[----:B------:R-:W-:Y:S01]  /*37f0*/  FMUL R12, R8, R8 ;  /* 0x00000008080c7220 */ /* 0x000fe20000400000 */
[----:B------:R-:W-:Y:S02]  /*3800*/  FFMA R10, R5, 0.69314718246459960938, R10 ;  /* 0x3f317218050a7823 */ /* 0x000fe4000000000a */
[----:B------:R-:W-:Y:S02]  /*3810*/  F2F.F64.F32 R4, R8 ;  /* 0x0000000800047310 */ /* 0x000fe40000201800 */
[C---:B------:R-:W-:Y:S01]  /*3820*/  @P0 FFMA R10, R0.reuse, R11, +INF ;  /* 0x7f800000000a0423 */ /* 0x040fe2000000000b */
[----:B------:R-:W-:-:S04]  /*3830*/  FSETP.NEU.AND P0, PT, R0, RZ, PT ;  /* 0x000000ff0000720b */ /* 0x000fc80003f0d000 */
[----:B------:R-:W-:Y:S01]  /*3840*/  FSEL R0, R10, -INF , P0 ;  /* 0xff8000000a007808 */ /* 0x000fe20000000000 */
[----:B------:R-:W1:Y:S01]  /*3850*/  F2F.F64.F32 R12, R12 ;  /* 0x0000000c000c7310 */ /* 0x000e620000201800 */
[----:B------:R-:W-:-:S07]  /*3860*/  FSETP.GEU.AND P0, PT, R9, 7, PT ;  /* 0x40e000000900780b */ /* 0x000fce0003f0e000 */
[----:B------:R-:W2:Y:S01]  /*3870*/  F2F.F64.F32 R10, R0 ;  /* 0x00000000000a7310 */ /* 0x000ea20000201800 */
[----:B-1----:R-:W-:Y:S02]  /*3880*/  DMUL R14, R12, UR6 ;  /* 0x000000060c0e7c28 */ /* 0x002fe40008000000 */
[----:B--2---:R-:W-:Y:S01]  /*3890*/  DFMA R10, R4, UR4, R10 ;  /* 0x00000004040a7c2b */ /* 0x004fe2000800000a */
        /* <DEDUP_REMOVED lines=13> */
[----:B------:R-:W-:-:S07]  /*3970*/  IMAD.MOV.U32 R6, RZ, RZ, RZ ;  /* 0x000000ffff067224 */ /* 0x000fce00078e00ff */
.L_x_623:
[----:B------:R-:W-:Y:S01]  /*3980*/  VIADD R0, R9, 0x1800000 ;  /* 0x0180000009007836 */ /* 0x000fe20000000000 */
[----:B------:R-:W-:Y:S04]  /*3990*/  BSSY.RECONVERGENT B2, `(.L_x_620) ;  /* 0x000000d000027945 */ /* 0x000fe80003800200 */
[----:B------:R-:W-:-:S04]  /*39a0*/  LOP3.LUT R0, R0, 0x7f800000, RZ, 0xc0, !PT ;  /* 0x7f80000000007812 */ /* 0x000fc800078ec0ff */
[----:B------:R-:W-:-:S13]  /*39b0*/  ISETP.GT.U32.AND P0, PT, R0, 0x1ffffff, PT ;  /* 0x01ffffff0000780c */ /* 0x000fda0003f04070 */
[----:B------:R-:W-:Y:S05]  /*39c0*/  @P0 BRA `(.L_x_621) ;  /* 0x0000000000140947 */ /* 0x000fea0003800000 */
[----:B------:R-:W-:Y:S02]  /*39d0*/  MOV R0, R9 ;  /* 0x0000000900007202 */ /* 0x000fe40000000f00 */
[----:B------:R-:W-:-:S07]  /*39e0*/  MOV R8, 0x3a00 ;  /* 0x00003a0000087802 */ /* 0x000fce0000000f00 */
[----:B01----:R-:W-:Y:S05]  /*39f0*/  CALL.REL.NOINC `($__internal_7_$__cuda_sm20_rcp_rn_f32_slowpath) ;  /* 0x00000008005c7944 */ /* 0x003fea0003c00000 */
[----:B------:R-:W-:Y:S01]  /*3a00*/  IMAD.MOV.U32 R7, RZ, RZ, R4 ;  /* 0x000000ffff077224 */ /* 0x000fe200078e0004 */
[----:B------:R-:W-:Y:S06]  /*3a10*/  BRA `(.L_x_622) ;  /* 0x0000000000107947 */ /* 0x000fec0003800000 */
.L_x_621:
[----:B------:R-:W2:Y:S02]  /*3a20*/  MUFU.RCP R0, R9 ;  /* 0x0000000900007308 */ /* 0x000ea40000001000 */
[----:B--2---:R-:W-:-:S04]  /*3a30*/  FFMA R4, R0, R9, -1 ;  /* 0xbf80000000047423 */ /* 0x004fc80000000009 */
[----:B------:R-:W-:-:S04]  /*3a40*/  FADD.FTZ R7, -R4, -RZ ;  /* 0x800000ff04077221 */ /* 0x000fc80000010100 */
[----:B------:R-:W-:-:S07]  /*3a50*/  FFMA R7, R0, R7, R0 ;  /* 0x0000000700077223 */ /* 0x000fce0000000000 */
.L_x_622:
[----:B------:R-:W-:Y:S05]  /*3a60*/  BSYNC.RECONVERGENT B2 ;  /* 0x0000000000027941 */ /* 0x000fea0003800200 */
.L_x_620:
[----:B------:R-:W-:Y:S01]  /*3a70*/  FADD R9, R9, 1 ;  /* 0x3f80000009097421 */ /* 0x000fe20000000000 */
[----:B------:R-:W-:-:S04]  /*3a80*/  FADD R6, -R7, R6 ;  /* 0x0000000607067221 */ /* 0x000fc80000000100 */
[----:B------:R-:W-:-:S13]  /*3a90*/  FSETP.GEU.AND P0, PT, R9, 7, PT ;  /* 0x40e000000900780b */ /* 0x000fda0003f0e000 */
[----:B------:R-:W-:Y:S05]  /*3aa0*/  @!P0 BRA `(.L_x_623) ;  /* 0xfffffffc00b48947 */ /* 0x000fea000383ffff */
[----:B------:R-:W-:Y:S05]  /*3ab0*/  BSYNC.RECONVERGENT B1 ;  /* 0x0000000000017941 */ /* 0x000fea0003800200 */
.L_x_619:
[----:B------:R-:W2:Y:S02]  /*3ac0*/  F2F.F64.F32 R6, R6 ;  /* 0x0000000600067310 */ /* 0x000ea40000201800 */
.L_x_618:
[----:B------:R-:W-:Y:S05]  /*3ad0*/  BSYNC.RECONVERGENT B0 ;  /* 0x0000000000007941 */ /* 0x000fea0003800200 */
.L_x_617:
[----:B------:R-:W-:Y:S01]  /*3ae0*/  FADD R0, R9, -0.5 ;  /* 0xbf00000009007421 */ /* 0x000fe20000000000 */
[----:B------:R-:W-:Y:S03]  /*3af0*/  BSSY.RECONVERGENT B0, `(.L_x_624) ;  /* 0x000000c000007945 */ /* 0x000fe60003800200 */
[----:B------:R-:W-:-:S05]  /*3b00*/  VIADD R4, R0, 0x1800000 ;  /* 0x0180000000047836 */ /* 0x000fca0000000000 */
[----:B------:R-:W-:-:S04]  /*3b10*/  LOP3.LUT R4, R4, 0x7f800000, RZ, 0xc0, !PT ;  /* 0x7f80000004047812 */ /* 0x000fc800078ec0ff */
[----:B------:R-:W-:-:S13]  /*3b20*/  ISETP.GT.U32.AND P0, PT, R4, 0x1ffffff, PT ;  /* 0x01ffffff0400780c */ /* 0x000fda0003f04070 */
[----:B------:R-:W-:Y:S05]  /*3b30*/  @P0 BRA `(.L_x_625) ;  /* 0x00000000000c0947 */ /* 0x000fea0003800000 */
[----:B------:R-:W-:-:S07]  /*3b40*/  MOV R8, 0x3b60 ;  /* 0x00003b6000087802 */ /* 0x000fce0000000f00 */
[----:B012---:R-:W-:Y:S05]  /*3b50*/  CALL.REL.NOINC `($__internal_7_$__cuda_sm20_rcp_rn_f32_slowpath) ;  /* 0x0000000800047944 */ /* 0x007fea0003c00000 */
[----:B------:R-:W-:Y:S05]  /*3b60*/  BRA `(.L_x_626) ;  /* 0x0000000000107947 */ /* 0x000fea0003800000 */
.L_x_625:
[----:B------:R-:W3:Y:S02]  /*3b70*/  MUFU.RCP R9, R0 ;  /* 0x0000000000097308 */ /* 0x000ee40000001000 */
[----:B---3--:R-:W-:-:S04]  /*3b80*/  FFMA R4, R0, R9, -1 ;  /* 0xbf80000000047423 */ /* 0x008fc80000000009 */
[----:B------:R-:W-:-:S04]  /*3b90*/  FADD.FTZ R4, -R4, -RZ ;  /* 0x800000ff04047221 */ /* 0x000fc80000010100 */
[----:B------:R-:W-:-:S07]  /*3ba0*/  FFMA R4, R9, R4, R9 ;  /* 0x0000000409047223 */ /* 0x000fce0000000009 */
.L_x_626:
[----:B------:R-:W-:Y:S05]  /*3bb0*/  BSYNC.RECONVERGENT B0 ;  /* 0x0000000000007941 */ /* 0x000fea0003800200 */
.L_x_624:
[----:B------:R-:W-:Y:S01]  /*3bc0*/  FSETP.GEU.AND P0, PT, R0, 1.175494350822287508e-38, PT ;  /* 0x008000000000780b */ /* 0x000fe20003f0e000 */
[----:B0-----:R-:W-:Y:S01]  /*3bd0*/  IMAD.MOV.U32 R11, RZ, RZ, 0x3e055027 ;  /* 0x3e055027ff0b7424 */ /* 0x001fe200078e00ff */
[----:B------:R-:W-:Y:S01]  /*3be0*/  MOV R13, 0x7f800000 ;  /* 0x7f800000000d7802 */ /* 0x000fe20000000f00 */
[----:B------:R-:W-:Y:S01]  /*3bf0*/  FMUL R4, R4, R4 ;  /* 0x0000000404047220 */ /* 0x000fe20000400000 */
[----:B------:R-:W0:Y:S03]  /*3c00*/  LDCU.64 UR8, c[0x0][0x3a0] ;  /* 0x00007400ff0877ac */ /* 0x000e260008000a00 */
[----:B------:R-:W-:Y:S01]  /*3c10*/  FMUL R12, R4, R4 ;  /* 0x00000004040c7220 */ /* 0x000fe20000400000 */
[----:B------:R-:W-:Y:S01]  /*3c20*/  UMOV UR4, 0x55555555 ;  /* 0x5555555500047882 */ /* 0x000fe20000000000 */
[----:B------:R-:W-:Y:S01]  /*3c30*/  UMOV UR5, 0x3fa55555 ;  /* 0x3fa5555500057882 */ /* 0x000fe20000000000 */
[----:B------:R-:W-:Y:S01]  /*3c40*/  UMOV UR6, 0xdf7df7df ;  /* 0xdf7df7df00067882 */ /* 0x000fe20000000000 */
[----:B------:R-:W-:-:S02]  /*3c50*/  UMOV UR7, 0x3f6f7df7 ;  /* 0x3f6f7df700077882 */ /* 0x000fc40000000000 */
[----:B------:R-:W-:-:S05]  /*3c60*/  @!P0 FMUL R0, R0, 8388608 ;  /* 0x4b00000000008820 */ /* 0x000fca0000400000 */
[----:B------:R-:W-:-:S04]  /*3c70*/  IADD3 R8, PT, PT, R0, -0x3f2aaaab, RZ ;  /* 0xc0d5555500087810 */ /* 0x000fc80007ffe0ff */
        /* <DEDUP_REMOVED lines=22> */
[----:B0-----:R-:W-:-:S03]  /*3de0*/  ISETP.GE.U32.AND P0, PT, R3, UR8, PT ;  /* 0x0000000803007c0c */ /* 0x001fc6000bf06070 */
[----:B------:R-:W0:Y:S01]  /*3df0*/  F2F.F64.F32 R10, R0 ;  /* 0x00000000000a7310 */ /* 0x000e220000201800 */
[----:B------:R-:W-:-:S07]  /*3e00*/  ISETP.GE.U32.AND.EX P0, PT, RZ, UR9, PT, P0 ;  /* 0x00000009ff007c0c */ /* 0x000fce000bf06100 */
        /* <DEDUP_REMOVED lines=13> */
[----:B------:R-:W0:Y:S09]  /*3ee0*/  LDC.64 R8, c[0x0][0x398] ;  /* 0x0000e600ff087b82 */ /* 0x000e320000000a00 */
[----:B------:R-:W1:Y:S02]  /*3ef0*/  F2F.F32.F64 R6, R6 ;  /* 0x0000000600067310 */ /* 0x000e640000301000 */
[----:B-1----:R-:W-:Y:S01]  /*3f00*/  FADD R5, R5, R6 ;  /* 0x0000000605057221 */ /* 0x002fe20000000000 */
[----:B0-----:R-:W-:-:S05]  /*3f10*/  IMAD.WIDE.U32 R2, R2, 0x4, R8 ;  /* 0x0000000402027825 */ /* 0x001fca00078e0008 */
[----:B------:R-:W-:Y:S01]  /*3f20*/  REDG.E.ADD.F32.FTZ.RN.STRONG.GPU desc[UR10][R2.64], R5 ;  /* 0x00000005020079a6 */ /* 0x000fe2000c12f30a */
[----:B------:R-:W-:Y:S05]  /*3f30*/  EXIT ;  /* 0x000000000000794d */ /* 0x000fea0003800000 */
        .weak           $__internal_6_$__cuda_sm20_div_u64
        .type           $__internal_6_$__cuda_sm20_div_u64,@function
        .size           $__internal_6_$__cuda_sm20_div_u64,($__internal_7_$__cuda_sm20_rcp_rn_f32_slowpath - $__internal_6_$__cuda_sm20_div_u64)
$__internal_6_$__cuda_sm20_div_u64:
        /* <DEDUP_REMOVED lines=38> */
[----:B------:R-:W-:Y:S01]  /*41a0*/  IMAD.X R13, RZ, RZ, R13, P0 ;  /* 0x000000ffff0d7224 */ /* 0x000fe200000e060d */
[C---:B------:R-:W-:Y:S01]  /*41b0*/  IADD3 R21, P2, PT, R12.reuse, 0x1, RZ ;  /* 0x000000010c157810 */ /* 0x040fe20007f5e0ff */
[----:B------:R-:W-:-:S03]  /*41c0*/  IMAD.WIDE.U32 R14, R12, UR6, RZ ;  /* 0x000000060c0e7c25 */ /* 0x000fc6000f8e00ff */
[----:B------:R-:W-:Y:S01]  /*41d0*/  IADD3.X R13, PT, PT, RZ, R13, RZ, P1, !PT ;  /* 0x0000000dff0d7210 */ /* 0x000fe20000ffe4ff */
[----:B------:R-:W-:Y:S01]  /*41e0*/  IMAD R20, R12, UR7, R15 ;  /* 0x000000070c147c24 */ /* 0x000fe2000f8e020f */
[----:B------:R-:W-:-:S03]  /*41f0*/  IADD3 R14, P1, PT, -R14, R17, RZ ;  /* 0x000000110e0e7210 */ /* 0x000fc60007f3e1ff */
[----:B------:R-:W-:Y:S01]  /*4200*/  IMAD R20, R13, UR6, R20 ;  /* 0x000000060d147c24 */ /* 0x000fe2000f8e0214 */
[C---:B------:R-:W-:Y:S01]  /*4210*/  ISETP.GE.U32.AND P0, PT, R14.reuse, UR6, PT ;  /* 0x000000060e007c0c */ /* 0x040fe2000bf06070 */
[----:B------:R-:W-:Y:S02]  /*4220*/  IMAD.X R22, RZ, RZ, R13, P2 ;  /* 0x000000ffff167224 */ /* 0x000fe400010e060d */
[----:B------:R-:W-:Y:S01]  /*4230*/  IMAD.X R19, R19, 0x1, ~R20, P1 ;  /* 0x0000000113137824 */ /* 0x000fe200008e0e14 */
[----:B------:R-:W-:-:S04]  /*4240*/  IADD3 R15, P1, PT, R14, -UR6, RZ ;  /* 0x800000060e0f7c10 */ /* 0x000fc8000ff3e0ff */
[C---:B------:R-:W-:Y:S02]  /*4250*/  ISETP.GE.U32.AND.EX P0, PT, R19.reuse, UR7, PT, P0 ;  /* 0x0000000713007c0c */ /* 0x040fe4000bf06100 */
[----:B------:R-:W-:Y:S02]  /*4260*/  IADD3.X R20, PT, PT, R19, ~UR7, RZ, P1, !PT ;  /* 0x8000000713147c10 */ /* 0x000fe40008ffe4ff */
[----:B------:R-:W-:Y:S02]  /*4270*/  SEL R15, R15, R14, P0 ;  /* 0x0000000e0f0f7207 */ /* 0x000fe40000000000 */
[----:B------:R-:W-:Y:S02]  /*4280*/  SEL R21, R21, R12, P0 ;  /* 0x0000000c15157207 */ /* 0x000fe40000000000 */
[----:B------:R-:W-:Y:S01]  /*4290*/  SEL R20, R20, R19, P0 ;  /* 0x0000001314147207 */ /* 0x000fe20000000000 */
[----:B------:R-:W-:Y:S01]  /*42a0*/  IMAD.MOV.U32 R19, RZ, RZ, 0x0 ;  /* 0x00000000ff137424 */ /* 0x000fe200078e00ff */
[----:B------:R-:W-:-:S02]  /*42b0*/  SEL R22, R22, R13, P0 ;  /* 0x0000000d16167207 */ /* 0x000fc40000000000 */
[----:B------:R-:W-:Y:S02]  /*42c0*/  ISETP.GE.U32.AND P0, PT, R15, UR6, PT ;  /* 0x000000060f007c0c */ /* 0x000fe4000bf06070 */
[----:B------:R-:W-:Y:S02]  /*42d0*/  IADD3 R12, P2, PT, R21, 0x1, RZ ;  /* 0x00000001150c7810 */ /* 0x000fe40007f5e0ff */
[----:B------:R-:W-:Y:S02]  /*42e0*/  ISETP.NE.U32.AND P1, PT, RZ, UR6, PT ;  /* 0x00000006ff007c0c */ /* 0x000fe4000bf25070 */
[----:B------:R-:W-:Y:S02]  /*42f0*/  ISETP.GE.U32.AND.EX P0, PT, R20, UR7, PT, P0 ;  /* 0x0000000714007c0c */ /* 0x000fe4000bf06100 */
[----:B------:R-:W-:Y:S02]  /*4300*/  IADD3.X R13, PT, PT, RZ, R22, RZ, P2, !PT ;  /* 0x00000016ff0d7210 */ /* 0x000fe400017fe4ff */
[----:B------:R-:W-:-:S02]  /*4310*/  ISETP.NE.AND.EX P1, PT, RZ, UR7, PT, P1 ;  /* 0x00000007ff007c0c */ /* 0x000fc4000bf25310 */
[----:B------:R-:W-:Y:S02]  /*4320*/  SEL R12, R12, R21, P0 ;  /* 0x000000150c0c7207 */ /* 0x000fe40000000000 */
[----:B------:R-:W-:Y:S02]  /*4330*/  SEL R13, R13, R22, P0 ;  /* 0x000000160d0d7207 */ /* 0x000fe40000000000 */
[----:B------:R-:W-:Y:S02]  /*4340*/  SEL R12, R12, 0xffffffff, P1 ;  /* 0xffffffff0c0c7807 */ /* 0x000fe40000800000 */
[----:B------:R-:W-:Y:S01]  /*4350*/  SEL R13, R13, 0xffffffff, P1 ;  /* 0xffffffff0d0d7807 */ /* 0x000fe20000800000 */
[----:B------:R-:W-:Y:S06]  /*4360*/  RET.REL.NODEC R18 `(_Z32pipeline_mi_calculation_l0_rungePfPiS0_S_mmiimmm) ;  /* 0xffffffbc12247950 */ /* 0x000fec0003c3ffff */
        .weak           $__internal_7_$__cuda_sm20_rcp_rn_f32_slowpath
        .type           $__internal_7_$__cuda_sm20_rcp_rn_f32_slowpath,@function
        .size           $__internal_7_$__cuda_sm20_rcp_rn_f32_slowpath,($__internal_8_$__cuda_sm20_rem_u64 - $__internal_7_$__cuda_sm20_rcp_rn_f32_slowpath)
$__internal_7_$__cuda_sm20_rcp_rn_f32_slowpath:
        /* <DEDUP_REMOVED lines=15> */
.L_x_628:
        /* <DEDUP_REMOVED lines=33> */
.L_x_630:
[----:B------:R0:W1:Y:S02]  /*4670*/  MUFU.RCP R11, R0 ;  /* 0x00000000000b7308 */ /* 0x0000640000001000 */
.L_x_629:
[----:B------:R-:W-:Y:S05]  /*4680*/  BSYNC.RECONVERGENT B3 ;  /* 0x0000000000037941 */ /* 0x000fea0003800200 */
.L_x_627:
[----:B------:R-:W-:Y:S01]  /*4690*/  MOV R12, R8 ;  /* 0x00000008000c7202 */ /* 0x000fe20000000f00 */
[----:B------:R-:W-:Y:S02]  /*46a0*/  IMAD.MOV.U32 R13, RZ, RZ, 0x0 ;  /* 0x00000000ff0d7424 */ /* 0x000fe400078e00ff */
[----:B-1----:R-:W-:Y:S02]  /*46b0*/  IMAD.MOV.U32 R4, RZ, RZ, R11 ;  /* 0x000000ffff047224 */ /* 0x002fe400078e000b */
[----:B0-----:R-:W-:Y:S05]  /*46c0*/  RET.REL.NODEC R12 `(_Z32pipeline_mi_calculation_l0_rungePfPiS0_S_mmiimmm) ;  /* 0xffffffb80c4c7950 */ /* 0x001fea0003c3ffff */
        .weak           $__internal_8_$__cuda_sm20_rem_u64
        .type           $__internal_8_$__cuda_sm20_rem_u64,@function
        .size           $__internal_8_$__cuda_sm20_rem_u64,(.L_x_640 - $__internal_8_$__cuda_sm20_rem_u64)
$__internal_8_$__cuda_sm20_rem_u64:
[----:B------:R-:W0:Y:S08]  /*46d0*/  I2F.U64.RP R20, UR6 ;  /* 0x0000000600147d12 */ /* 0x000e300008309000 */
[----:B0-----:R-:W0:Y:S02]  /*46e0*/  MUFU.RCP R20, R20 ;  /* 0x0000001400147308 */ /* 0x001e240000001000 */
[----:B0-----:R-:W-:-:S06]  /*46f0*/  VIADD R15, R20, 0x1ffffffe ;  /* 0x1ffffffe140f7836 */ /* 0x001fcc0000000000 */
[----:B------:R-:W0:Y:S02]  /*4700*/  F2I.U64.TRUNC R14, R15 ;  /* 0x0000000f000e7311 */ /* 0x000e24000020d800 */
[----:B0-----:R-:W-:-:S04]  /*4710*/  IMAD.WIDE.U32 R12, R14, UR6, RZ ;  /* 0x000000060e0c7c25 */ /* 0x001fc8000f8e00ff */
[----:B------:R-:W-:Y:S01]  /*4720*/  IMAD R13, R14, UR7, R13 ;  /* 0x000000070e0d7c24 */ /* 0x000fe2000f8e020d */
[----:B------:R-:W-:-:S03]  /*4730*/  IADD3 R19, P0, PT, RZ, -R12, RZ ;  /* 0x8000000cff137210 */ /* 0x000fc60007f1e0ff */
[----:B------:R-:W-:Y:S02]  /*4740*/  IMAD R13, R15, UR6, R13 ;  /* 0x000000060f0d7c24 */ /* 0x000fe4000f8e020d */
[----:B------:R-:W-:-:S03]  /*4750*/  IMAD.HI.U32 R12, R14, R19, RZ ;  /* 0x000000130e0c7227 */ /* 0x000fc600078e00ff */
[----:B------:R-:W-:Y:S01]  /*4760*/  IADD3.X R21, PT, PT, RZ, ~R13, RZ, P0, !PT ;  /* 0x8000000dff157210 */ /* 0x000fe200007fe4ff */
[----:B------:R-:W-:-:S04]  /*4770*/  IMAD.MOV.U32 R13, RZ, RZ, R14 ;  /* 0x000000ffff0d7224 */ /* 0x000fc800078e000e */
        /* <DEDUP_REMOVED lines=11> */
[----:B------:R-:W-:-:S03]  /*4830*/  IMAD.HI.U32 R12, R13, R19, RZ ;  /* 0x000000130d0c7227 */ /* 0x000fc600078e00ff */
[----:B------:R-:W-:-:S05]  /*4840*/  IADD3.X R15, PT, PT, RZ, ~R15, RZ, P0, !PT ;  /* 0x8000000fff0f7210 */ /* 0x000fca00007fe4ff */
[----:B------:R-:W-:-:S04]  /*4850*/  IMAD.WIDE.U32 R12, P0, R13, R15, R12 ;  /* 0x0000000f0d0c7225 */ /* 0x000fc8000780000c */
[C---:B------:R-:W-:Y:S02]  /*4860*/  IMAD R20, R14.reuse, R15, RZ ;  /* 0x0000000f0e147224 */ /* 0x040fe400078e02ff */
[----:B------:R-:W-:-:S04]  /*4870*/  IMAD.HI.U32 R13, P1, R14, R19, R12 ;  /* 0x000000130e0d7227 */ /* 0x000fc8000782000c */
[----:B------:R-:W-:Y:S01]  /*4880*/  IMAD.HI.U32 R19, R14, R15, RZ ;  /* 0x0000000f0e137227 */ /* 0x000fe200078e00ff */
[----:B------:R-:W-:-:S03]  /*4890*/  IADD3 R15, P2, PT, R20, R13, RZ ;  /* 0x0000000d140f7210 */ /* 0x000fc60007f5e0ff */
[----:B------:R-:W-:Y:S02]  /*48a0*/  IMAD.X R14, R19, 0x1, R14, P0 ;  /* 0x00000001130e7824 */ /* 0x000fe400000e060e */
[----:B------:R-:W-:-:S03]  /*48b0*/  IMAD.HI.U32 R12, R15, R16, RZ ;  /* 0x000000100f0c7227 */ /* 0x000fc600078e00ff */
[----:B------:R-:W-:Y:S01]  /*48c0*/  IADD3.X R14, PT, PT, RZ, RZ, R14, P2, P1 ;  /* 0x000000ffff0e7210 */ /* 0x000fe200017e240e */
[----:B------:R-:W-:Y:S02]  /*48d0*/  IMAD.MOV.U32 R13, RZ, RZ, RZ ;  /* 0x000000ffff0d7224 */ /* 0x000fe400078e00ff */
        /* <DEDUP_REMOVED lines=11> */
[----:B------:R-:W-:-:S04]  /*4990*/  IMAD R14, R14, UR6, R15 ;  /* 0x000000060e0e7c24 */ /* 0x000fc8000f8e020f */
[----:B------:R-:W-:Y:S01]  /*49a0*/  IMAD.X R14, R17, 0x1, ~R14, P1 ;  /* 0x00000001110e7824 */ /* 0x000fe200008e0e0e */
[----:B------:R-:W-:-:S04]  /*49b0*/  IADD3 R12, P1, PT, R19, -UR6, RZ ;  /* 0x80000006130c7c10 */ /* 0x000fc8000ff3e0ff */
[C---:B------:R-:W-:Y:S02]  /*49c0*/  ISETP.GE.U32.AND.EX P0, PT, R14.reuse, UR7, PT, P0 ;  /* 0x000000070e007c0c */ /* 0x040fe4000bf06100 */
[----:B------:R-:W-:Y:S02]  /*49d0*/  IADD3.X R13, PT, PT, R14, ~UR7, RZ, P1, !PT ;  /* 0x800000070e0d7c10 */ /* 0x000fe40008ffe4ff */
[----:B------:R-:W-:Y:S01]  /*49e0*/  SEL R12, R12, R19, P0 ;  /* 0x000000130c0c7207 */ /* 0x000fe20000000000 */
[----:B------:R-:W-:Y:S01]  /*49f0*/  IMAD.MOV.U32 R19, RZ, RZ, 0x0 ;  /* 0x00000000ff137424 */ /* 0x000fe200078e00ff */
[----:B------:R-:W-:Y:S02]  /*4a00*/  SEL R13, R13, R14, P0 ;  /* 0x0000000e0d0d7207 */ /* 0x000fe40000000000 */
[----:B------:R-:W-:Y:S02]  /*4a10*/  ISETP.GE.U32.AND P0, PT, R12, UR6, PT ;  /* 0x000000060c007c0c */ /* 0x000fe4000bf06070 */
[----:B------:R-:W-:-:S02]  /*4a20*/  ISETP.NE.U32.AND P1, PT, RZ, UR6, PT ;  /* 0x00000006ff007c0c */ /* 0x000fc4000bf25070 */
[----:B------:R-:W-:Y:S02]  /*4a30*/  IADD3 R15, PT, PT, R12, -UR6, RZ ;  /* 0x800000060c0f7c10 */ /* 0x000fe4000fffe0ff */
[----:B------:R-:W-:Y:S02]  /*4a40*/  ISETP.GE.U32.AND.EX P0, PT, R13, UR7, PT, P0 ;  /* 0x000000070d007c0c */ /* 0x000fe4000bf06100 */
[----:B------:R-:W-:Y:S02]  /*4a50*/  ISETP.NE.AND.EX P1, PT, RZ, UR7, PT, P1 ;  /* 0x00000007ff007c0c */ /* 0x000fe4000bf25310 */
[----:B------:R-:W-:-:S04]  /*4a60*/  SEL R15, R15, R12, P0 ;  /* 0x0000000c0f0f7207 */ /* 0x000fc80000000000 */
[----:B------:R-:W-:Y:S01]  /*4a70*/  SEL R15, R15, 0xffffffff, P1 ;  /* 0xffffffff0f0f7807 */ /* 0x000fe20000800000 */
[----:B------:R-:W-:Y:S06]  /*4a80*/  RET.REL.NODEC R18 `(_Z32pipeline_mi_calculation_l0_rungePfPiS0_S_mmiimmm) ;  /* 0xffffffb4125c7950 */ /* 0x000fec0003c3ffff */
.L_x_631:
        /* <DEDUP_REMOVED lines=15> */
.L_x_640:


//--------------------- .nv.global.init           --------------------------
	.section	.nv.global.init,"aw",@progbits
	.align	4
.nv.global.init:
	.type		mrg32k3aM1SubSeq,@object
	.size		mrg32k3aM1SubSeq,(mrg32k3aM2SubSeq - mrg32k3aM1SubSeq)
mrg32k3aM1SubSeq:
        /*0000*/ 	.byte	0x0b, 0xcc, 0xee, 0x04, 0x73, 0x29, 0x8b, 0x6f, 0xf6, 0x53, 0x03, 0xf6, 0x23, 0xf6, 0xea, 0xda
        /* <DEDUP_REMOVED lines=125> */
	.type		mrg32k3aM2SubSeq,@object
	.size		mrg32k3aM2SubSeq,(mrg32k3aM1 - mrg32k3aM2SubSeq)
mrg32k3aM2SubSeq:
        /* <DEDUP_REMOVED lines=126> */
	.type		mrg32k3aM1,@object
	.size		mrg32k3aM1,(mrg32k3aM1Seq - mrg32k3aM1)
mrg32k3aM1:
        /* <DEDUP_REMOVED lines=144> */
	.type		mrg32k3aM1Seq,@object
	.size		mrg32k3aM1Seq,(mrg32k3aM2 - mrg32k3aM1Seq)
mrg32k3aM1Seq:
        /* <DEDUP_REMOVED lines=144> */
	.type		mrg32k3aM2,@object
	.size		mrg32k3aM2,(mrg32k3aM2Seq - mrg32k3aM2)
mrg32k3aM2:
        /* <DEDUP_REMOVED lines=144> */
	.type		mrg32k3aM2Seq,@object
	.size		mrg32k3aM2Seq,(precalc_xorwow_matrix - mrg32k3aM2Seq)
mrg32k3aM2Seq:
        /* <DEDUP_REMOVED lines=144> */
	.type		precalc_xorwow_matrix,@object
	.size		precalc_xorwow_matrix,(precalc_xorwow_offset_matrix - precalc_xorwow_matrix)
precalc_xorwow_matrix:
        /* <DEDUP_REMOVED lines=6400> */
	.type		precalc_xorwow_offset_matrix,@object
	.size		precalc_xorwow_offset_matrix,(.L_1 - precalc_xorwow_offset_matrix)
precalc_xorwow_offset_matrix:
        /* <DEDUP_REMOVED lines=6400> */
.L_1:


//--------------------- .nv.shared._ZN3cub18CUB_300001_SM_10006detail11EmptyKernelIvEEvv --------------------------
	.section	.nv.shared._ZN3cub18CUB_300001_SM_10006detail11EmptyKernelIvEEvv,"aw",@nobits
	.sectionflags	@""
	.align	16
	.zero		1024


//--------------------- .nv.shared.reserved.0     --------------------------
	.section	.nv.shared.reserved.0,"aw",@nobits
	.weak		__nv_reservedSMEM_offset_0_alias
	.size		__nv_reservedSMEM_offset_0_alias, 0, 64
	.other		__nv_reservedSMEM_offset_0_alias,@"STO_CUDA_RESERVED_SHARED STV_DEFAULT"
__nv_reservedSMEM_offset_0_alias:
	.zero		0
	.zero		64


//--------------------- .nv.global                --------------------------
	.section	.nv.global,"aw",@nobits
.nv.global:
	.type		_ZN34_INTERNAL_826a6156_4_k_cu_ceff0cda6thrust24THRUST_300001_SM_1000_NS3seqE,@object
	.size		_ZN34_INTERNAL_826a6156_4_k_cu_ceff0cda6thrust24THRUST_300001_SM_1000_NS3seqE,(_ZN34_INTERNAL_826a6156_4_k_cu_ceff0cda4cuda3std3__48in_placeE - _ZN34_INTERNAL_826a6156_4_k_cu_ceff0cda6thrust24THRUST_300001_SM_1000_NS3seqE)
_ZN34_INTERNAL_826a6156_4_k_cu_ceff0cda6thrust24THRUST_300001_SM_1000_NS3seqE:
	.zero		1
	.type		_ZN34_INTERNAL_826a6156_4_k_cu_ceff0cda4cuda3std3__48in_placeE,@object
	.size		_ZN34_INTERNAL_826a6156_4_k_cu_ceff0cda4cuda3std3__48in_placeE,(_ZN34_INTERNAL_826a6156_4_k_cu_ceff0cda4cuda3std6ranges3__45__cpo4sizeE - _ZN34_INTERNAL_826a6156_4_k_cu_ceff0cda4cuda3std3__48in_placeE)
_ZN34_INTERNAL_826a6156_4_k_cu_ceff0cda4cuda3std3__48in_placeE:
	.zero		1
	.type		_ZN34_INTERNAL_826a6156_4_k_cu_ceff0cda4cuda3std6ranges3__45__cpo4sizeE,@object
	.size		_ZN34_INTERNAL_826a6156_4_k_cu_ceff0cda4cuda3std6ranges3__45__cpo4sizeE,(_ZN34_INTERNAL_826a6156_4_k_cu_ceff0cda6thrust24THRUST_300001_SM_1000_NS12placeholders2_3E - _ZN34_INTERNAL_826a6156_4_k_cu_ceff0cda4cuda3std6ranges3__45__cpo4sizeE)
_ZN34_INTERNAL_826a6156_4_k_cu_ceff0cda4cuda3std6ranges3__45__cpo4sizeE:
	.zero		1
	.type		_ZN34_INTERNAL_826a6156_4_k_cu_ceff0cda6thrust24THRUST_300001_SM_1000_NS12placeholders2_3E,@object
	.size		_ZN34_INTERNAL_826a6156_4_k_cu_ceff0cda6thrust24THRUST_300001_SM_1000_NS12placeholders2_3E,(_ZN34_INTERNAL_826a6156_4_k_cu_ceff0cda4cuda3std3__45__cpo6cbeginE - _ZN34_INTERNAL_826a6156_4_k_cu_ceff0cda6thrust24THRUST_300001_SM_1000_NS12placeholders2_3E)
_ZN34_INTERNAL_826a6156_4_k_cu_ceff0cda6thrust24THRUST_300001_SM_1000_NS12placeholders2_3E:
	.zero		1
	.type		_ZN34_INTERNAL_826a6156_4_k_cu_ceff0cda4cuda3std3__45__cpo6cbeginE,@object
	.size		_ZN34_INTERNAL_826a6156_4_k_cu_ceff0cda4cuda3std3__45__cpo6cbeginE,(_ZN34_INTERNAL_826a6156_4_k_cu_ceff0cda4cuda3std6ranges3__45__cpo6cbeginE - _ZN34_INTERNAL_826a6156_4_k_cu_ceff0cda4cuda3std3__45__cpo6cbeginE)
_ZN34_INTERNAL_826a6156_4_k_cu_ceff0cda4cuda3std3__45__cpo6cbeginE:
	.zero		1
	.type		_ZN34_INTERNAL_826a6156_4_k_cu_ceff0cda4cuda3std6ranges3__45__cpo6cbeginE,@object
	.size		_ZN34_INTERNAL_826a6156_4_k_cu_ceff0cda4cuda3std6ranges3__45__cpo6cbeginE,(_ZN34_INTERNAL_826a6156_4_k_cu_ceff0cda6thrust24THRUST_300001_SM_1000_NS12placeholders2_7E - _ZN34_INTERNAL_826a6156_4_k_cu_ceff0cda4cuda3std6ranges3__45__cpo6cbeginE)
_ZN34_INTERNAL_826a6156_4_k_cu_ceff0cda4cuda3std6ranges3__45__cpo6cbeginE:
	.zero		1
	.type		_ZN34_INTERNAL_826a6156_4_k_cu_ceff0cda6thrust24THRUST_300001_SM_1000_NS12placeholders2_7E,@object
	.size		_ZN34_INTERNAL_826a6156_4_k_cu_ceff0cda6thrust24THRUST_300001_SM_1000_NS12placeholders2_7E,(_ZN34_INTERNAL_826a6156_4_k_cu_ceff0cda4cuda3std3__45__cpo7crbeginE - _ZN34_INTERNAL_826a6156_4_k_cu_ceff0cda6thrust24THRUST_300001_SM_1000_NS12placeholders2_7E)
_ZN34_INTERNAL_826a6156_4_k_cu_ceff0cda6thrust24THRUST_300001_SM_1000_NS12placeholders2_7E:
	.zero		1
	.type		_ZN34_INTERNAL_826a6156_4_k_cu_ceff0cda4cuda3std3__45__cpo7crbeginE,@object
	.size		_ZN34_INTERNAL_826a6156_4_k_cu_ceff0cda4cuda3std3__45__cpo7crbeginE,(_ZN34_INTERNAL_826a6156_4_k_cu_ceff0cda4cuda3std6ranges3__45__cpo4nextE - _ZN34_INTERNAL_826a6156_4_k_cu_ceff0cda4cuda3std3__45__cpo7crbeginE)
_ZN34_INTERNAL_826a6156_4_k_cu_ceff0cda4cuda3std3__45__cpo7crbeginE:
	.zero		1
	.type		_ZN34_INTERNAL_826a6156_4_k_cu_ceff0cda4cuda3std6ranges3__45__cpo4nextE,@object
	.size		_ZN34_INTERNAL_826a6156_4_k_cu_ceff0cda4cuda3std6ranges3__45__cpo4nextE,(_ZN34_INTERNAL_826a6156_4_k_cu_ceff0cda4cuda3std6ranges3__45__cpo4swapE - _ZN34_INTERNAL_826a6156_4_k_cu_ceff0cda4cuda3std6ranges3__45__cpo4nextE)
_ZN34_INTERNAL_826a6156_4_k_cu_ceff0cda4cuda3std6ranges3__45__cpo4nextE:
	.zero		1
	.type		_ZN34_INTERNAL_826a6156_4_k_cu_ceff0cda4cuda3std6ranges3__45__cpo4swapE,@object
	.size		_ZN34_INTERNAL_826a6156_4_k_cu_ceff0cda4cuda3std6ranges3__45__cpo4swapE,(_ZN34_INTERNAL_826a6156_4_k_cu_ceff0cda6thrust24THRUST_300001_SM_1000_NS8cuda_cub10par_nosyncE - _ZN34_INTERNAL_826a6156_4_k_cu_ceff0cda4cuda3std6ranges3__45__cpo4swapE)
_ZN34_INTERNAL_826a6156_4_k_cu_ceff0cda4cuda3std6ranges3__45__cpo4swapE:
	.zero		1
	.type		_ZN34_INTERNAL_826a6156_4_k_cu_ceff0cda6thrust24THRUST_300001_SM_1000_NS8cuda_cub10par_nosyncE,@object
	.size		_ZN34_INTERNAL_826a6156_4_k_cu_ceff0cda6thrust24THRUST_300001_SM_1000_NS8cuda_cub10par_nosyncE,(_ZN34_INTERNAL_826a6156_4_k_cu_ceff0cda6thrust24THRUST_300001_SM_1000_NS12placeholders2_9E - _ZN34_INTERNAL_826a6156_4_k_cu_ceff0cda6thrust24THRUST_300001_SM_1000_NS8cuda_cub10par_nosyncE)
_ZN34_INTERNAL_826a6156_4_k_cu_ceff0cda6thrust24THRUST_300001_SM_1000_NS8cuda_cub10par_nosyncE:
	.zero		1
	.type		_ZN34_INTERNAL_826a6156_4_k_cu_ceff0cda6thrust24THRUST_300001_SM_1000_NS12placeholders2_9E,@object
	.size		_ZN34_INTERNAL_826a6156_4_k_cu_ceff0cda6thrust24THRUST_300001_SM_1000_NS12placeholders2_9E,(_ZN34_INTERNAL_826a6156_4_k_cu_ceff0cda4cuda3std3__436_GLOBAL__N__826a6156_4_k_cu_ceff0cda6ignoreE - _ZN34_INTERNAL_826a6156_4_k_cu_ceff0cda6thrust24THRUST_300001_SM_1000_NS12placeholders2_9E)
_ZN34_INTERNAL_826a6156_4_k_cu_ceff0cda6thrust24THRUST_300001_SM_1000_NS12placeholders2_9E:
	.zero		1
	.type		_ZN34_INTERNAL_826a6156_4_k_cu_ceff0cda4cuda3std3__436_GLOBAL__N__826a6156_4_k_cu_ceff0cda6ignoreE,@object
	.size		_ZN34_INTERNAL_826a6156_4_k_cu_ceff0cda4cuda3std3__436_GLOBAL__N__826a6156_4_k_cu_ceff0cda6ignoreE,(_ZN34_INTERNAL_826a6156_4_k_cu_ceff0cda4cuda3std6ranges3__45__cpo4dataE - _ZN34_INTERNAL_826a6156_4_k_cu_ceff0cda4cuda3std3__436_GLOBAL__N__826a6156_4_k_cu_ceff0cda6ignoreE)
_ZN34_INTERNAL_826a6156_4_k_cu_ceff0cda4cuda3std3__436_GLOBAL__N__826a6156_4_k_cu_ceff0cda6ignoreE:
	.zero		1
	.type		_ZN34_INTERNAL_826a6156_4_k_cu_ceff0cda4cuda3std6ranges3__45__cpo4dataE,@object
	.size		_ZN34_INTERNAL_826a6156_4_k_cu_ceff0cda4cuda3std6ranges3__45__cpo4dataE,(_ZN34_INTERNAL_826a6156_4_k_cu_ceff0cda6thrust24THRUST_300001_SM_1000_NS12placeholders2_1E - _ZN34_INTERNAL_826a6156_4_k_cu_ceff0cda4cuda3std6ranges3__45__cpo4dataE)
_ZN34_INTERNAL_826a6156_4_k_cu_ceff0cda4cuda3std6ranges3__45__cpo4dataE:
	.zero		1
	.type		_ZN34_INTERNAL_826a6156_4_k_cu_ceff0cda6thrust24THRUST_300001_SM_1000_NS12placeholders2_1E,@object
	.size		_ZN34_INTERNAL_826a6156_4_k_cu_ceff0cda6thrust24THRUST_300001_SM_1000_NS12placeholders2_1E,(_ZN34_INTERNAL_826a6156_4_k_cu_ceff0cda4cuda3std3__45__cpo5beginE - _ZN34_INTERNAL_826a6156_4_k_cu_ceff0cda6thrust24THRUST_300001_SM_1000_NS12placeholders2_1E)
_ZN34_INTERNAL_826a6156_4_k_cu_ceff0cda6thrust24THRUST_300001_SM_1000_NS12placeholders2_1E:
	.zero		1
	.type		_ZN34_INTERNAL_826a6156_4_k_cu_ceff0cda4cuda3std3__45__cpo5beginE,@object
	.size		_ZN34_INTERNAL_826a6156_4_k_cu_ceff0cda4cuda3std3__45__cpo5beginE,(_ZN34_INTERNAL_826a6156_4_k_cu_ceff0cda4cuda3std6ranges3__45__cpo5beginE - _ZN34_INTERNAL_826a6156_4_k_cu_ceff0cda4cuda3std3__45__cpo5beginE)
_ZN34_INTERNAL_826a6156_4_k_cu_ceff0cda4cuda3std3__45__cpo5beginE:
	.zero		1
	.type		_ZN34_INTERNAL_826a6156_4_k_cu_ceff0cda4cuda3std6ranges3__45__cpo5beginE,@object
	.size		_ZN34_INTERNAL_826a6156_4_k_cu_ceff0cda4cuda3std6ranges3__45__cpo5beginE,(_ZN34_INTERNAL_826a6156_4_k_cu_ceff0cda6thrust24THRUST_300001_SM_1000_NS12placeholders2_5E - _ZN34_INTERNAL_826a6156_4_k_cu_ceff0cda4cuda3std6ranges3__45__cpo5beginE)
_ZN34_INTERNAL_826a6156_4_k_cu_ceff0cda4cuda3std6ranges3__45__cpo5beginE:
	.zero		1
	.type		_ZN34_INTERNAL_826a6156_4_k_cu_ceff0cda6thrust24THRUST_300001_SM_1000_NS12placeholders2_5E,@object
	.size		_ZN34_INTERNAL_826a6156_4_k_cu_ceff0cda6thrust24THRUST_300001_SM_1000_NS12placeholders2_5E,(_ZN34_INTERNAL_826a6156_4_k_cu_ceff0cda4cuda3std3__45__cpo6rbeginE - _ZN34_INTERNAL_826a6156_4_k_cu_ceff0cda6thrust24THRUST_300001_SM_1000_NS12placeholders2_5E)
_ZN34_INTERNAL_826a6156_4_k_cu_ceff0cda6thrust24THRUST_300001_SM_1000_NS12placeholders2_5E:
	.zero		1
	.type		_ZN34_INTERNAL_826a6156_4_k_cu_ceff0cda4cuda3std3__45__cpo6rbeginE,@object
	.size		_ZN34_INTERNAL_826a6156_4_k_cu_ceff0cda4cuda3std3__45__cpo6rbeginE,(_ZN34_INTERNAL_826a6156_4_k_cu_ceff0cda4cuda3std6ranges3__45__cpo7advanceE - _ZN34_INTERNAL_826a6156_4_k_cu_ceff0cda4cuda3std3__45__cpo6rbeginE)
_ZN34_INTERNAL_826a6156_4_k_cu_ceff0cda4cuda3std3__45__cpo6rbeginE:
	.zero		1
	.type		_ZN34_INTERNAL_826a6156_4_k_cu_ceff0cda4cuda3std6ranges3__45__cpo7advanceE,@object
	.size		_ZN34_INTERNAL_826a6156_4_k_cu_ceff0cda4cuda3std6ranges3__45__cpo7advanceE,(_ZN34_INTERNAL_826a6156_4_k_cu_ceff0cda4cuda3std3__47nulloptE - _ZN34_INTERNAL_826a6156_4_k_cu_ceff0cda4cuda3std6ranges3__45__cpo7advanceE)
_ZN34_INTERNAL_826a6156_4_k_cu_ceff0cda4cuda3std6ranges3__45__cpo7advanceE:
	.zero		1
	.type		_ZN34_INTERNAL_826a6156_4_k_cu_ceff0cda4cuda3std3__47nulloptE,@object
	.size		_ZN34_INTERNAL_826a6156_4_k_cu_ceff0cda4cuda3std3__47nulloptE,(_ZN34_INTERNAL_826a6156_4_k_cu_ceff0cda4cuda3std6ranges3__45__cpo8distanceE - _ZN34_INTERNAL_826a6156_4_k_cu_ceff0cda4cuda3std3__47nulloptE)
_ZN34_INTERNAL_826a6156_4_k_cu_ceff0cda4cuda3std3__47nulloptE:
	.zero		1
	.type		_ZN34_INTERNAL_826a6156_4_k_cu_ceff0cda4cuda3std6ranges3__45__cpo8distanceE,@object
	.size		_ZN34_INTERNAL_826a6156_4_k_cu_ceff0cda4cuda3std6ranges3__45__cpo8distanceE,(_ZN34_INTERNAL_826a6156_4_k_cu_ceff0cda6thrust24THRUST_300001_SM_1000_NS12placeholders3_10E - _ZN34_INTERNAL_826a6156_4_k_cu_ceff0cda4cuda3std6ranges3__45__cpo8distanceE)
_ZN34_INTERNAL_826a6156_4_k_cu_ceff0cda4cuda3std6ranges3__45__cpo8distanceE:
	.zero		1
	.type		_ZN34_INTERNAL_826a6156_4_k_cu_ceff0cda6thrust24THRUST_300001_SM_1000_NS12placeholders3_10E,@object
	.size		_ZN34_INTERNAL_826a6156_4_k_cu_ceff0cda6thrust24THRUST_300001_SM_1000_NS12placeholders3_10E,(_ZN34_INTERNAL_826a6156_4_k_cu_ceff0cda4cuda3std3__419piecewise_constructE - _ZN34_INTERNAL_826a6156_4_k_cu_ceff0cda6thrust24THRUST_300001_SM_1000_NS12placeholders3_10E)
_ZN34_INTERNAL_826a6156_4_k_cu_ceff0cda6thrust24THRUST_300001_SM_1000_NS12placeholders3_10E:
	.zero		1
	.type		_ZN34_INTERNAL_826a6156_4_k_cu_ceff0cda4cuda3std3__419piecewise_constructE,@object
	.size		_ZN34_INTERNAL_826a6156_4_k_cu_ceff0cda4cuda3std3__419piecewise_constructE,(_ZN34_INTERNAL_826a6156_4_k_cu_ceff0cda4cuda3std6ranges3__45__cpo5cdataE - _ZN34_INTERNAL_826a6156_4_k_cu_ceff0cda4cuda3std3__419piecewise_constructE)
_ZN34_INTERNAL_826a6156_4_k_cu_ceff0cda4cuda3std3__419piecewise_constructE:
	.zero		1
	.type		_ZN34_INTERNAL_826a6156_4_k_cu_ceff0cda4cuda3std6ranges3__45__cpo5cdataE,@object
	.size		_ZN34_INTERNAL_826a6156_4_k_cu_ceff0cda4cuda3std6ranges3__45__cpo5cdataE,(_ZN34_INTERNAL_826a6156_4_k_cu_ceff0cda6thrust24THRUST_300001_SM_1000_NS12placeholders2_2E - _ZN34_INTERNAL_826a6156_4_k_cu_ceff0cda4cuda3std6ranges3__45__cpo5cdataE)
_ZN34_INTERNAL_826a6156_4_k_cu_ceff0cda4cuda3std6ranges3__45__cpo5cdataE:
	.zero		1
	.type		_ZN34_INTERNAL_826a6156_4_k_cu_ceff0cda6thrust24THRUST_300001_SM_1000_NS12placeholders2_2E,@object
	.size		_ZN34_INTERNAL_826a6156_4_k_cu_ceff0cda6thrust24THRUST_300001_SM_1000_NS12placeholders2_2E,(_ZN34_INTERNAL_826a6156_4_k_cu_ceff0cda4cuda3std3__45__cpo3endE - _ZN34_INTERNAL_826a6156_4_k_cu_ceff0cda6thrust24THRUST_300001_SM_1000_NS12placeholders2_2E)
_ZN34_INTERNAL_826a6156_4_k_cu_ceff0cda6thrust24THRUST_300001_SM_1000_NS12placeholders2_2E:
	.zero		1
	.type		_ZN34_INTERNAL_826a6156_4_k_cu_ceff0cda4cuda3std3__45__cpo3endE,@object
	.size		_ZN34_INTERNAL_826a6156_4_k_cu_ceff0cda4cuda3std3__45__cpo3endE,(_ZN34_INTERNAL_826a6156_4_k_cu_ceff0cda4cuda3std6ranges3__45__cpo3endE - _ZN34_INTERNAL_826a6156_4_k_cu_ceff0cda4cuda3std3__45__cpo3endE)
_ZN34_INTERNAL_826a6156_4_k_cu_ceff0cda4cuda3std3__45__cpo3endE:
	.zero		1
	.type		_ZN34_INTERNAL_826a6156_4_k_cu_ceff0cda4cuda3std6ranges3__45__cpo3endE,@object
	.size		_ZN34_INTERNAL_826a6156_4_k_cu_ceff0cda4cuda3std6ranges3__45__cpo3endE,(_ZN34_INTERNAL_826a6156_4_k_cu_ceff0cda6thrust24THRUST_300001_SM_1000_NS12placeholders2_6E - _ZN34_INTERNAL_826a6156_4_k_cu_ceff0cda4cuda3std6ranges3__45__cpo3endE)
_ZN34_INTERNAL_826a6156_4_k_cu_ceff0cda4cuda3std6ranges3__45__cpo3endE:
	.zero		1
	.type		_ZN34_INTERNAL_826a6156_4_k_cu_ceff0cda6thrust24THRUST_300001_SM_1000_NS12placeholders2_6E,@object
	.size		_ZN34_INTERNAL_826a6156_4_k_cu_ceff0cda6thrust24THRUST_300001_SM_1000_NS12placeholders2_6E,(_ZN34_INTERNAL_826a6156_4_k_cu_ceff0cda4cuda3std3__45__cpo4rendE - _ZN34_INTERNAL_826a6156_4_k_cu_ceff0cda6thrust24THRUST_300001_SM_1000_NS12placeholders2_6E)
_ZN34_INTERNAL_826a6156_4_k_cu_ceff0cda6thrust24THRUST_300001_SM_1000_NS12placeholders2_6E:
	.zero		1
	.type		_ZN34_INTERNAL_826a6156_4_k_cu_ceff0cda4cuda3std3__45__cpo4rendE,@object
	.size		_ZN34_INTERNAL_826a6156_4_k_cu_ceff0cda4cuda3std3__45__cpo4rendE,(_ZN34_INTERNAL_826a6156_4_k_cu_ceff0cda4cuda3std6ranges3__45__cpo9iter_swapE - _ZN34_INTERNAL_826a6156_4_k_cu_ceff0cda4cuda3std3__45__cpo4rendE)
_ZN34_INTERNAL_826a6156_4_k_cu_ceff0cda4cuda3std3__45__cpo4rendE:
	.zero		1
	.type		_ZN34_INTERNAL_826a6156_4_k_cu_ceff0cda4cuda3std6ranges3__45__cpo9iter_swapE,@object
	.size		_ZN34_INTERNAL_826a6156_4_k_cu_ceff0cda4cuda3std6ranges3__45__cpo9iter_swapE,(_ZN34_INTERNAL_826a6156_4_k_cu_ceff0cda4cuda3std3__48unexpectE - _ZN34_INTERNAL_826a6156_4_k_cu_ceff0cda4cuda3std6ranges3__45__cpo9iter_swapE)
_ZN34_INTERNAL_826a6156_4_k_cu_ceff0cda4cuda3std6ranges3__45__cpo9iter_swapE:
	.zero		1
	.type		_ZN34_INTERNAL_826a6156_4_k_cu_ceff0cda4cuda3std3__48unexpectE,@object
	.size		_ZN34_INTERNAL_826a6156_4_k_cu_ceff0cda4cuda3std3__48unexpectE,(_ZN34_INTERNAL_826a6156_4_k_cu_ceff0cda6thrust24THRUST_300001_SM_1000_NS8cuda_cub3parE - _ZN34_INTERNAL_826a6156_4_k_cu_ceff0cda4cuda3std3__48unexpectE)
_ZN34_INTERNAL_826a6156_4_k_cu_ceff0cda4cuda3std3__48unexpectE:
	.zero		1
	.type		_ZN34_INTERNAL_826a6156_4_k_cu_ceff0cda6thrust24THRUST_300001_SM_1000_NS8cuda_cub3parE,@object
	.size		_ZN34_INTERNAL_826a6156_4_k_cu_ceff0cda6thrust24THRUST_300001_SM_1000_NS8cuda_cub3parE,(_ZN34_INTERNAL_826a6156_4_k_cu_ceff0cda6thrust24THRUST_300001_SM_1000_NS12placeholders2_4E - _ZN34_INTERNAL_826a6156_4_k_cu_ceff0cda6thrust24THRUST_300001_SM_1000_NS8cuda_cub3parE)
_ZN34_INTERNAL_826a6156_4_k_cu_ceff0cda6thrust24THRUST_300001_SM_1000_NS8cuda_cub3parE:
	.zero		1
	.type		_ZN34_INTERNAL_826a6156_4_k_cu_ceff0cda6thrust24THRUST_300001_SM_1000_NS12placeholders2_4E,@object
	.size		_ZN34_INTERNAL_826a6156_4_k_cu_ceff0cda6thrust24THRUST_300001_SM_1000_NS12placeholders2_4E,(_ZN34_INTERNAL_826a6156_4_k_cu_ceff0cda4cuda3std3__45__cpo4cendE - _ZN34_INTERNAL_826a6156_4_k_cu_ceff0cda6thrust24THRUST_300001_SM_1000_NS12placeholders2_4E)
_ZN34_INTERNAL_826a6156_4_k_cu_ceff0cda6thrust24THRUST_300001_SM_1000_NS12placeholders2_4E:
	.zero		1
	.type		_ZN34_INTERNAL_826a6156_4_k_cu_ceff0cda4cuda3std3__45__cpo4cendE,@object
	.size		_ZN34_INTERNAL_826a6156_4_k_cu_ceff0cda4cuda3std3__45__cpo4cendE,(_ZN34_INTERNAL_826a6156_4_k_cu_ceff0cda4cuda3std6ranges3__45__cpo4cendE - _ZN34_INTERNAL_826a6156_4_k_cu_ceff0cda4cuda3std3__45__cpo4cendE)
_ZN34_INTERNAL_826a6156_4_k_cu_ceff0cda4cuda3std3__45__cpo4cendE:
	.zero		1
	.type		_ZN34_INTERNAL_826a6156_4_k_cu_ceff0cda4cuda3std6ranges3__45__cpo4cendE,@object
	.size		_ZN34_INTERNAL_826a6156_4_k_cu_ceff0cda4cuda3std6ranges3__45__cpo4cendE,(_ZN34_INTERNAL_826a6156_4_k_cu_ceff0cda4cuda3std3__420unreachable_sentinelE - _ZN34_INTERNAL_826a6156_4_k_cu_ceff0cda4cuda3std6ranges3__45__cpo4cendE)
_ZN34_INTERNAL_826a6156_4_k_cu_ceff0cda4cuda3std6ranges3__45__cpo4cendE:
	.zero		1
	.type		_ZN34_INTERNAL_826a6156_4_k_cu_ceff0cda4cuda3std3__420unreachable_sentinelE,@object
	.size		_ZN34_INTERNAL_826a6156_4_k_cu_ceff0cda4cuda3std3__420unreachable_sentinelE,(_ZN34_INTERNAL_826a6156_4_k_cu_ceff0cda4cuda3std6ranges3__45__cpo5ssizeE - _ZN34_INTERNAL_826a6156_4_k_cu_ceff0cda4cuda3std3__420unreachable_sentinelE)
_ZN34_INTERNAL_826a6156_4_k_cu_ceff0cda4cuda3std3__420unreachable_sentinelE:
	.zero		1
	.type		_ZN34_INTERNAL_826a6156_4_k_cu_ceff0cda4cuda3std6ranges3__45__cpo5ssizeE,@object
	.size		_ZN34_INTERNAL_826a6156_4_k_cu_ceff0cda4cuda3std6ranges3__45__cpo5ssizeE,(_ZN34_INTERNAL_826a6156_4_k_cu_ceff0cda6thrust24THRUST_300001_SM_1000_NS12placeholders2_8E - _ZN34_INTERNAL_826a6156_4_k_cu_ceff0cda4cuda3std6ranges3__45__cpo5ssizeE)
_ZN34_INTERNAL_826a6156_4_k_cu_ceff0cda4cuda3std6ranges3__45__cpo5ssizeE:
	.zero		1
	.type		_ZN34_INTERNAL_826a6156_4_k_cu_ceff0cda6thrust24THRUST_300001_SM_1000_NS12placeholders2_8E,@object
	.size		_ZN34_INTERNAL_826a6156_4_k_cu_ceff0cda6thrust24THRUST_300001_SM_1000_NS12placeholders2_8E,(_ZN34_INTERNAL_826a6156_4_k_cu_ceff0cda4cuda3std3__45__cpo5crendE - _ZN34_INTERNAL_826a6156_4_k_cu_ceff0cda6thrust24THRUST_300001_SM_1000_NS12placeholders2_8E)
_ZN34_INTERNAL_826a6156_4_k_cu_ceff0cda6thrust24THRUST_300001_SM_1000_NS12placeholders2_8E:
	.zero		1
	.type		_ZN34_INTERNAL_826a6156_4_k_cu_ceff0cda4cuda3std3__45__cpo5crendE,@object
	.size		_ZN34_INTERNAL_826a6156_4_k_cu_ceff0cda4cuda3std3__45__cpo5crendE,(_ZN34_INTERNAL_826a6156_4_k_cu_ceff0cda4cuda3std6ranges3__45__cpo4prevE - _ZN34_INTERNAL_826a6156_4_k_cu_ceff0cda4cuda3std3__45__cpo5crendE)
_ZN34_INTERNAL_826a6156_4_k_cu_ceff0cda4cuda3std3__45__cpo5crendE:
	.zero		1
	.type		_ZN34_INTERNAL_826a6156_4_k_cu_ceff0cda4cuda3std6ranges3__45__cpo4prevE,@object
	.size		_ZN34_INTERNAL_826a6156_4_k_cu_ceff0cda4cuda3std6ranges3__45__cpo4prevE,(_ZN34_INTERNAL_826a6156_4_k_cu_ceff0cda4cuda3std6ranges3__45__cpo9iter_moveE - _ZN34_INTERNAL_826a6156_4_k_cu_ceff0cda4cuda3std6ranges3__45__cpo4prevE)
_ZN34_INTERNAL_826a6156_4_k_cu_ceff0cda4cuda3std6ranges3__45__cpo4prevE:
	.zero		1
	.type		_ZN34_INTERNAL_826a6156_4_k_cu_ceff0cda4cuda3std6ranges3__45__cpo9iter_moveE,@object
	.size		_ZN34_INTERNAL_826a6156_4_k_cu_ceff0cda4cuda3std6ranges3__45__cpo9iter_moveE,(_ZN34_INTERNAL_826a6156_4_k_cu_ceff0cda6thrust24THRUST_300001_SM_1000_NS6system6detail10sequential3seqE - _ZN34_INTERNAL_826a6156_4_k_cu_ceff0cda4cuda3std6ranges3__45__cpo9iter_moveE)
_ZN34_INTERNAL_826a6156_4_k_cu_ceff0cda4cuda3std6ranges3__45__cpo9iter_moveE:
	.zero		1
	.type		_ZN34_INTERNAL_826a6156_4_k_cu_ceff0cda6thrust24THRUST_300001_SM_1000_NS6system6detail10sequential3seqE,@object
	.size		_ZN34_INTERNAL_826a6156_4_k_cu_ceff0cda6thrust24THRUST_300001_SM_1000_NS6system6detail10sequential3seqE,(.L_40 - _ZN34_INTERNAL_826a6156_4_k_cu_ceff0cda6thrust24THRUST_300001_SM_1000_NS6system6detail10sequential3seqE)
_ZN34_INTERNAL_826a6156_4_k_cu_ceff0cda6thrust24THRUST_300001_SM_1000_NS6system6detail10sequential3seqE:
	.zero		1
.L_40:


//--------------------- .nv.shared._Z27pipeline_rperm_ln_multi_allPfS_PimmmS0_mi --------------------------
	.section	.nv.shared._Z27pipeline_rperm_ln_multi_allPfS_PimmmS0_mi,"aw",@nobits
	.sectionflags	@""
	.align	16
	.zero		1024


//--------------------- .nv.shared._Z23pipeline_rperm_ln_multiPfPiS0_mmm --------------------------
	.section	.nv.shared._Z23pipeline_rperm_ln_multiPfPiS0_mmm,"aw",@nobits
	.sectionflags	@""
	.align	16
	.zero		1024


//--------------------- .nv.shared._Z36pipeline_mi_calculation_ln_row_rungePfS_S_miiiimPimmS0_mS0_S0_S0_ --------------------------
	.section	.nv.shared._Z36pipeline_mi_calculation_ln_row_rungePfS_S_miiiimPimmS0_mS0_S0_S0_,"aw",@nobits
	.sectionflags	@""
	.align	16
	.zero		1024


//--------------------- .nv.shared._Z32pipeline_mi_calculation_ln_rungePfS_S_mmii --------------------------
	.section	.nv.shared._Z32pipeline_mi_calculation_ln_rungePfS_S_mmii,"aw",@nobits
	.sectionflags	@""
	.align	16
	.zero		1024


//--------------------- .nv.shared._Z36pipeline_mi_calculation_l0_row_rungePfPiS0_S_mimmimiS0_ --------------------------
	.section	.nv.shared._Z36pipeline_mi_calculation_l0_row_rungePfPiS0_S_mimmimiS0_,"aw",@nobits
	.sectionflags	@""
	.align	16
.nv.shared._Z36pipeline_mi_calculation_l0_row_rungePfPiS0_S_mimmimiS0_:
	.zero		1040


//--------------------- .nv.shared._Z32pipeline_mi_calculation_l0_rungePfPiS0_S_mmiimmm --------------------------
	.section	.nv.shared._Z32pipeline_mi_calculation_l0_rungePfPiS0_S_mmiimmm,"aw",@nobits
	.sectionflags	@""
	.align	16
.nv.shared._Z32pipeline_mi_calculation_l0_rungePfPiS0_S_mmiimmm:
	.zero		1040


//--------------------- .nv.constant0._ZN3cub18CUB_300001_SM_10006detail11EmptyKernelIvEEvv --------------------------
	.section	.nv.constant0._ZN3cub18CUB_300001_SM_10006detail11EmptyKernelIvEEvv,"a",@progbits
	.sectionflags	@""
	.align	4
.nv.constant0._ZN3cub18CUB_300001_SM_10006detail11EmptyKernelIvEEvv:
	.zero		896


//--------------------- .nv.constant0._Z27pipeline_rperm_ln_multi_allPfS_PimmmS0_mi --------------------------
	.section	.nv.constant0._Z27pipeline_rperm_ln_multi_allPfS_PimmmS0_mi,"a",@progbits
	.sectionflags	@""
	.align	4
.nv.constant0._Z27pipeline_rperm_ln_multi_allPfS_PimmmS0_mi:
	.zero		964


//--------------------- .nv.constant0._Z23pipeline_rperm_ln_multiPfPiS0_mmm --------------------------
	.section	.nv.constant0._Z23pipeline_rperm_ln_multiPfPiS0_mmm,"a",@progbits
	.sectionflags	@""
	.align	4
.nv.constant0._Z23pipeline_rperm_ln_multiPfPiS0_mmm:
	.zero		944


//--------------------- .nv.constant0._Z36pipeline_mi_calculation_ln_row_rungePfS_S_miiiimPimmS0_mS0_S0_S0_ --------------------------
	.section	.nv.constant0._Z36pipeline_mi_calculation_ln_row_rungePfS_S_miiiimPimmS0_mS0_S0_S0_,"a",@progbits
	.sectionflags	@""
	.align	4
.nv.constant0._Z36pipeline_mi_calculation_ln_row_rungePfS_S_miiiimPimmS0_mS0_S0_S0_:
	.zero		1016


//--------------------- .nv.constant0._Z32pipeline_mi_calculation_ln_rungePfS_S_mmii --------------------------
	.section	.nv.constant0._Z32pipeline_mi_calculation_ln_rungePfS_S_mmii,"a",@progbits
	.sectionflags	@""
	.align	4
.nv.constant0._Z32pipeline_mi_calculation_ln_rungePfS_S_mmii:
	.zero		944


//--------------------- .nv.constant0._Z36pipeline_mi_calculation_l0_row_rungePfPiS0_S_mimmimiS0_ --------------------------
	.section	.nv.constant0._Z36pipeline_mi_calculation_l0_row_rungePfPiS0_S_mimmimiS0_,"a",@progbits
	.sectionflags	@""
	.align	4
.nv.constant0._Z36pipeline_mi_calculation_l0_row_rungePfPiS0_S_mimmimiS0_:
	.zero		992


//--------------------- .nv.constant0._Z32pipeline_mi_calculation_l0_rungePfPiS0_S_mmiimmm --------------------------
	.section	.nv.constant0._Z32pipeline_mi_calculation_l0_rungePfPiS0_S_mmiimmm,"a",@progbits
	.sectionflags	@""
	.align	4
.nv.constant0._Z32pipeline_mi_calculation_l0_rungePfPiS0_S_mmiimmm:
	.zero		976


//--------------------- SYMBOLS --------------------------

	.type		.nv.reservedSmem.offset0,@object
	.size		.nv.reservedSmem.offset0,0x4
	.type		.nv.reservedSmem.cap,@object
	.size		.nv.reservedSmem.cap,0x4
